def attn_fwd(
    Q,
    K,
    V,
    Out,
    Lse,
    sm_scale,
    stride_qz,
    stride_qh,
    stride_qm,
    stride_qk,
    stride_kz,
    stride_kh,
    stride_kn,
    stride_kk,
    stride_vz,
    stride_vh,
    stride_vn,
    stride_vk,
    stride_oz,
    stride_oh,
    stride_om,
    stride_ok,
    seqlen_q,
    seqlen_k,
    BLOCK_M: tl.constexpr,
    BLOCK_N: tl.constexpr,
    HEAD_DIM: tl.constexpr,
    CAUSAL: tl.constexpr,
):
    start_m = tl.program_id(0)
    off_hz = tl.program_id(1)
    q_off = off_hz * stride_qh
    k_off = off_hz * stride_kh
    v_off = off_hz * stride_vh
    offs_m = start_m * BLOCK_M + tl.arange(0, BLOCK_M)
    offs_d = tl.arange(0, HEAD_DIM)
    offs_n = tl.arange(0, BLOCK_N)
    q_ptrs = Q + q_off + offs_m[:, None] * stride_qm + offs_d[None, :] * stride_qk
    k_ptrs = K + k_off + offs_d[:, None] * stride_kk + offs_n[None, :] * stride_kn
    v_ptrs = V + v_off + offs_n[:, None] * stride_vn + offs_d[None, :] * stride_vk
    m_i = tl.full([BLOCK_M], float("-inf"), dtype=tl.float32)
    l_i = tl.zeros([BLOCK_M], dtype=tl.float32) + 1.0
    acc = tl.zeros([BLOCK_M, HEAD_DIM], dtype=tl.float32)
    q = tl.load(q_ptrs)
    acc, l_i, m_i = _attn_fwd_inner(
        acc,
        l_i,
        m_i,
        q,
        k_ptrs,
        v_ptrs,
        sm_scale,
        stride_kn,
        stride_vn,
        start_m,
        seqlen_k,
        BLOCK_M,
        BLOCK_N,
        HEAD_DIM,
        CAUSAL,
    )
    acc = acc / l_i[:, None]
    lse = m_i + tl.math.log2(l_i) / 1.4426950408889634
    o_ptrs = (
        Out
        + off_hz * stride_oh
        + offs_m[:, None] * stride_om
        + offs_d[None, :] * stride_ok
    )
    tl.store(o_ptrs, acc.to(Out.dtype.element_ty))
    tl.store(Lse + off_hz * seqlen_q + offs_m, lse)

# config = {"BLOCK_M": 64, "BLOCK_N": 32, "HEAD_DIM": 256, "arch": "sm_90", "causal": true, "dtype": "fp8e4m3", "num_stages": 2, "num_warps": 4}
# arch = sm_90


// ===== COMPILED SASS (sm_90a) =====

	.target	sm_90a

	.elftype	@"ET_EXEC"


//--------------------- .note.nv.tkinfo           --------------------------
	.section	.note.nv.tkinfo,"",@"SHT_NOTE"
	.sectionflags	@"SHF_NOTE_NV_TKINFO"
	.tkinfo
        /*0018*/ 	.word	0x00000002
        /*0030*/ 	.string	""
        /*0030*/ 	.string	"ptxas"
        /*0030*/ 	.string	"Cuda compilation tools, release 13.0, V13.0.88"
        /*0030*/ 	.string	"Build cuda_13.0.r13.0/compiler.36424714_0"
        /*0030*/ 	.string	"-v  -suppress-debug-info  -lineinfo  -arch sm_90a "



//--------------------- .note.nv.cuinfo           --------------------------
	.section	.note.nv.cuinfo,"",@"SHT_NOTE"
	.sectionflags	@"SHF_NOTE_NV_CUINFO"
        /*0018*/ 	.short	0x0002
        /*001a*/ 	.short	0x005a
        /*001c*/ 	.short	0x0082
	.zero		2


//--------------------- .nv.info                  --------------------------
	.section	.nv.info,"",@"SHT_CUDA_INFO"
	.align	4


	//----- nvinfo : EIATTR_REGCOUNT
	.align		4
        /*0000*/ 	.byte	0x04, 0x2f
        /*0002*/ 	.short	(.L_2 - .L_1)
	.align		4
.L_1:
        /*0004*/ 	.word	index@(attn_fwd)
        /*0008*/ 	.word	0x000000ff


	//----- nvinfo : EIATTR_FRAME_SIZE
	.align		4
.L_2:
        /*000c*/ 	.byte	0x04, 0x11
        /*000e*/ 	.short	(.L_4 - .L_3)
	.align		4
.L_3:
        /*0010*/ 	.word	index@(attn_fwd)
        /*0014*/ 	.word	0x00000398


	//----- nvinfo : EIATTR_MIN_STACK_SIZE
	.align		4
.L_4:
        /*0018*/ 	.byte	0x04, 0x12
        /*001a*/ 	.short	(.L_6 - .L_5)
	.align		4
.L_5:
        /*001c*/ 	.word	index@(attn_fwd)
        /*0020*/ 	.word	0x00000398
.L_6:


//--------------------- .nv.compat                --------------------------
	.section	.nv.compat,"",@"SHT_CUDA_COMPAT_INFO"
	.align	4
        /*0000*/ 	.byte	0x02, 0x09, 0x01, 0x00, 0x02, 0x02, 0x04, 0x00, 0x02, 0x05, 0x05, 0x00, 0x03, 0x07, 0x01, 0x01
        /*0010*/ 	.byte	0x02, 0x03, 0x00, 0x00, 0x02, 0x06, 0x01, 0x00, 0x04, 0x0b, 0x08, 0x00, 0x00, 0x00, 0x00, 0x00
        /*0020*/ 	.byte	0x00, 0x00, 0x00, 0x00


//--------------------- .nv.info.attn_fwd         --------------------------
	.section	.nv.info.attn_fwd,"",@"SHT_CUDA_INFO"
	.sectionflags	@""
	.align	4


	//----- nvinfo : EIATTR_CUDA_API_VERSION
	.align		4
        /*0000*/ 	.byte	0x04, 0x37
        /*0002*/ 	.short	(.L_8 - .L_7)
.L_7:
        /*0004*/ 	.word	0x00000082


	//----- nvinfo : EIATTR_KPARAM_INFO
	.align		4
.L_8:
        /*0008*/ 	.byte	0x04, 0x17
        /*000a*/ 	.short	(.L_10 - .L_9)
.L_9:
        /*000c*/ 	.word	0x00000000
        /*0010*/ 	.short	0x0019
        /*0012*/ 	.short	0x0080
        /*0014*/ 	.byte	0x00, 0xf4, 0x21, 0x00


	//----- nvinfo : EIATTR_KPARAM_INFO
	.align		4
.L_10:
        /*0018*/ 	.byte	0x04, 0x17
        /*001a*/ 	.short	(.L_12 - .L_11)
.L_11:
        /*001c*/ 	.word	0x00000000
        /*0020*/ 	.short	0x0018
        /*0022*/ 	.short	0x0078
        /*0024*/ 	.byte	0x00, 0xf4, 0x21, 0x00


	//----- nvinfo : EIATTR_KPARAM_INFO
	.align		4
.L_12:
        /*0028*/ 	.byte	0x04, 0x17
        /*002a*/ 	.short	(.L_14 - .L_13)
.L_13:
        /*002c*/ 	.word	0x00000000
        /*0030*/ 	.short	0x0017
        /*0032*/ 	.short	0x0070
        /*0034*/ 	.byte	0x00, 0xf0, 0x11, 0x00


	//----- nvinfo : EIATTR_KPARAM_INFO
	.align		4
.L_14:
        /*0038*/ 	.byte	0x04, 0x17
        /*003a*/ 	.short	(.L_16 - .L_15)
.L_15:
        /*003c*/ 	.word	0x00000000
        /*0040*/ 	.short	0x0016
        /*0042*/ 	.short	0x006c
        /*0044*/ 	.byte	0x00, 0xf0, 0x11, 0x00


	//----- nvinfo : EIATTR_KPARAM_INFO
	.align		4
.L_16:
        /*0048*/ 	.byte	0x04, 0x17
        /*004a*/ 	.short	(.L_18 - .L_17)
.L_17:
        /*004c*/ 	.word	0x00000000
        /*0050*/ 	.short	0x0015
        /*0052*/ 	.short	0x0068
        /*0054*/ 	.byte	0x00, 0xf0, 0x11, 0x00


	//----- nvinfo : EIATTR_KPARAM_INFO
	.align		4
.L_18:
        /*0058*/ 	.byte	0x04, 0x17
        /*005a*/ 	.short	(.L_20 - .L_19)
.L_19:
        /*005c*/ 	.word	0x00000000
        /*0060*/ 	.short	0x0014
        /*0062*/ 	.short	0x0064
        /*0064*/ 	.byte	0x00, 0xf0, 0x11, 0x00


	//----- nvinfo : EIATTR_KPARAM_INFO
	.align		4
.L_20:
        /*0068*/ 	.byte	0x04, 0x17
        /*006a*/ 	.short	(.L_22 - .L_21)
.L_21:
        /*006c*/ 	.word	0x00000000
        /*0070*/ 	.short	0x0013
        /*0072*/ 	.short	0x0060
        /*0074*/ 	.byte	0x00, 0xf0, 0x11, 0x00


	//----- nvinfo : EIATTR_KPARAM_INFO
	.align		4
.L_22:
        /*0078*/ 	.byte	0x04, 0x17
        /*007a*/ 	.short	(.L_24 - .L_23)
.L_23:
        /*007c*/ 	.word	0x00000000
        /*0080*/ 	.short	0x0012
        /*0082*/ 	.short	0x005c
        /*0084*/ 	.byte	0x00, 0xf0, 0x11, 0x00


	//----- nvinfo : EIATTR_KPARAM_INFO
	.align		4
.L_24:
        /*0088*/ 	.byte	0x04, 0x17
        /*008a*/ 	.short	(.L_26 - .L_25)
.L_25:
        /*008c*/ 	.word	0x00000000
        /*0090*/ 	.short	0x0011
        /*0092*/ 	.short	0x0058
        /*0094*/ 	.byte	0x00, 0xf0, 0x11, 0x00


	//----- nvinfo : EIATTR_KPARAM_INFO
	.align		4
.L_26:
        /*0098*/ 	.byte	0x04, 0x17
        /*009a*/ 	.short	(.L_28 - .L_27)
.L_27:
        /*009c*/ 	.word	0x00000000
        /*00a0*/ 	.short	0x0010
        /*00a2*/ 	.short	0x0054
        /*00a4*/ 	.byte	0x00, 0xf0, 0x11, 0x00


	//----- nvinfo : EIATTR_KPARAM_INFO
	.align		4
.L_28:
        /*00a8*/ 	.byte	0x04, 0x17
        /*00aa*/ 	.short	(.L_30 - .L_29)
.L_29:
        /*00ac*/ 	.word	0x00000000
        /*00b0*/ 	.short	0x000f
        /*00b2*/ 	.short	0x0050
        /*00b4*/ 	.byte	0x00, 0xf0, 0x11, 0x00


	//----- nvinfo : EIATTR_KPARAM_INFO
	.align		4
.L_30:
        /*00b8*/ 	.byte	0x04, 0x17
        /*00ba*/ 	.short	(.L_32 - .L_31)
.L_31:
        /*00bc*/ 	.word	0x00000000
        /*00c0*/ 	.short	0x000e
        /*00c2*/ 	.short	0x004c
        /*00c4*/ 	.byte	0x00, 0xf0, 0x11, 0x00


	//----- nvinfo : EIATTR_KPARAM_INFO
	.align		4
.L_32:
        /*00c8*/ 	.byte	0x04, 0x17
        /*00ca*/ 	.short	(.L_34 - .L_33)
.L_33:
        /*00cc*/ 	.word	0x00000000
        /*00d0*/ 	.short	0x000d
        /*00d2*/ 	.short	0x0048
        /*00d4*/ 	.byte	0x00, 0xf0, 0x11, 0x00


	//----- nvinfo : EIATTR_KPARAM_INFO
	.align		4
.L_34:
        /*00d8*/ 	.byte	0x04, 0x17
        /*00da*/ 	.short	(.L_36 - .L_35)
.L_35:
        /*00dc*/ 	.word	0x00000000
        /*00e0*/ 	.short	0x000c
        /*00e2*/ 	.short	0x0044
        /*00e4*/ 	.byte	0x00, 0xf0, 0x11, 0x00


	//----- nvinfo : EIATTR_KPARAM_INFO
	.align		4
.L_36:
        /*00e8*/ 	.byte	0x04, 0x17
        /*00ea*/ 	.short	(.L_38 - .L_37)
.L_37:
        /*00ec*/ 	.word	0x00000000
        /*00f0*/ 	.short	0x000b
        /*00f2*/ 	.short	0x0040
        /*00f4*/ 	.byte	0x00, 0xf0, 0x11, 0x00


	//----- nvinfo : EIATTR_KPARAM_INFO
	.align		4
.L_38:
        /*00f8*/ 	.byte	0x04, 0x17
        /*00fa*/ 	.short	(.L_40 - .L_39)
.L_39:
        /*00fc*/ 	.word	0x00000000
        /*0100*/ 	.short	0x000a
        /*0102*/ 	.short	0x003c
        /*0104*/ 	.byte	0x00, 0xf0, 0x11, 0x00


	//----- nvinfo : EIATTR_KPARAM_INFO
	.align		4
.L_40:
        /*0108*/ 	.byte	0x04, 0x17
        /*010a*/ 	.short	(.L_42 - .L_41)
.L_41:
        /*010c*/ 	.word	0x00000000
        /*0110*/ 	.short	0x0009
        /*0112*/ 	.short	0x0038
        /*0114*/ 	.byte	0x00, 0xf0, 0x11, 0x00


	//----- nvinfo : EIATTR_KPARAM_INFO
	.align		4
.L_42:
        /*0118*/ 	.byte	0x04, 0x17
        /*011a*/ 	.short	(.L_44 - .L_43)
.L_43:
        /*011c*/ 	.word	0x00000000
        /*0120*/ 	.short	0x0008
        /*0122*/ 	.short	0x0034
        /*0124*/ 	.byte	0x00, 0xf0, 0x11, 0x00


	//----- nvinfo : EIATTR_KPARAM_INFO
	.align		4
.L_44:
        /*0128*/ 	.byte	0x04, 0x17
        /*012a*/ 	.short	(.L_46 - .L_45)
.L_45:
        /*012c*/ 	.word	0x00000000
        /*0130*/ 	.short	0x0007
        /*0132*/ 	.short	0x0030
        /*0134*/ 	.byte	0x00, 0xf0, 0x11, 0x00


	//----- nvinfo : EIATTR_KPARAM_INFO
	.align		4
.L_46:
        /*0138*/ 	.byte	0x04, 0x17
        /*013a*/ 	.short	(.L_48 - .L_47)
.L_47:
        /*013c*/ 	.word	0x00000000
        /*0140*/ 	.short	0x0006
        /*0142*/ 	.short	0x002c
        /*0144*/ 	.byte	0x00, 0xf0, 0x11, 0x00


	//----- nvinfo : EIATTR_KPARAM_INFO
	.align		4
.L_48:
        /*0148*/ 	.byte	0x04, 0x17
        /*014a*/ 	.short	(.L_50 - .L_49)
.L_49:
        /*014c*/ 	.word	0x00000000
        /*0150*/ 	.short	0x0005
        /*0152*/ 	.short	0x0028
        /*0154*/ 	.byte	0x00, 0xf0, 0x11, 0x00


	//----- nvinfo : EIATTR_KPARAM_INFO
	.align		4
.L_50:
        /*0158*/ 	.byte	0x04, 0x17
        /*015a*/ 	.short	(.L_52 - .L_51)
.L_51:
        /*015c*/ 	.word	0x00000000
        /*0160*/ 	.short	0x0004
        /*0162*/ 	.short	0x0020
        /*0164*/ 	.byte	0x00, 0xf4, 0x21, 0x00


	//----- nvinfo : EIATTR_KPARAM_INFO
	.align		4
.L_52:
        /*0168*/ 	.byte	0x04, 0x17
        /*016a*/ 	.short	(.L_54 - .L_53)
.L_53:
        /*016c*/ 	.word	0x00000000
        /*0170*/ 	.short	0x0003
        /*0172*/ 	.short	0x0018
        /*0174*/ 	.byte	0x00, 0xf4, 0x21, 0x00


	//----- nvinfo : EIATTR_KPARAM_INFO
	.align		4
.L_54:
        /*0178*/ 	.byte	0x04, 0x17
        /*017a*/ 	.short	(.L_56 - .L_55)
.L_55:
        /*017c*/ 	.word	0x00000000
        /*0180*/ 	.short	0x0002
        /*0182*/ 	.short	0x0010
        /*0184*/ 	.byte	0x00, 0xf4, 0x21, 0x00


	//----- nvinfo : EIATTR_KPARAM_INFO
	.align		4
.L_56:
        /*0188*/ 	.byte	0x04, 0x17
        /*018a*/ 	.short	(.L_58 - .L_57)
.L_57:
        /*018c*/ 	.word	0x00000000
        /*0190*/ 	.short	0x0001
        /*0192*/ 	.short	0x0008
        /*0194*/ 	.byte	0x00, 0xf4, 0x21, 0x00


	//----- nvinfo : EIATTR_KPARAM_INFO
	.align		4
.L_58:
        /*0198*/ 	.byte	0x04, 0x17
        /*019a*/ 	.short	(.L_60 - .L_59)
.L_59:
        /*019c*/ 	.word	0x00000000
        /*01a0*/ 	.short	0x0000
        /*01a2*/ 	.short	0x0000
        /*01a4*/ 	.byte	0x00, 0xf4, 0x21, 0x00


	//----- nvinfo : EIATTR_SPARSE_MMA_MASK
	.align		4
.L_60:
        /*01a8*/ 	.byte	0x03, 0x50
        /*01aa*/ 	.short	0x0000


	//----- nvinfo : EIATTR_MAXREG_COUNT
	.align		4
        /*01ac*/ 	.byte	0x03, 0x1b
        /*01ae*/ 	.short	0x00ff


	//----- nvinfo : EIATTR_NUM_BARRIERS
	.align		4
        /*01b0*/ 	.byte	0x02, 0x4c
        /*01b2*/ 	.byte	0x01
	.zero		1


	//----- nvinfo : EIATTR_ANNOTATIONS
	.align		4
        /*01b4*/ 	.byte	0x04, 0x55
        /*01b6*/ 	.short	(.L_62 - .L_61)


	//   ....[0]....
.L_61:
        /*01b8*/ 	.word	0x00000001
        /*01bc*/ 	.byte	0xe0, 0x33, 0x00, 0x00, 0x01, 0x00, 0x00, 0x00, 0x20, 0x34, 0x00, 0x00, 0x01, 0x00, 0x00, 0x00
        /* <DEDUP_REMOVED lines=227> */
        /*0ffc*/ 	.byte	0xe0, 0x8a, 0x00, 0x00, 0x01, 0x00, 0x00, 0x00, 0x20, 0x8b, 0x00, 0x00


	//----- nvinfo : EIATTR_MERCURY_ISA_VERSION
	.align		4
.L_62:
        /*1008*/ 	.byte	0x03, 0x5f
        /*100a*/ 	.short	0x0101


	//----- nvinfo : EIATTR_COOP_GROUP_MASK_REGIDS
	.align		4
        /*100c*/ 	.byte	0x04, 0x29
        /*100e*/ 	.short	(.L_64 - .L_63)


	//   ....[0]....
.L_63:
        /*1010*/ 	.word	0xffffffff


	//   ....[1]....
        /*1014*/ 	.word	0xffffffff


	//   ....[2]....
        /*1018*/ 	.word	0xffffffff


	//   ....[3]....
        /*101c*/ 	.word	0xffffffff


	//   ....[4]....
        /*1020*/ 	.word	0xffffffff


	//   ....[5]....
        /*1024*/ 	.word	0xffffffff


	//   ....[6]....
        /*1028*/ 	.word	0xffffffff


	//   ....[7]....
        /*102c*/ 	.word	0xffffffff


	//   ....[8]....
        /*1030*/ 	.word	0xffffffff


	//   ....[9]....
        /*1034*/ 	.word	0xffffffff


	//   ....[10]....
        /*1038*/ 	.word	0xffffffff


	//   ....[11]....
        /*103c*/ 	.word	0xffffffff


	//----- nvinfo : EIATTR_COOP_GROUP_INSTR_OFFSETS
	.align		4
.L_64:
        /*1040*/ 	.byte	0x04, 0x28
        /*1042*/ 	.short	(.L_66 - .L_65)


	//   ....[0]....
.L_65:
        /*1044*/ 	.word	0x00008fc0


	//   ....[1]....
        /*1048*/ 	.word	0x000090c0


	//   ....[2]....
        /*104c*/ 	.word	0x00009130


	//   ....[3]....
        /*1050*/ 	.word	0x000091b0


	//   ....[4]....
        /*1054*/ 	.word	0x000099d0


	//   ....[5]....
        /*1058*/ 	.word	0x00009a00


	//   ....[6]....
        /*105c*/ 	.word	0x00009a10


	//   ....[7]....
        /*1060*/ 	.word	0x00009a20


	//   ....[8]....
        /*1064*/ 	.word	0x0000a3c0


	//   ....[9]....
        /*1068*/ 	.word	0x0000a3d0


	//   ....[10]....
        /*106c*/ 	.word	0x0000a430


	//   ....[11]....
        /*1070*/ 	.word	0x0000a450


	//----- nvinfo : EIATTR_EXIT_INSTR_OFFSETS
	.align		4
.L_66:
        /*1074*/ 	.byte	0x04, 0x1c
        /*1076*/ 	.short	(.L_68 - .L_67)


	//   ....[0]....
.L_67:
        /*1078*/ 	.word	0x00010d70


	//   ....[1]....
        /*107c*/ 	.word	0x00010da0


	//----- nvinfo : EIATTR_REQNTID
	.align		4
.L_68:
        /*1080*/ 	.byte	0x04, 0x10
        /*1082*/ 	.short	(.L_70 - .L_69)
.L_69:
        /*1084*/ 	.word	0x00000080
        /*1088*/ 	.word	0x00000001
        /*108c*/ 	.word	0x00000001


	//----- nvinfo : EIATTR_CBANK_PARAM_SIZE
	.align		4
.L_70:
        /*1090*/ 	.byte	0x03, 0x19
        /*1092*/ 	.short	0x0088


	//----- nvinfo : EIATTR_PARAM_CBANK
	.align		4
        /*1094*/ 	.byte	0x04, 0x0a
        /*1096*/ 	.short	(.L_72 - .L_71)
	.align		4
.L_71:
        /*1098*/ 	.word	index@(.nv.constant0.attn_fwd)
        /*109c*/ 	.short	0x0210
        /*109e*/ 	.short	0x0088


	//----- nvinfo : EIATTR_SW_WAR
	.align		4
.L_72:
        /*10a0*/ 	.byte	0x04, 0x36
        /*10a2*/ 	.short	(.L_74 - .L_73)
.L_73:
        /*10a4*/ 	.word	0x00000008
.L_74:


//--------------------- .nv.callgraph             --------------------------
	.section	.nv.callgraph,"",@"SHT_CUDA_CALLGRAPH"
	.align	4
	.sectionentsize	8
	.align		4
        /*0000*/ 	.word	0x00000000
	.align		4
        /*0004*/ 	.word	0xffffffff
	.align		4
        /*0008*/ 	.word	0x00000000
	.align		4
        /*000c*/ 	.word	0xfffffffe
	.align		4
        /*0010*/ 	.word	0x00000000
	.align		4
        /*0014*/ 	.word	0xfffffffd
	.align		4
        /*0018*/ 	.word	0x00000000
	.align		4
        /*001c*/ 	.word	0xfffffffc


//--------------------- .nv.constant4             --------------------------
	.section	.nv.constant4,"a",@progbits
	.align	8
	.align		8
.nv.constant4:
        /*0000*/ 	.dword	_$_str


//--------------------- .text.attn_fwd            --------------------------
	.section	.text.attn_fwd,"ax",@progbits
	.align	128
        .global         attn_fwd
        .type           attn_fwd,@function
        .size           attn_fwd,(.L_x_3 - attn_fwd)
        .other          attn_fwd,@"STO_CUDA_ENTRY STV_DEFAULT"
attn_fwd:
.text.attn_fwd:
[----:B------:R-:W0:Y:S01]  /*0000*/  LDC R1, c[0x0][0x28] ;  /* 0x00000a00ff017b82 */ /* 0x000e220000000800 */
[----:B------:R-:W1:Y:S07]  /*0010*/  S2R R5, SR_CTAID.X ;  /* 0x0000000000057919 */ /* 0x000e6e0000002500 */
[----:B------:R-:W2:Y:S01]  /*0020*/  S2UR UR44, SR_CTAID.Y ;  /* 0x00000000002c79c3 */ /* 0x000ea20000002600 */
[----:B------:R-:W-:Y:S01]  /*0030*/  ULDC.64 UR4, c[0x0][0x240] ;  /* 0x0000900000047ab9 */ /* 0x000fe20000000a00 */
[----:B------:R-:W-:Y:S01]  /*0040*/  ULDC.64 UR40, c[0x0][0x208] ;  /* 0x0000820000287ab9 */ /* 0x000fe20000000a00 */
[----:B------:R-:W3:Y:S01]  /*0050*/  S2R R4, SR_TID.X ;  /* 0x0000000000047919 */ /* 0x000ee20000002100 */
[----:B0-----:R-:W-:-:S04]  /*0060*/  VIADD R1, R1, 0xfffffc68 ;  /* 0xfffffc6801017836 */ /* 0x001fc80000000000 */
[----:B------:R-:W0:Y:S08]  /*0070*/  LDC R9, c[0x0][0x248] ;  /* 0x00009200ff097b82 */ /* 0x000e300000000800 */
[----:B------:R-:W4:Y:S01]  /*0080*/  LDC.64 R10, c[0x0][0x210] ;  /* 0x00008400ff0a7b82 */ /* 0x000f220000000a00 */
[----:B--2---:R-:W-:Y:S01]  /*0090*/  UIMAD UR4, UR44, UR4, URZ ;  /* 0x000000042c0472a4 */ /* 0x004fe2000f8e023f */
[----:B-1----:R-:W-:Y:S01]  /*00a0*/  IMAD.SHL.U32 R5, R5, 0x40, RZ ;  /* 0x0000004005057824 */ /* 0x002fe200078e00ff */
[----:B---3--:R-:W-:-:S04]  /*00b0*/  SHF.R.U32.HI R0, RZ, 0x6, R4 ;  /* 0x00000006ff007819 */ /* 0x008fc80000011604 */
[----:B------:R-:W-:Y:S02]  /*00c0*/  LOP3.LUT R3, R5, 0x3f, R4, 0xf8, !PT ;  /* 0x0000003f05037812 */ /* 0x000fe400078ef804 */
[----:B------:R-:W-:Y:S02]  /*00d0*/  LEA.HI R2, R4, 0xfe, RZ, 0x1a ;  /* 0x000000fe04027811 */ /* 0x000fe400078fd0ff */
[----:B------:R-:W-:Y:S01]  /*00e0*/  SGXT.U32 R0, R0, 0x1 ;  /* 0x000000010000781a */ /* 0x000fe20000000000 */
[----:B------:R-:W-:Y:S01]  /*00f0*/  IMAD R3, R3, UR5, RZ ;  /* 0x0000000503037c24 */ /* 0x000fe2000f8e02ff */
[----:B------:R-:W-:Y:S01]  /*0100*/  USHF.R.S32.HI UR5, URZ, 0x1f, UR4 ;  /* 0x0000001f3f057899 */ /* 0x000fe20008011404 */
[----:B0-----:R-:W-:-:S03]  /*0110*/  IMAD R7, R2, R9, RZ ;  /* 0x0000000902077224 */ /* 0x001fc600078e02ff */
[----:B----4-:R-:W-:Y:S02]  /*0120*/  IADD3 R6, P0, P1, R3, UR4, R10 ;  /* 0x0000000403067c10 */ /* 0x010fe4000f91e00a */
[----:B------:R-:W-:Y:S01]  /*0130*/  SHF.R.S32.HI R2, RZ, 0x1f, R3 ;  /* 0x0000001fff027819 */ /* 0x000fe20000011403 */
[----:B------:R-:W-:Y:S01]  /*0140*/  IMAD R3, R0, R9, RZ ;  /* 0x0000000900037224 */ /* 0x000fe200078e02ff */
[----:B------:R-:W-:Y:S02]  /*0150*/  LEA.HI R8, R4, 0xe, RZ, 0x1a ;  /* 0x0000000e04087811 */ /* 0x000fe400078fd0ff */
[----:B------:R-:W-:Y:S01]  /*0160*/  IADD3.X R2, R2, UR5, R11, P0, P1 ;  /* 0x0000000502027c10 */ /* 0x000fe200087e240b */
[----:B------:R-:W-:Y:S01]  /*0170*/  IMAD R31, R9, 0x2, R3 ;  /* 0x00000002091f7824 */ /* 0x000fe200078e0203 */
[----:B------:R-:W-:Y:S02]  /*0180*/  IADD3 R16, P1, R7, R6, RZ ;  /* 0x0000000607107210 */ /* 0x000fe40007f3e0ff */
[----:B------:R-:W-:-:S02]  /*0190*/  LEA.HI R14, R4, 0x8e, RZ, 0x1a ;  /* 0x0000008e040e7811 */ /* 0x000fc400078fd0ff */
[----:B------:R-:W-:Y:S02]  /*01a0*/  IADD3 R10, P0, R3, R6, RZ ;  /* 0x00000006030a7210 */ /* 0x000fe40007f1e0ff */
[----:B------:R-:W-:Y:S01]  /*01b0*/  LEA.HI.X.SX32 R17, R7, R2, 0x1, P1 ;  /* 0x0000000207117211 */ /* 0x000fe200008f0eff */
[-C--:B------:R-:W-:Y:S01]  /*01c0*/  IMAD R15, R8, R9.reuse, RZ ;  /* 0x00000009080f7224 */ /* 0x080fe200078e02ff */
[----:B------:R-:W-:Y:S01]  /*01d0*/  LEA.HI R18, R4, 0x1e, RZ, 0x1a ;  /* 0x0000001e04127811 */ /* 0x000fe200078fd0ff */
[----:B------:R-:W-:Y:S01]  /*01e0*/  IMAD R19, R14, R9, RZ ;  /* 0x000000090e137224 */ /* 0x000fe200078e02ff */
[----:B------:R-:W-:Y:S02]  /*01f0*/  IADD3 R12, P1, R31, R6, RZ ;  /* 0x000000061f0c7210 */ /* 0x000fe40007f3e0ff */
[-C--:B------:R-:W-:Y:S02]  /*0200*/  LEA.HI.X.SX32 R11, R3, R2.reuse, 0x1, P0 ;  /* 0x00000002030b7211 */ /* 0x080fe400000f0eff */
[----:B------:R0:W2:Y:S01]  /*0210*/  LDG.E.U8 R3, desc[UR40][R16.64] ;  /* 0x0000002810037981 */ /* 0x0000a2000c1e1100 */
[----:B------:R-:W-:-:S02]  /*0220*/  LEA.HI.X.SX32 R13, R31, R2, 0x1, P1 ;  /* 0x000000021f0d7211 */ /* 0x000fc400008f0eff */
[-C--:B------:R-:W-:Y:S01]  /*0230*/  IADD3 R14, P0, R15, R6.reuse, RZ ;  /* 0x000000060f0e7210 */ /* 0x080fe20007f1e0ff */
[----:B------:R-:W3:Y:S01]  /*0240*/  LDG.E.U8 R7, desc[UR40][R10.64] ;  /* 0x000000280a077981 */ /* 0x000ee2000c1e1100 */
[----:B------:R-:W-:Y:S02]  /*0250*/  LEA.HI R22, R4, 0x9e, RZ, 0x1a ;  /* 0x0000009e04167811 */ /* 0x000fe400078fd0ff */
[----:B------:R-:W-:Y:S01]  /*0260*/  IADD3 R20, P1, R19, R6, RZ ;  /* 0x0000000613147210 */ /* 0x000fe20007f3e0ff */
[----:B------:R-:W4:Y:S01]  /*0270*/  LDG.E.U8 R8, desc[UR40][R12.64] ;  /* 0x000000280c087981 */ /* 0x000f22000c1e1100 */
[-C--:B------:R-:W-:Y:S01]  /*0280*/  LEA.HI.X.SX32 R15, R15, R2.reuse, 0x1, P0 ;  /* 0x000000020f0f7211 */ /* 0x080fe200000f0eff */
[-C--:B0-----:R-:W-:Y:S01]  /*0290*/  IMAD R17, R18, R9.reuse, RZ ;  /* 0x0000000912117224 */ /* 0x081fe200078e02ff */
[----:B------:R-:W-:Y:S01]  /*02a0*/  LEA.HI R18, R4, 0x2e, RZ, 0x1a ;  /* 0x0000002e04127811 */ /* 0x000fe200078fd0ff */
[-C--:B------:R-:W-:Y:S01]  /*02b0*/  IMAD R23, R22, R9.reuse, RZ ;  /* 0x0000000916177224 */ /* 0x080fe200078e02ff */
[----:B------:R-:W-:Y:S01]  /*02c0*/  LEA.HI.X.SX32 R21, R19, R2, 0x1, P1 ;  /* 0x0000000213157211 */ /* 0x000fe200008f0eff */
[----:B------:R0:W5:Y:S01]  /*02d0*/  LDG.E.U8 R10, desc[UR40][R14.64] ;  /* 0x000000280e0a7981 */ /* 0x000162000c1e1100 */
[----:B------:R-:W-:Y:S01]  /*02e0*/  LEA.HI R26, R4, 0xae, RZ, 0x1a ;  /* 0x000000ae041a7811 */ /* 0x000fe200078fd0ff */
[-C--:B------:R-:W-:Y:S01]  /*02f0*/  IMAD R19, R18, R9.reuse, RZ ;  /* 0x0000000912137224 */ /* 0x080fe200078e02ff */
[C---:B------:R-:W-:Y:S01]  /*0300*/  IADD3 R16, P0, R17.reuse, R6, RZ ;  /* 0x0000000611107210 */ /* 0x040fe20007f1e0ff */
[----:B------:R-:W2:Y:S01]  /*0310*/  LDG.E.U8 R11, desc[UR40][R20.64] ;  /* 0x00000028140b7981 */ /* 0x000ea2000c1e1100 */
[----:B------:R-:W-:Y:S01]  /*0320*/  LEA.HI R24, R4, 0x3e, RZ, 0x1a ;  /* 0x0000003e04187811 */ /* 0x000fe200078fd0ff */
[----:B------:R-:W-:Y:S01]  /*0330*/  IMAD R25, R26, R9, RZ ;  /* 0x000000091a197224 */ /* 0x000fe200078e02ff */
[----:B------:R-:W-:-:S02]  /*0340*/  LEA.HI.X.SX32 R17, R17, R2, 0x1, P0 ;  /* 0x0000000211117211 */ /* 0x000fc400000f0eff */
[-C--:B------:R-:W-:Y:S02]  /*0350*/  IADD3 R22, P1, R23, R6.reuse, RZ ;  /* 0x0000000617167210 */ /* 0x080fe40007f3e0ff */
[----:B------:R-:W-:Y:S01]  /*0360*/  IADD3 R18, P0, R19, R6, RZ ;  /* 0x0000000613127210 */ /* 0x000fe20007f1e0ff */
[----:B------:R1:W2:Y:S01]  /*0370*/  LDG.E.U8 R13, desc[UR40][R16.64] ;  /* 0x00000028100d7981 */ /* 0x0002a2000c1e1100 */
[----:B------:R-:W-:Y:S01]  /*0380*/  LEA.HI R26, R4, 0xbe, RZ, 0x1a ;  /* 0x000000be041a7811 */ /* 0x000fe200078fd0ff */
[-C--:B------:R-:W-:Y:S01]  /*0390*/  IMAD R27, R24, R9.reuse, RZ ;  /* 0x00000009181b7224 */ /* 0x080fe200078e02ff */
[-C--:B------:R-:W-:Y:S02]  /*03a0*/  LEA.HI.X.SX32 R23, R23, R2.reuse, 0x1, P1 ;  /* 0x0000000217177211 */ /* 0x080fe400008f0eff */
[----:B------:R-:W-:Y:S02]  /*03b0*/  LEA.HI.X.SX32 R19, R19, R2, 0x1, P0 ;  /* 0x0000000213137211 */ /* 0x000fe400000f0eff */
[-C--:B------:R-:W-:Y:S01]  /*03c0*/  IADD3 R24, P1, R25, R6.reuse, RZ ;  /* 0x0000000619187210 */ /* 0x080fe20007f3e0ff */
[----:B------:R1:W2:Y:S01]  /*03d0*/  LDG.E.U8 R12, desc[UR40][R22.64] ;  /* 0x00000028160c7981 */ /* 0x0002a2000c1e1100 */
[----:B0-----:R-:W-:Y:S01]  /*03e0*/  LEA.HI R14, R4, 0x4e, RZ, 0x1a ;  /* 0x0000004e040e7811 */ /* 0x001fe200078fd0ff */
[----:B-1----:R-:W-:Y:S01]  /*03f0*/  IMAD R17, R26, R9, RZ ;  /* 0x000000091a117224 */ /* 0x002fe200078e02ff */
[----:B------:R-:W-:Y:S01]  /*0400*/  LEA.HI R16, R4, 0xce, RZ, 0x1a ;  /* 0x000000ce04107811 */ /* 0x000fe200078fd0ff */
[----:B------:R0:W2:Y:S01]  /*0410*/  LDG.E.U8 R15, desc[UR40][R18.64] ;  /* 0x00000028120f7981 */ /* 0x0000a2000c1e1100 */
[----:B------:R-:W-:-:S02]  /*0420*/  IADD3 R20, P0, R27, R6, RZ ;  /* 0x000000061b147210 */ /* 0x000fc40007f1e0ff */
[----:B------:R-:W-:Y:S02]  /*0430*/  LEA.HI.X.SX32 R25, R25, R2, 0x1, P1 ;  /* 0x0000000219197211 */ /* 0x000fe400008f0eff */
[----:B------:R-:W-:Y:S01]  /*0440*/  IADD3 R26, P1, R17, R6, RZ ;  /* 0x00000006111a7210 */ /* 0x000fe20007f3e0ff */
[-C--:B------:R-:W-:Y:S01]  /*0450*/  IMAD R23, R14, R9.reuse, RZ ;  /* 0x000000090e177224 */ /* 0x080fe200078e02ff */
[-C--:B------:R-:W-:Y:S01]  /*0460*/  LEA.HI.X.SX32 R21, R27, R2.reuse, 0x1, P0 ;  /* 0x000000021b157211 */ /* 0x080fe200000f0eff */
[----:B------:R1:W2:Y:S01]  /*0470*/  LDG.E.U8 R14, desc[UR40][R24.64] ;  /* 0x00000028180e7981 */ /* 0x0002a2000c1e1100 */
[-C--:B0-----:R-:W-:Y:S01]  /*0480*/  IMAD R19, R16, R9.reuse, RZ ;  /* 0x0000000910137224 */ /* 0x081fe200078e02ff */
[----:B------:R-:W-:Y:S02]  /*0490*/  LEA.HI R18, R4, 0x5e, RZ, 0x1a ;  /* 0x0000005e04127811 */ /* 0x000fe400078fd0ff */
[----:B------:R-:W-:Y:S02]  /*04a0*/  LEA.HI.X.SX32 R27, R17, R2, 0x1, P1 ;  /* 0x00000002111b7211 */ /* 0x000fe400008f0eff */
[-C--:B------:R-:W-:Y:S01]  /*04b0*/  IADD3 R22, P0, R23, R6.reuse, RZ ;  /* 0x0000000617167210 */ /* 0x080fe20007f1e0ff */
[----:B------:R0:W2:Y:S01]  /*04c0*/  LDG.E.U8 R17, desc[UR40][R20.64] ;  /* 0x0000002814117981 */ /* 0x0000a2000c1e1100 */
[----:B------:R-:W-:Y:S01]  /*04d0*/  IADD3 R28, P1, R19, R6, RZ ;  /* 0x00000006131c7210 */ /* 0x000fe20007f3e0ff */
[----:B-1----:R-:W-:Y:S01]  /*04e0*/  IMAD R25, R18, R9, RZ ;  /* 0x0000000912197224 */ /* 0x002fe200078e02ff */
[C---:B------:R-:W-:Y:S01]  /*04f0*/  LEA.HI R30, R4.reuse, 0x6e, RZ, 0x1a ;  /* 0x0000006e041e7811 */ /* 0x040fe200078fd0ff */
[----:B------:R1:W2:Y:S01]  /*0500*/  LDG.E.U8 R16, desc[UR40][R26.64] ;  /* 0x000000281a107981 */ /* 0x0002a2000c1e1100 */
[----:B------:R-:W-:-:S02]  /*0510*/  LEA.HI R32, R4, 0xde, RZ, 0x1a ;  /* 0x000000de04207811 */ /* 0x000fc400078fd0ff */
[-C--:B------:R-:W-:Y:S02]  /*0520*/  LEA.HI.X.SX32 R23, R23, R2.reuse, 0x1, P0 ;  /* 0x0000000217177211 */ /* 0x080fe400000f0eff */
[----:B------:R-:W-:Y:S02]  /*0530*/  LEA.HI.X.SX32 R29, R19, R2, 0x1, P1 ;  /* 0x00000002131d7211 */ /* 0x000fe400008f0eff */
[C---:B------:R-:W-:Y:S02]  /*0540*/  IADD3 R24, P0, R25.reuse, R6, RZ ;  /* 0x0000000619187210 */ /* 0x040fe40007f1e0ff */
[----:B0-----:R-:W-:Y:S01]  /*0550*/  LEA.HI R20, R4, 0x7e, RZ, 0x1a ;  /* 0x0000007e04147811 */ /* 0x001fe200078fd0ff */
[-C--:B-1----:R-:W-:Y:S01]  /*0560*/  IMAD R27, R30, R9.reuse, RZ ;  /* 0x000000091e1b7224 */ /* 0x082fe200078e02ff */
[----:B------:R0:W2:Y:S01]  /*0570*/  LDG.E.U8 R18, desc[UR40][R28.64] ;  /* 0x000000281c127981 */ /* 0x0000a2000c1e1100 */
[----:B------:R-:W-:Y:S01]  /*0580*/  IMAD R33, R32, R9, RZ ;  /* 0x0000000920217224 */ /* 0x000fe200078e02ff */
[----:B------:R-:W-:-:S02]  /*0590*/  LEA.HI.X.SX32 R25, R25, R2, 0x1, P0 ;  /* 0x0000000219197211 */ /* 0x000fc400000f0eff */
[----:B------:R-:W-:Y:S01]  /*05a0*/  LEA.HI R32, R4, 0xee, RZ, 0x1a ;  /* 0x000000ee04207811 */ /* 0x000fe200078fd0ff */
[----:B------:R1:W2:Y:S01]  /*05b0*/  LDG.E.U8 R19, desc[UR40][R22.64] ;  /* 0x0000002816137981 */ /* 0x0002a2000c1e1100 */
[-C--:B------:R-:W-:Y:S02]  /*05c0*/  IADD3 R26, P0, R27, R6.reuse, RZ ;  /* 0x000000061b1a7210 */ /* 0x080fe40007f1e0ff */
[----:B------:R-:W-:Y:S01]  /*05d0*/  IADD3 R34, P1, R33, R6, RZ ;  /* 0x0000000621227210 */ /* 0x000fe20007f3e0ff */
[----:B------:R-:W-:Y:S02]  /*05e0*/  IMAD R31, R9, 0x2, R31 ;  /* 0x00000002091f7824 */ /* 0x000fe400078e021f */
[-C--:B0-----:R-:W-:Y:S01]  /*05f0*/  IMAD R29, R20, R9.reuse, RZ ;  /* 0x00000009141d7224 */ /* 0x081fe200078e02ff */
[-C--:B------:R-:W-:Y:S01]  /*0600*/  LEA.HI.X.SX32 R27, R27, R2.reuse, 0x1, P0 ;  /* 0x000000021b1b7211 */ /* 0x080fe200000f0eff */
[----:B------:R0:W2:Y:S01]  /*0610*/  LDG.E.U8 R21, desc[UR40][R24.64] ;  /* 0x0000002818157981 */ /* 0x0000a2000c1e1100 */
[----:B------:R-:W-:Y:S01]  /*0620*/  LEA.HI.X.SX32 R35, R33, R2, 0x1, P1 ;  /* 0x0000000221237211 */ /* 0x000fe200008f0eff */
[----:B-1----:R-:W-:Y:S01]  /*0630*/  IMAD R23, R32, R9, RZ ;  /* 0x0000000920177224 */ /* 0x002fe200078e02ff */
[----:B------:R-:W-:-:S03]  /*0640*/  IADD3 R28, P0, R29, R6, RZ ;  /* 0x000000061d1c7210 */ /* 0x000fc60007f1e0ff */
[----:B------:R1:W2:Y:S01]  /*0650*/  LDG.E.U8 R20, desc[UR40][R34.64] ;  /* 0x0000002822147981 */ /* 0x0002a2000c1e1100 */
[----:B------:R-:W-:Y:S01]  /*0660*/  LEA.HI.X.SX32 R29, R29, R2, 0x1, P0 ;  /* 0x000000021d1d7211 */ /* 0x000fe200000f0eff */
[----:B0-----:R-:W-:Y:S01]  /*0670*/  IMAD R25, R9, 0x2, R31 ;  /* 0x0000000209197824 */ /* 0x001fe200078e021f */
[-C--:B------:R-:W-:Y:S02]  /*0680*/  IADD3 R36, P1, R23, R6.reuse, RZ ;  /* 0x0000000617247210 */ /* 0x080fe40007f3e0ff */
[----:B------:R-:W-:Y:S02]  /*0690*/  IADD3 R30, P0, R31, R6, RZ ;  /* 0x000000061f1e7210 */ /* 0x000fe40007f1e0ff */
[----:B------:R-:W2:Y:S01]  /*06a0*/  LDG.E.U8 R29, desc[UR40][R28.64] ;  /* 0x000000281c1d7981 */ /* 0x000ea2000c1e1100 */
[----:B-1----:R-:W-:Y:S01]  /*06b0*/  IMAD R35, R9, 0x2, R25 ;  /* 0x0000000209237824 */ /* 0x002fe200078e0219 */
[-C--:B------:R-:W-:Y:S02]  /*06c0*/  LEA.HI.X.SX32 R37, R23, R2.reuse, 0x1, P1 ;  /* 0x0000000217257211 */ /* 0x080fe400008f0eff */
[----:B------:R-:W-:Y:S01]  /*06d0*/  LEA.HI.X.SX32 R31, R31, R2, 0x1, P0 ;  /* 0x000000021f1f7211 */ /* 0x000fe200000f0eff */
[----:B------:R0:W2:Y:S01]  /*06e0*/  LDG.E.U8 R23, desc[UR40][R26.64] ;  /* 0x000000281a177981 */ /* 0x0000a2000c1e1100 */
[----:B------:R-:W-:-:S03]  /*06f0*/  IADD3 R32, P0, R25, R6, RZ ;  /* 0x0000000619207210 */ /* 0x000fc60007f1e0ff */
[----:B------:R1:W2:Y:S01]  /*0700*/  LDG.E.U8 R22, desc[UR40][R36.64] ;  /* 0x0000002824167981 */ /* 0x0002a2000c1e1100 */
[----:B------:R-:W-:-:S03]  /*0710*/  LEA.HI.X.SX32 R33, R25, R2, 0x1, P0 ;  /* 0x0000000219217211 */ /* 0x000fc600000f0eff */
[----:B------:R1:W5:Y:S01]  /*0720*/  LDG.E.U8 R24, desc[UR40][R30.64] ;  /* 0x000000281e187981 */ /* 0x000362000c1e1100 */
[----:B0-----:R-:W-:Y:S01]  /*0730*/  IMAD R27, R9, 0x2, R35 ;  /* 0x00000002091b7824 */ /* 0x001fe200078e0223 */
[----:B------:R-:W-:Y:S02]  /*0740*/  IADD3 R34, P0, R35, R6, RZ ;  /* 0x0000000623227210 */ /* 0x000fe40007f1e0ff */
[----:B------:R0:W2:Y:S01]  /*0750*/  LDG.E.U8 R25, desc[UR40][R32.64] ;  /* 0x0000002820197981 */ /* 0x0000a2000c1e1100 */
[----:B------:R-:W-:Y:S01]  /*0760*/  IMAD R39, R9, 0x2, R27 ;  /* 0x0000000209277824 */ /* 0x000fe200078e021b */
[----:B------:R-:W-:Y:S02]  /*0770*/  LEA.HI.X.SX32 R35, R35, R2, 0x1, P0 ;  /* 0x0000000223237211 */ /* 0x000fe400000f0eff */
[-C--:B-1----:R-:W-:Y:S01]  /*0780*/  IADD3 R36, P0, R27, R6.reuse, RZ ;  /* 0x000000061b247210 */ /* 0x082fe20007f1e0ff */
[----:B------:R-:W-:Y:S01]  /*0790*/  IMAD R41, R9, 0x4, R39 ;  /* 0x0000000409297824 */ /* 0x000fe200078e0227 */
[----:B------:R-:W-:Y:S01]  /*07a0*/  IADD3 R38, P1, R39, R6, RZ ;  /* 0x0000000627267210 */ /* 0x000fe20007f3e0ff */
[----:B------:R1:W2:Y:S01]  /*07b0*/  LDG.E.U8 R26, desc[UR40][R34.64] ;  /* 0x00000028221a7981 */ /* 0x0002a2000c1e1100 */
[----:B------:R-:W-:Y:S01]  /*07c0*/  LEA.HI.X.SX32 R37, R27, R2, 0x1, P0 ;  /* 0x000000021b257211 */ /* 0x000fe200000f0eff */
[----:B------:R-:W-:Y:S01]  /*07d0*/  IMAD R31, R9, 0x2, R41 ;  /* 0x00000002091f7824 */ /* 0x000fe200078e0229 */
[----:B------:R-:W-:-:S03]  /*07e0*/  IADD3 R40, P0, R41, R6, RZ ;  /* 0x0000000629287210 */ /* 0x000fc60007f1e0ff */
[----:B0-----:R-:W-:Y:S01]  /*07f0*/  IMAD R33, R9, 0x2, R31 ;  /* 0x0000000209217824 */ /* 0x001fe200078e021f */
[----:B------:R-:W-:Y:S01]  /*0800*/  LEA.HI.X.SX32 R41, R41, R2, 0x1, P0 ;  /* 0x0000000229297211 */ /* 0x000fe200000f0eff */
[----:B------:R0:W2:Y:S01]  /*0810*/  LDG.E.U8 R27, desc[UR40][R36.64] ;  /* 0x00000028241b7981 */ /* 0x0000a2000c1e1100 */
[----:B------:R-:W-:Y:S01]  /*0820*/  IADD3 R42, P0, R31, R6, RZ ;  /* 0x000000061f2a7210 */ /* 0x000fe20007f1e0ff */
[----:B------:R-:W-:Y:S01]  /*0830*/  IMAD R47, R9, 0x2, R33 ;  /* 0x00000002092f7824 */ /* 0x000fe200078e0221 */
[-C--:B------:R-:W-:Y:S01]  /*0840*/  LEA.HI.X.SX32 R39, R39, R2.reuse, 0x1, P1 ;  /* 0x0000000227277211 */ /* 0x080fe200008f0eff */
[----:B------:R-:W2:Y:S01]  /*0850*/  LDG.E.U8 R30, desc[UR40][R40.64] ;  /* 0x00000028281e7981 */ /* 0x000ea2000c1e1100 */
[----:B------:R-:W-:Y:S01]  /*0860*/  LEA.HI.X.SX32 R43, R31, R2, 0x1, P0 ;  /* 0x000000021f2b7211 */ /* 0x000fe200000f0eff */
[----:B-1----:R-:W-:Y:S01]  /*0870*/  IMAD R35, R9, 0x2, R47 ;  /* 0x0000000209237824 */ /* 0x002fe200078e022f */
[----:B------:R-:W-:Y:S01]  /*0880*/  IADD3 R44, P0, R33, R6, RZ ;  /* 0x00000006212c7210 */ /* 0x000fe20007f1e0ff */
[----:B------:R1:W2:Y:S02]  /*0890*/  LDG.E.U8 R28, desc[UR40][R38.64] ;  /* 0x00000028261c7981 */ /* 0x0002a4000c1e1100 */
[----:B0-----:R-:W-:Y:S01]  /*08a0*/  IMAD R37, R9, 0x2, R35 ;  /* 0x0000000209257824 */ /* 0x001fe200078e0223 */
[----:B------:R-:W-:Y:S01]  /*08b0*/  LEA.HI.X.SX32 R45, R33, R2, 0x1, P0 ;  /* 0x00000002212d7211 */ /* 0x000fe200000f0eff */
[----:B------:R0:W2:Y:S01]  /*08c0*/  LDG.E.U8 R31, desc[UR40][R42.64] ;  /* 0x000000282a1f7981 */ /* 0x0000a2000c1e1100 */
[----:B------:R-:W-:-:S02]  /*08d0*/  IADD3 R48, P0, R35, R6, RZ ;  /* 0x0000000623307210 */ /* 0x000fc40007f1e0ff */
[----:B------:R-:W-:Y:S01]  /*08e0*/  IADD3 R46, P1, R47, R6, RZ ;  /* 0x000000062f2e7210 */ /* 0x000fe20007f3e0ff */
[----:B------:R0:W2:Y:S01]  /*08f0*/  LDG.E.U8 R32, desc[UR40][R44.64] ;  /* 0x000000282c207981 */ /* 0x0000a2000c1e1100 */
[----:B------:R-:W-:Y:S01]  /*0900*/  LEA.HI.X.SX32 R49, R35, R2, 0x1, P0 ;  /* 0x0000000223317211 */ /* 0x000fe200000f0eff */
[----:B------:R-:W-:Y:S01]  /*0910*/  IMAD R35, R9, 0x2, R37 ;  /* 0x0000000209237824 */ /* 0x000fe200078e0225 */
[----:B-1----:R-:W-:Y:S02]  /*0920*/  IADD3 R38, P0, R37, R6, RZ ;  /* 0x0000000625267210 */ /* 0x002fe40007f1e0ff */
[-C--:B------:R-:W-:Y:S01]  /*0930*/  LEA.HI.X.SX32 R47, R47, R2.reuse, 0x1, P1 ;  /* 0x000000022f2f7211 */ /* 0x080fe200008f0eff */
[----:B------:R-:W2:Y:S01]  /*0940*/  LDG.E.U8 R34, desc[UR40][R48.64] ;  /* 0x0000002830227981 */ /* 0x000ea2000c1e1100 */
[----:B------:R-:W-:Y:S01]  /*0950*/  LEA.HI.X.SX32 R39, R37, R2, 0x1, P0 ;  /* 0x0000000225277211 */ /* 0x000fe200000f0eff */
[----:B------:R-:W-:Y:S01]  /*0960*/  IMAD R37, R9, 0x4, R35 ;  /* 0x0000000409257824 */ /* 0x000fe200078e0223 */
[----:B------:R-:W-:Y:S01]  /*0970*/  IADD3 R40, P0, R35, R6, RZ ;  /* 0x0000000623287210 */ /* 0x000fe20007f1e0ff */
[----:B------:R1:W2:Y:S02]  /*0980*/  LDG.E.U8 R33, desc[UR40][R46.64] ;  /* 0x000000282e217981 */ /* 0x0002a4000c1e1100 */
[----:B------:R-:W-:Y:S01]  /*0990*/  IMAD R51, R9, 0x2, R37 ;  /* 0x0000000209337824 */ /* 0x000fe200078e0225 */
[----:B------:R-:W-:-:S02]  /*09a0*/  LEA.HI.X.SX32 R41, R35, R2, 0x1, P0 ;  /* 0x0000000223297211 */ /* 0x000fc400000f0eff */
[-C--:B0-----:R-:W-:Y:S01]  /*09b0*/  IADD3 R42, P1, R37, R6.reuse, RZ ;  /* 0x00000006252a7210 */ /* 0x081fe20007f3e0ff */
[----:B------:R-:W2:Y:S01]  /*09c0*/  LDG.E.U8 R35, desc[UR40][R38.64] ;  /* 0x0000002826237981 */ /* 0x000ea2000c1e1100 */
[----:B------:R-:W-:Y:S01]  /*09d0*/  IADD3 R44, P0, R51, R6, RZ ;  /* 0x00000006332c7210 */ /* 0x000fe20007f1e0ff */
[----:B-1----:R-:W-:-:S03]  /*09e0*/  IMAD R47, R9, 0x2, R51 ;  /* 0x00000002092f7824 */ /* 0x002fc600078e0233 */
[----:B------:R-:W-:Y:S01]  /*09f0*/  LEA.HI.X.SX32 R45, R51, R2, 0x1, P0 ;  /* 0x00000002332d7211 */ /* 0x000fe200000f0eff */
[----:B------:R-:W2:Y:S01]  /*0a00*/  LDG.E.U8 R36, desc[UR40][R40.64] ;  /* 0x0000002828247981 */ /* 0x000ea2000c1e1100 */
[----:B------:R-:W-:Y:S01]  /*0a10*/  IMAD R49, R9, 0x2, R47 ;  /* 0x0000000209317824 */ /* 0x000fe200078e022f */
[----:B------:R-:W-:Y:S02]  /*0a20*/  IADD3 R46, P0, R47, R6, RZ ;  /* 0x000000062f2e7210 */ /* 0x000fe40007f1e0ff */
[----:B------:R-:W2:Y:S01]  /*0a30*/  LDG.E.U8 R38, desc[UR40][R44.64] ;  /* 0x000000282c267981 */ /* 0x000ea2000c1e1100 */
[----:B------:R-:W-:Y:S01]  /*0a40*/  IMAD R51, R9, 0x2, R49 ;  /* 0x0000000209337824 */ /* 0x000fe200078e0231 */
[-C--:B------:R-:W-:Y:S02]  /*0a50*/  LEA.HI.X.SX32 R43, R37, R2.reuse, 0x1, P1 ;  /* 0x00000002252b7211 */ /* 0x080fe400008f0eff */
[----:B------:R-:W-:Y:S01]  /*0a60*/  LEA.HI.X.SX32 R47, R47, R2, 0x1, P0 ;  /* 0x000000022f2f7211 */ /* 0x000fe200000f0eff */
[----:B------:R-:W-:Y:S01]  /*0a70*/  IMAD R53, R9, 0x2, R51 ;  /* 0x0000000209357824 */ /* 0x000fe200078e0233 */
[C---:B------:R-:W-:Y:S01]  /*0a80*/  IADD3 R48, P0, R49.reuse, R6, RZ ;  /* 0x0000000631307210 */ /* 0x040fe20007f1e0ff */
[----:B------:R0:W2:Y:S03]  /*0a90*/  LDG.E.U8 R37, desc[UR40][R42.64] ;  /* 0x000000282a257981 */ /* 0x0000a6000c1e1100 */
[----:B------:R-:W-:Y:S01]  /*0aa0*/  LEA.HI.X.SX32 R49, R49, R2, 0x1, P0 ;  /* 0x0000000231317211 */ /* 0x000fe200000f0eff */
[----:B------:R1:W2:Y:S01]  /*0ab0*/  LDG.E.U8 R39, desc[UR40][R46.64] ;  /* 0x000000282e277981 */ /* 0x0002a2000c1e1100 */
[----:B------:R-:W-:-:S02]  /*0ac0*/  IADD3 R52, P0, R53, R6, RZ ;  /* 0x0000000635347210 */ /* 0x000fc40007f1e0ff */
[----:B------:R-:W-:Y:S01]  /*0ad0*/  IADD3 R50, P1, R51, R6, RZ ;  /* 0x0000000633327210 */ /* 0x000fe20007f3e0ff */
[----:B------:R1:W2:Y:S01]  /*0ae0*/  LDG.E.U8 R40, desc[UR40][R48.64] ;  /* 0x0000002830287981 */ /* 0x0002a2000c1e1100 */
[----:B0-----:R-:W-:Y:S01]  /*0af0*/  IMAD R43, R9, 0x2, R53 ;  /* 0x00000002092b7824 */ /* 0x001fe200078e0235 */
[----:B------:R-:W-:-:S03]  /*0b00*/  LEA.HI.X.SX32 R53, R53, R2, 0x1, P0 ;  /* 0x0000000235357211 */ /* 0x000fc600000f0eff */
[----:B------:R-:W-:Y:S01]  /*0b10*/  IMAD R45, R9, 0x4, R43 ;  /* 0x00000004092d7824 */ /* 0x000fe200078e022b */
[----:B------:R-:W-:Y:S01]  /*0b20*/  IADD3 R54, P0, R43, R6, RZ ;  /* 0x000000062b367210 */ /* 0x000fe20007f1e0ff */
[----:B------:R-:W2:Y:S02]  /*0b30*/  LDG.E.U8 R42, desc[UR40][R52.64] ;  /* 0x00000028342a7981 */ /* 0x000ea4000c1e1100 */
[----:B------:R-:W-:Y:S01]  /*0b40*/  IMAD R59, R9, 0x2, R45 ;  /* 0x00000002093b7824 */ /* 0x000fe200078e022d */
[----:B------:R-:W-:Y:S02]  /*0b50*/  LEA.HI.X.SX32 R55, R43, R2, 0x1, P0 ;  /* 0x000000022b377211 */ /* 0x000fe400000f0eff */
[----:B------:R-:W-:Y:S01]  /*0b60*/  IADD3 R56, P0, R45, R6, RZ ;  /* 0x000000062d387210 */ /* 0x000fe20007f1e0ff */
[----:B-1----:R-:W-:Y:S01]  /*0b70*/  IMAD R47, R9, 0x2, R59 ;  /* 0x00000002092f7824 */ /* 0x002fe200078e023b */
[-C--:B------:R-:W-:Y:S01]  /*0b80*/  LEA.HI.X.SX32 R51, R51, R2.reuse, 0x1, P1 ;  /* 0x0000000233337211 */ /* 0x080fe200008f0eff */
[----:B------:R-:W2:Y:S01]  /*0b90*/  LDG.E.U8 R43, desc[UR40][R54.64] ;  /* 0x00000028362b7981 */ /* 0x000ea2000c1e1100 */
[----:B------:R-:W-:Y:S01]  /*0ba0*/  LEA.HI.X.SX32 R57, R45, R2, 0x1, P0 ;  /* 0x000000022d397211 */ /* 0x000fe200000f0eff */
[----:B------:R-:W-:Y:S01]  /*0bb0*/  IMAD R49, R9, 0x2, R47 ;  /* 0x0000000209317824 */ /* 0x000fe200078e022f */
[C---:B------:R-:W-:Y:S01]  /*0bc0*/  IADD3 R60, P0, R47.reuse, R6, RZ ;  /* 0x000000062f3c7210 */ /* 0x040fe20007f1e0ff */
[----:B------:R0:W2:Y:S03]  /*0bd0*/  LDG.E.U8 R41, desc[UR40][R50.64] ;  /* 0x0000002832297981 */ /* 0x0000a6000c1e1100 */
[----:B------:R-:W-:Y:S01]  /*0be0*/  LEA.HI.X.SX32 R61, R47, R2, 0x1, P0 ;  /* 0x000000022f3d7211 */ /* 0x000fe200000f0eff */
[----:B------:R-:W-:Y:S01]  /*0bf0*/  IMAD R47, R9, 0x2, R49 ;  /* 0x00000002092f7824 */ /* 0x000fe200078e0231 */
[-C--:B------:R-:W-:Y:S01]  /*0c00*/  IADD3 R58, P1, R59, R6.reuse, RZ ;  /* 0x000000063b3a7210 */ /* 0x080fe20007f3e0ff */
[----:B------:R1:W2:Y:S01]  /*0c10*/  LDG.E.U8 R44, desc[UR40][R56.64] ;  /* 0x00000028382c7981 */ /* 0x0002a2000c1e1100 */
[----:B0-----:R-:W-:-:S03]  /*0c20*/  IADD3 R50, P0, R49, R6, RZ ;  /* 0x0000000631327210 */ /* 0x001fc60007f1e0ff */
[----:B------:R-:W2:Y:S01]  /*0c30*/  LDG.E.U8 R46, desc[UR40][R60.64] ;  /* 0x000000283c2e7981 */ /* 0x000ea2000c1e1100 */
[-C--:B------:R-:W-:Y:S01]  /*0c40*/  LEA.HI.X.SX32 R51, R49, R2.reuse, 0x1, P0 ;  /* 0x0000000231337211 */ /* 0x080fe200000f0eff */
[----:B------:R-:W-:Y:S01]  /*0c50*/  IMAD R49, R9, 0x2, R47 ;  /* 0x0000000209317824 */ /* 0x000fe200078e022f */
[----:B------:R-:W-:-:S03]  /*0c60*/  LEA.HI.X.SX32 R59, R59, R2, 0x1, P1 ;  /* 0x000000023b3b7211 */ /* 0x000fc600008f0eff */
[----:B------:R-:W-:Y:S01]  /*0c70*/  IMAD R63, R9, 0x2, R49 ;  /* 0x00000002093f7824 */ /* 0x000fe200078e0231 */
[C---:B------:R-:W-:Y:S01]  /*0c80*/  IADD3 R52, P0, R47.reuse, R6, RZ ;  /* 0x000000062f347210 */ /* 0x040fe20007f1e0ff */
[----:B------:R0:W2:Y:S03]  /*0c90*/  LDG.E.U8 R45, desc[UR40][R58.64] ;  /* 0x000000283a2d7981 */ /* 0x0000a6000c1e1100 */
[----:B------:R-:W-:Y:S02]  /*0ca0*/  LEA.HI.X.SX32 R53, R47, R2, 0x1, P0 ;  /* 0x000000022f357211 */ /* 0x000fe400000f0eff */
[-C--:B-1----:R-:W-:Y:S01]  /*0cb0*/  IADD3 R56, P0, R63, R6.reuse, RZ ;  /* 0x000000063f387210 */ /* 0x082fe20007f1e0ff */
[----:B------:R-:W2:Y:S01]  /*0cc0*/  LDG.E.U8 R47, desc[UR40][R50.64] ;  /* 0x00000028322f7981 */ /* 0x000ea2000c1e1100 */
[----:B0-----:R-:W-:Y:S01]  /*0cd0*/  IMAD R59, R9, 0x4, R63 ;  /* 0x00000004093b7824 */ /* 0x001fe200078e023f */
[----:B------:R-:W-:-:S02]  /*0ce0*/  IADD3 R54, P1, R49, R6, RZ ;  /* 0x0000000631367210 */ /* 0x000fc40007f3e0ff */
[----:B------:R-:W2:Y:S01]  /*0cf0*/  LDG.E.U8 R48, desc[UR40][R52.64] ;  /* 0x0000002834307981 */ /* 0x000ea2000c1e1100 */
[----:B------:R-:W-:Y:S01]  /*0d00*/  IMAD R61, R9, 0x2, R59 ;  /* 0x00000002093d7824 */ /* 0x000fe200078e023b */
[----:B------:R-:W-:Y:S02]  /*0d10*/  LEA.HI.X.SX32 R57, R63, R2, 0x1, P0 ;  /* 0x000000023f397211 */ /* 0x000fe400000f0eff */
[----:B------:R-:W-:Y:S01]  /*0d20*/  IADD3 R58, P0, R59, R6, RZ ;  /* 0x000000063b3a7210 */ /* 0x000fe20007f1e0ff */
[----:B------:R-:W-:Y:S01]  /*0d30*/  IMAD R63, R9, 0x2, R61 ;  /* 0x00000002093f7824 */ /* 0x000fe200078e023d */
[-C--:B------:R-:W-:Y:S01]  /*0d40*/  LEA.HI.X.SX32 R55, R49, R2.reuse, 0x1, P1 ;  /* 0x0000000231377211 */ /* 0x080fe200008f0eff */
[----:B------:R-:W2:Y:S01]  /*0d50*/  LDG.E.U8 R50, desc[UR40][R56.64] ;  /* 0x0000002838327981 */ /* 0x000ea2000c1e1100 */
        /* <DEDUP_REMOVED lines=69> */
[----:B---3--:R-:W-:Y:S01]  /*11b0*/  IMAD R73, R9, 0x2, R71 ;  /* 0x0000000209497824 */ /* 0x008fe200078e0247 */
[C---:B------:R-:W-:Y:S01]  /*11c0*/  IADD3 R84, P0, R71.reuse, R6, RZ ;  /* 0x0000000647547210 */ /* 0x040fe20007f1e0ff */
[----:B------:R0:W3:Y:S03]  /*11d0*/  LDG.E.U8 R65, desc[UR40][R74.64] ;  /* 0x000000284a417981 */ /* 0x0000e6000c1e1100 */
[----:B------:R-:W-:Y:S01]  /*11e0*/  LEA.HI.X.SX32 R85, R71, R2, 0x1, P0 ;  /* 0x0000000247557211 */ /* 0x000fe200000f0eff */
[----:B------:R-:W-:Y:S01]  /*11f0*/  IMAD R71, R9, 0x4, R73 ;  /* 0x0000000409477824 */ /* 0x000fe200078e0249 */
[-C--:B------:R-:W-:Y:S01]  /*1200*/  IADD3 R82, P1, R83, R6.reuse, RZ ;  /* 0x0000000653527210 */ /* 0x080fe20007f3e0ff */
[----:B------:R1:W3:Y:S01]  /*1210*/  LDG.E.U8 R68, desc[UR40][R80.64] ;  /* 0x0000002850447981 */ /* 0x0002e2000c1e1100 */
[----:B0-----:R-:W-:-:S03]  /*1220*/  IADD3 R74, P0, R73, R6, RZ ;  /* 0x00000006494a7210 */ /* 0x001fc60007f1e0ff */
[----:B------:R-:W3:Y:S01]  /*1230*/  LDG.E.U8 R70, desc[UR40][R84.64] ;  /* 0x0000002854467981 */ /* 0x000ee2000c1e1100 */
[-C--:B------:R-:W-:Y:S01]  /*1240*/  LEA.HI.X.SX32 R75, R73, R2.reuse, 0x1, P0 ;  /* 0x00000002494b7211 */ /* 0x080fe200000f0eff */
[----:B------:R-:W-:Y:S01]  /*1250*/  IMAD R73, R9, 0x2, R71 ;  /* 0x0000000209497824 */ /* 0x000fe200078e0247 */
[----:B------:R-:W-:-:S03]  /*1260*/  LEA.HI.X.SX32 R83, R83, R2, 0x1, P1 ;  /* 0x0000000253537211 */ /* 0x000fc600008f0eff */
[----:B------:R-:W-:Y:S01]  /*1270*/  IMAD R87, R9, 0x2, R73 ;  /* 0x0000000209577824 */ /* 0x000fe200078e0249 */
[C---:B------:R-:W-:Y:S01]  /*1280*/  IADD3 R76, P0, R71.reuse, R6, RZ ;  /* 0x00000006474c7210 */ /* 0x040fe20007f1e0ff */
[----:B------:R0:W3:Y:S03]  /*1290*/  LDG.E.U8 R69, desc[UR40][R82.64] ;  /* 0x0000002852457981 */ /* 0x0000e6000c1e1100 */
[----:B------:R-:W-:Y:S02]  /*12a0*/  LEA.HI.X.SX32 R77, R71, R2, 0x1, P0 ;  /* 0x00000002474d7211 */ /* 0x000fe400000f0eff */
[-C--:B-1----:R-:W-:Y:S01]  /*12b0*/  IADD3 R80, P0, R87, R6.reuse, RZ ;  /* 0x0000000657507210 */ /* 0x082fe20007f1e0ff */
[----:B------:R-:W3:Y:S01]  /*12c0*/  LDG.E.U8 R71, desc[UR40][R74.64] ;  /* 0x000000284a477981 */ /* 0x000ee2000c1e1100 */
[----:B0-----:R-:W-:Y:S01]  /*12d0*/  IMAD R83, R9, 0x2, R87 ;  /* 0x0000000209537824 */ /* 0x001fe200078e0257 */
[----:B------:R-:W-:-:S02]  /*12e0*/  IADD3 R78, P1, R73, R6, RZ ;  /* 0x00000006494e7210 */ /* 0x000fc40007f3e0ff */
[----:B------:R-:W3:Y:S01]  /*12f0*/  LDG.E.U8 R72, desc[UR40][R76.64] ;  /* 0x000000284c487981 */ /* 0x000ee2000c1e1100 */
[----:B------:R-:W-:Y:S01]  /*1300*/  IMAD R85, R9, 0x2, R83 ;  /* 0x0000000209557824 */ /* 0x000fe200078e0253 */
[----:B------:R-:W-:Y:S02]  /*1310*/  LEA.HI.X.SX32 R81, R87, R2, 0x1, P0 ;  /* 0x0000000257517211 */ /* 0x000fe400000f0eff */
[----:B------:R-:W-:Y:S01]  /*1320*/  IADD3 R82, P0, R83, R6, RZ ;  /* 0x0000000653527210 */ /* 0x000fe20007f1e0ff */
[----:B------:R-:W-:Y:S01]  /*1330*/  IMAD R87, R9, 0x2, R85 ;  /* 0x0000000209577824 */ /* 0x000fe200078e0255 */
[-C--:B------:R-:W-:Y:S01]  /*1340*/  LEA.HI.X.SX32 R79, R73, R2.reuse, 0x1, P1 ;  /* 0x00000002494f7211 */ /* 0x080fe200008f0eff */
[----:B------:R-:W3:Y:S01]  /*1350*/  LDG.E.U8 R74, desc[UR40][R80.64] ;  /* 0x00000028504a7981 */ /* 0x000ee2000c1e1100 */
[----:B------:R-:W-:Y:S01]  /*1360*/  LEA.HI.X.SX32 R83, R83, R2, 0x1, P0 ;  /* 0x0000000253537211 */ /* 0x000fe200000f0eff */
[----:B------:R-:W-:Y:S01]  /*1370*/  IMAD R89, R9, 0x2, R87 ;  /* 0x0000000209597824 */ /* 0x000fe200078e0257 */
[C---:B------:R-:W-:Y:S01]  /*1380*/  IADD3 R84, P0, R85.reuse, R6, RZ ;  /* 0x0000000655547210 */ /* 0x040fe20007f1e0ff */
[----:B------:R0:W3:Y:S03]  /*1390*/  LDG.E.U8 R73, desc[UR40][R78.64] ;  /* 0x000000284e497981 */ /* 0x0000e6000c1e1100 */
[----:B------:R-:W-:Y:S01]  /*13a0*/  LEA.HI.X.SX32 R85, R85, R2, 0x1, P0 ;  /* 0x0000000255557211 */ /* 0x000fe200000f0eff */
[----:B------:R1:W3:Y:S01]  /*13b0*/  LDG.E.U8 R75, desc[UR40][R82.64] ;  /* 0x00000028524b7981 */ /* 0x0002e2000c1e1100 */
[----:B------:R-:W-:-:S02]  /*13c0*/  IADD3 R88, P0, R89, R6, RZ ;  /* 0x0000000659587210 */ /* 0x000fc40007f1e0ff */
[----:B------:R-:W-:Y:S01]  /*13d0*/  IADD3 R86, P1, R87, R6, RZ ;  /* 0x0000000657567210 */ /* 0x000fe20007f3e0ff */
[----:B------:R4:W3:Y:S01]  /*13e0*/  LDG.E.U8 R76, desc[UR40][R84.64] ;  /* 0x00000028544c7981 */ /* 0x0008e2000c1e1100 */
[----:B0-----:R-:W-:Y:S01]  /*13f0*/  IMAD R79, R9, 0x4, R89 ;  /* 0x00000004094f7824 */ /* 0x001fe200078e0259 */
[----:B------:R-:W-:-:S03]  /*1400*/  LEA.HI.X.SX32 R89, R89, R2, 0x1, P0 ;  /* 0x0000000259597211 */ /* 0x000fc600000f0eff */
[----:B------:R-:W-:Y:S01]  /*1410*/  IMAD R81, R9, 0x2, R79 ;  /* 0x0000000209517824 */ /* 0x000fe200078e024f */
[----:B------:R-:W-:Y:S01]  /*1420*/  IADD3 R90, P0, R79, R6, RZ ;  /* 0x000000064f5a7210 */ /* 0x000fe20007f1e0ff */
[----:B------:R-:W3:Y:S02]  /*1430*/  LDG.E.U8 R78, desc[UR40][R88.64] ;  /* 0x00000028584e7981 */ /* 0x000ee4000c1e1100 */
[----:B------:R-:W-:Y:S01]  /*1440*/  IMAD R95, R9, 0x2, R81 ;  /* 0x00000002095f7824 */ /* 0x000fe200078e0251 */
[----:B------:R-:W-:Y:S02]  /*1450*/  LEA.HI.X.SX32 R91, R79, R2, 0x1, P0 ;  /* 0x000000024f5b7211 */ /* 0x000fe400000f0eff */
[----:B------:R-:W-:Y:S01]  /*1460*/  IADD3 R92, P0, R81, R6, RZ ;  /* 0x00000006515c7210 */ /* 0x000fe20007f1e0ff */
[----:B-1----:R-:W-:Y:S01]  /*1470*/  IMAD R83, R9, 0x2, R95 ;  /* 0x0000000209537824 */ /* 0x002fe200078e025f */
[-C--:B------:R-:W-:Y:S01]  /*1480*/  LEA.HI.X.SX32 R87, R87, R2.reuse, 0x1, P1 ;  /* 0x0000000257577211 */ /* 0x080fe200008f0eff */
[----:B------:R-:W3:Y:S01]  /*1490*/  LDG.E.U8 R79, desc[UR40][R90.64] ;  /* 0x000000285a4f7981 */ /* 0x000ee2000c1e1100 */
[----:B------:R-:W-:Y:S01]  /*14a0*/  LEA.HI.X.SX32 R93, R81, R2, 0x1, P0 ;  /* 0x00000002515d7211 */ /* 0x000fe200000f0eff */
[----:B----4-:R-:W-:Y:S01]  /*14b0*/  IMAD R85, R9, 0x2, R83 ;  /* 0x0000000209557824 */ /* 0x010fe200078e0253 */
[C---:B------:R-:W-:Y:S01]  /*14c0*/  IADD3 R96, P0, R83.reuse, R6, RZ ;  /* 0x0000000653607210 */ /* 0x040fe20007f1e0ff */
[----:B------:R0:W4:Y:S03]  /*14d0*/  LDG.E.U8 R77, desc[UR40][R86.64] ;  /* 0x00000028564d7981 */ /* 0x000126000c1e1100 */
[----:B------:R-:W-:Y:S01]  /*14e0*/  LEA.HI.X.SX32 R97, R83, R2, 0x1, P0 ;  /* 0x0000000253617211 */ /* 0x000fe200000f0eff */
[----:B------:R-:W-:Y:S01]  /*14f0*/  IMAD R83, R9, 0x2, R85 ;  /* 0x0000000209537824 */ /* 0x000fe200078e0255 */
[-C--:B------:R-:W-:Y:S01]  /*1500*/  IADD3 R94, P1, R95, R6.reuse, RZ ;  /* 0x000000065f5e7210 */ /* 0x080fe20007f3e0ff */
[----:B------:R1:W4:Y:S01]  /*1510*/  LDG.E.U8 R80, desc[UR40][R92.64] ;  /* 0x000000285c507981 */ /* 0x000322000c1e1100 */
[----:B0-----:R-:W-:-:S03]  /*1520*/  IADD3 R86, P0, R85, R6, RZ ;  /* 0x0000000655567210 */ /* 0x001fc60007f1e0ff */
[----:B------:R-:W4:Y:S01]  /*1530*/  LDG.E.U8 R82, desc[UR40][R96.64] ;  /* 0x0000002860527981 */ /* 0x000f22000c1e1100 */
[-C--:B------:R-:W-:Y:S01]  /*1540*/  LEA.HI.X.SX32 R87, R85, R2.reuse, 0x1, P0 ;  /* 0x0000000255577211 */ /* 0x080fe200000f0eff */
[----:B------:R-:W-:Y:S01]  /*1550*/  IMAD R85, R9, 0x2, R83 ;  /* 0x0000000209557824 */ /* 0x000fe200078e0253 */
[----:B------:R-:W-:-:S03]  /*1560*/  LEA.HI.X.SX32 R95, R95, R2, 0x1, P1 ;  /* 0x000000025f5f7211 */ /* 0x000fc600008f0eff */
[----:B------:R-:W-:Y:S01]  /*1570*/  IMAD R99, R9, 0x4, R85 ;  /* 0x0000000409637824 */ /* 0x000fe200078e0255 */
[C---:B------:R-:W-:Y:S01]  /*1580*/  IADD3 R88, P0, R83.reuse, R6, RZ ;  /* 0x0000000653587210 */ /* 0x040fe20007f1e0ff */
[----:B------:R0:W4:Y:S03]  /*1590*/  LDG.E.U8 R81, desc[UR40][R94.64] ;  /* 0x000000285e517981 */ /* 0x000126000c1e1100 */
[----:B------:R-:W-:Y:S02]  /*15a0*/  LEA.HI.X.SX32 R89, R83, R2, 0x1, P0 ;  /* 0x0000000253597211 */ /* 0x000fe400000f0eff */
[-C--:B-1----:R-:W-:Y:S01]  /*15b0*/  IADD3 R92, P0, R99, R6.reuse, RZ ;  /* 0x00000006635c7210 */ /* 0x082fe20007f1e0ff */
[----:B------:R-:W4:Y:S01]  /*15c0*/  LDG.E.U8 R83, desc[UR40][R86.64] ;  /* 0x0000002856537981 */ /* 0x000f22000c1e1100 */
[----:B0-----:R-:W-:Y:S01]  /*15d0*/  IMAD R95, R9, 0x2, R99 ;  /* 0x00000002095f7824 */ /* 0x001fe200078e0263 */
[----:B------:R-:W-:-:S02]  /*15e0*/  IADD3 R90, P1, R85, R6, RZ ;  /* 0x00000006555a7210 */ /* 0x000fc40007f3e0ff */
[----:B------:R-:W4:Y:S01]  /*15f0*/  LDG.E.U8 R84, desc[UR40][R88.64] ;  /* 0x0000002858547981 */ /* 0x000f22000c1e1100 */
[----:B------:R-:W-:Y:S01]  /*1600*/  IMAD R97, R9, 0x2, R95 ;  /* 0x0000000209617824 */ /* 0x000fe200078e025f */
[----:B------:R-:W-:-:S03]  /*1610*/  LEA.HI.X.SX32 R93, R99, R2, 0x1, P0 ;  /* 0x00000002635d7211 */ /* 0x000fc600000f0eff */
[----:B------:R-:W-:Y:S01]  /*1620*/  IMAD R99, R9, 0x2, R97 ;  /* 0x0000000209637824 */ /* 0x000fe200078e0261 */
[----:B------:R-:W-:Y:S01]  /*1630*/  LEA.HI.X.SX32 R91, R85, R2, 0x1, P1 ;  /* 0x00000002555b7211 */ /* 0x000fe200008f0eff */
[----:B------:R-:W4:Y:S01]  /*1640*/  LDG.E.U8 R86, desc[UR40][R92.64] ;  /* 0x000000285c567981 */ /* 0x000f22000c1e1100 */
[----:B------:R-:W-:Y:S01]  /*1650*/  IADD3 R94, P0, R95, R6, RZ ;  /* 0x000000065f5e7210 */ /* 0x000fe20007f1e0ff */
[----:B------:R-:W-:Y:S02]  /*1660*/  IMAD R101, R9, 0x2, R99 ;  /* 0x0000000209657824 */ /* 0x000fe400078e0263 */
[----:B------:R0:W4:Y:S01]  /*1670*/  LDG.E.U8 R85, desc[UR40][R90.64] ;  /* 0x000000285a557981 */ /* 0x000122000c1e1100 */
[----:B------:R-:W-:Y:S02]  /*1680*/  LEA.HI.X.SX32 R95, R95, R2, 0x1, P0 ;  /* 0x000000025f5f7211 */ /* 0x000fe400000f0eff */
[-C--:B------:R-:W-:Y:S02]  /*1690*/  IADD3 R96, P0, R97, R6.reuse, RZ ;  /* 0x0000000661607210 */ /* 0x080fe40007f1e0ff */
[----:B------:R-:W-:Y:S01]  /*16a0*/  IADD3 R98, P1, R99, R6, RZ ;  /* 0x0000000663627210 */ /* 0x000fe20007f3e0ff */
[----:B------:R1:W4:Y:S01]  /*16b0*/  LDG.E.U8 R87, desc[UR40][R94.64] ;  /* 0x000000285e577981 */ /* 0x000322000c1e1100 */
[----:B0-----:R-:W-:Y:S01]  /*16c0*/  IMAD R91, R9, 0x2, R101 ;  /* 0x00000002095b7824 */ /* 0x001fe200078e0265 */
[----:B------:R-:W-:-:S03]  /*16d0*/  LEA.HI.X.SX32 R97, R97, R2, 0x1, P0 ;  /* 0x0000000261617211 */ /* 0x000fc600000f0eff */
[----:B------:R-:W-:Y:S01]  /*16e0*/  IMAD R93, R9, 0x2, R91 ;  /* 0x00000002095d7824 */ /* 0x000fe200078e025b */
[----:B------:R-:W-:Y:S01]  /*16f0*/  IADD3 R100, P0, R101, R6, RZ ;  /* 0x0000000665647210 */ /* 0x000fe20007f1e0ff */
[----:B------:R-:W4:Y:S02]  /*1700*/  LDG.E.U8 R88, desc[UR40][R96.64] ;  /* 0x0000002860587981 */ /* 0x000f24000c1e1100 */
[----:B------:R-:W-:Y:S01]  /*1710*/  IMAD R103, R9, 0x4, R93 ;  /* 0x0000000409677824 */ /* 0x000fe200078e025d */
[-C--:B------:R-:W-:Y:S02]  /*1720*/  LEA.HI.X.SX32 R99, R99, R2.reuse, 0x1, P1 ;  /* 0x0000000263637211 */ /* 0x080fe400008f0eff */
[----:B------:R-:W-:Y:S01]  /*1730*/  LEA.HI.X.SX32 R101, R101, R2, 0x1, P0 ;  /* 0x0000000265657211 */ /* 0x000fe200000f0eff */
[----:B------:R-:W-:Y:S01]  /*1740*/  IMAD R107, R9, 0x2, R103 ;  /* 0x00000002096b7824 */ /* 0x000fe200078e0267 */
[C---:B------:R-:W-:Y:S01]  /*1750*/  IADD3 R90, P0, R91.reuse, R6, RZ ;  /* 0x000000065b5a7210 */ /* 0x040fe20007f1e0ff */
[----:B------:R0:W4:Y:S03]  /*1760*/  LDG.E.U8 R89, desc[UR40][R98.64] ;  /* 0x0000002862597981 */ /* 0x000126000c1e1100 */
[----:B------:R-:W-:Y:S01]  /*1770*/  LEA.HI.X.SX32 R91, R91, R2, 0x1, P0 ;  /* 0x000000025b5b7211 */ /* 0x000fe200000f0eff */
[----:B------:R5:W4:Y:S01]  /*1780*/  LDG.E.U8 R104, desc[UR40][R100.64] ;  /* 0x0000002864687981 */ /* 0x000b22000c1e1100 */
[----:B------:R-:W-:-:S02]  /*1790*/  IADD3 R92, P0, R93, R6, RZ ;  /* 0x000000065d5c7210 */ /* 0x000fc40007f1e0ff */
[----:B-1----:R-:W-:Y:S01]  /*17a0*/  IADD3 R94, P1, R103, R6, RZ ;  /* 0x00000006675e7210 */ /* 0x002fe20007f3e0ff */
[----:B------:R1:W4:Y:S01]  /*17b0*/  LDG.E.U8 R105, desc[UR40][R90.64] ;  /* 0x000000285a697981 */ /* 0x000322000c1e1100 */
[----:B0-----:R-:W-:Y:S01]  /*17c0*/  IMAD R99, R9, 0x2, R107 ;  /* 0x0000000209637824 */ /* 0x001fe200078e026b */
[----:B------:R-:W-:Y:S02]  /*17d0*/  LEA.HI.X.SX32 R93, R93, R2, 0x1, P0 ;  /* 0x000000025d5d7211 */ /* 0x000fe400000f0eff */
[----:B------:R-:W-:Y:S01]  /*17e0*/  IADD3 R96, P0, R107, R6, RZ ;  /* 0x000000066b607210 */ /* 0x000fe20007f1e0ff */
[----:B-----5:R-:W-:Y:S01]  /*17f0*/  IMAD R101, R9, 0x2, R99 ;  /* 0x0000000209657824 */ /* 0x020fe200078e0263 */
[-C--:B------:R-:W-:Y:S01]  /*1800*/  LEA.HI.X.SX32 R95, R103, R2.reuse, 0x1, P1 ;  /* 0x00000002675f7211 */ /* 0x080fe200008f0eff */
[----:B------:R-:W5:Y:S01]  /*1810*/  LDG.E.U8 R106, desc[UR40][R92.64] ;  /* 0x000000285c6a7981 */ /* 0x000f62000c1e1100 */
[----:B------:R-:W-:Y:S01]  /*1820*/  LEA.HI.X.SX32 R97, R107, R2, 0x1, P0 ;  /* 0x000000026b617211 */ /* 0x000fe200000f0eff */
[----:B------:R-:W-:Y:S01]  /*1830*/  IMAD R103, R9, 0x2, R101 ;  /* 0x0000000209677824 */ /* 0x000fe200078e0265 */
[----:B------:R-:W-:Y:S01]  /*1840*/  IADD3 R98, P0, R99, R6, RZ ;  /* 0x0000000663627210 */ /* 0x000fe20007f1e0ff */
[----:B------:R0:W5:Y:S02]  /*1850*/  LDG.E.U8 R107, desc[UR40][R94.64] ;  /* 0x000000285e6b7981 */ /* 0x000164000c1e1100 */
[----:B------:R-:W-:Y:S01]  /*1860*/  IMAD R113, R9, 0x2, R103 ;  /* 0x0000000209717824 */ /* 0x000fe200078e0267 */
[----:B------:R-:W-:Y:S01]  /*1870*/  LEA.HI.X.SX32 R99, R99, R2, 0x1, P0 ;  /* 0x0000000263637211 */ /* 0x000fe200000f0eff */
[----:B------:R0:W5:Y:S01]  /*1880*/  LDG.E.U8 R108, desc[UR40][R96.64] ;  /* 0x00000028606c7981 */ /* 0x000162000c1e1100 */
[----:B------:R-:W-:-:S02]  /*1890*/  IADD3 R110, P0, R101, R6, RZ ;  /* 0x00000006656e7210 */ /* 0x000fc40007f1e0ff */
[----:B-1----:R-:W-:Y:S01]  /*18a0*/  IADD3 R90, P1, R103, R6, RZ ;  /* 0x00000006675a7210 */ /* 0x002fe20007f3e0ff */
[----:B------:R1:W5:Y:S01]  /*18b0*/  LDG.E.U8 R109, desc[UR40][R98.64] ;  /* 0x00000028626d7981 */ /* 0x000362000c1e1100 */
[----:B0-----:R-:W-:Y:S01]  /*18c0*/  IMAD R95, R9, 0x2, R113 ;  /* 0x00000002095f7824 */ /* 0x001fe200078e0271 */
[----:B------:R-:W-:Y:S02]  /*18d0*/  LEA.HI.X.SX32 R111, R101, R2, 0x1, P0 ;  /* 0x00000002656f7211 */ /* 0x000fe400000f0eff */
[----:B------:R-:W-:Y:S01]  /*18e0*/  IADD3 R92, P0, R113, R6, RZ ;  /* 0x00000006715c7210 */ /* 0x000fe20007f1e0ff */
[----:B------:R-:W-:Y:S01]  /*18f0*/  IMAD R97, R9, 0x4, R95 ;  /* 0x0000000409617824 */ /* 0x000fe200078e025f */
        /* <DEDUP_REMOVED lines=41> */
[----:B-1----:R-:W-:-:S02]  /*1b90*/  IADD3 R90, P0, R101, R6, RZ ;  /* 0x00000006655a7210 */ /* 0x002fc40007f1e0ff */
[----:B------:R-:W-:Y:S01]  /*1ba0*/  IADD3 R100, P1, R103, R6, RZ ;  /* 0x0000000667647210 */ /* 0x000fe20007f3e0ff */
[----:B------:R-:W5:Y:S01]  /*1bb0*/  LDG.E.U8 R123, desc[UR40][R98.64] ;  /* 0x00000028627b7981 */ /* 0x000f62000c1e1100 */
[----:B------:R-:W-:Y:S01]  /*1bc0*/  LEA.HI.X.SX32 R91, R101, R2, 0x1, P0 ;  /* 0x00000002655b7211 */ /* 0x000fe200000f0eff */
[----:B0-----:R-:W-:Y:S01]  /*1bd0*/  IMAD R95, R9, 0x2, R111 ;  /* 0x00000002095f7824 */ /* 0x001fe200078e026f */
[----:B------:R-:W-:-:S03]  /*1be0*/  IADD3 R92, P0, R111, R6, RZ ;  /* 0x000000066f5c7210 */ /* 0x000fc60007f1e0ff */
[----:B------:R-:W-:Y:S01]  /*1bf0*/  IMAD R97, R9, 0x2, R95 ;  /* 0x0000000209617824 */ /* 0x000fe200078e025f */
[-C--:B------:R-:W-:Y:S01]  /*1c00*/  LEA.HI.X.SX32 R93, R111, R2.reuse, 0x1, P0 ;  /* 0x000000026f5d7211 */ /* 0x080fe200000f0eff */
[----:B------:R0:W5:Y:S01]  /*1c10*/  LDG.E.U8 R124, desc[UR40][R90.64] ;  /* 0x000000285a7c7981 */ /* 0x000162000c1e1100 */
[----:B------:R-:W-:Y:S01]  /*1c20*/  LEA.HI.X.SX32 R101, R103, R2, 0x1, P1 ;  /* 0x0000000267657211 */ /* 0x000fe200008f0eff */
[----:B------:R-:W-:Y:S01]  /*1c30*/  IMAD R103, R9, 0x2, R97 ;  /* 0x0000000209677824 */ /* 0x000fe200078e0261 */
[----:B------:R-:W-:Y:S01]  /*1c40*/  IADD3 R94, P0, R95, R6, RZ ;  /* 0x000000065f5e7210 */ /* 0x000fe20007f1e0ff */
[----:B------:R-:W5:Y:S02]  /*1c50*/  LDG.E.U8 R126, desc[UR40][R92.64] ;  /* 0x000000285c7e7981 */ /* 0x000f64000c1e1100 */
[----:B------:R-:W-:Y:S01]  /*1c60*/  IMAD R111, R9, 0x4, R103 ;  /* 0x00000004096f7824 */ /* 0x000fe200078e0267 */
[----:B------:R-:W-:Y:S01]  /*1c70*/  LEA.HI.X.SX32 R95, R95, R2, 0x1, P0 ;  /* 0x000000025f5f7211 */ /* 0x000fe200000f0eff */
[----:B------:R1:W5:Y:S01]  /*1c80*/  LDG.E.U8 R125, desc[UR40][R100.64] ;  /* 0x00000028647d7981 */ /* 0x000362000c1e1100 */
[-C--:B------:R-:W-:Y:S01]  /*1c90*/  IADD3 R96, P0, R97, R6.reuse, RZ ;  /* 0x0000000661607210 */ /* 0x080fe20007f1e0ff */
[----:B0-----:R-:W-:Y:S01]  /*1ca0*/  IMAD R91, R9, 0x2, R111 ;  /* 0x00000002095b7824 */ /* 0x001fe200078e026f */
[----:B------:R-:W-:Y:S01]  /*1cb0*/  IADD3 R98, P1, R103, R6, RZ ;  /* 0x0000000667627210 */ /* 0x000fe20007f3e0ff */
[----:B------:R0:W5:Y:S01]  /*1cc0*/  LDG.E.U8 R127, desc[UR40][R94.64] ;  /* 0x000000285e7f7981 */ /* 0x000162000c1e1100 */
[----:B------:R-:W-:-:S02]  /*1cd0*/  LEA.HI.X.SX32 R97, R97, R2, 0x1, P0 ;  /* 0x0000000261617211 */ /* 0x000fc400000f0eff */
[----:B------:R-:W-:Y:S02]  /*1ce0*/  IADD3 R102, P0, R111, R6, RZ ;  /* 0x000000066f667210 */ /* 0x000fe40007f1e0ff */
[-C--:B------:R-:W-:Y:S01]  /*1cf0*/  LEA.HI.X.SX32 R99, R103, R2.reuse, 0x1, P1 ;  /* 0x0000000267637211 */ /* 0x080fe200008f0eff */
[----:B-1----:R-:W-:Y:S01]  /*1d00*/  IMAD R101, R9, 0x2, R91 ;  /* 0x0000000209657824 */ /* 0x002fe200078e025b */
[----:B------:R-:W-:Y:S01]  /*1d10*/  LEA.HI.X.SX32 R103, R111, R2, 0x1, P0 ;  /* 0x000000026f677211 */ /* 0x000fe200000f0eff */
[----:B------:R-:W5:Y:S01]  /*1d20*/  LDG.E.U8 R128, desc[UR40][R96.64] ;  /* 0x0000002860807981 */ /* 0x000f62000c1e1100 */
[----:B------:R-:W-:-:S03]  /*1d30*/  IADD3 R92, P0, R91, R6, RZ ;  /* 0x000000065b5c7210 */ /* 0x000fc60007f1e0ff */
[----:B------:R1:W5:Y:S01]  /*1d40*/  LDG.E.U8 R129, desc[UR40][R98.64] ;  /* 0x0000002862817981 */ /* 0x000362000c1e1100 */
[----:B------:R-:W-:Y:S01]  /*1d50*/  LEA.HI.X.SX32 R93, R91, R2, 0x1, P0 ;  /* 0x000000025b5d7211 */ /* 0x000fe200000f0eff */
[----:B------:R-:W-:Y:S01]  /*1d60*/  IMAD R91, R9, 0x2, R101 ;  /* 0x00000002095b7824 */ /* 0x000fe200078e0265 */
[----:B------:R-:W-:Y:S01]  /*1d70*/  IADD3 R100, P0, R101, R6, RZ ;  /* 0x0000000665647210 */ /* 0x000fe20007f1e0ff */
[----:B------:R1:W5:Y:S02]  /*1d80*/  LDG.E.U8 R130, desc[UR40][R102.64] ;  /* 0x0000002866827981 */ /* 0x000364000c1e1100 */
[----:B0-----:R-:W-:Y:S01]  /*1d90*/  IMAD R95, R9, 0x2, R91 ;  /* 0x00000002095f7824 */ /* 0x001fe200078e025b */
[----:B------:R-:W-:Y:S01]  /*1da0*/  LEA.HI.X.SX32 R101, R101, R2, 0x1, P0 ;  /* 0x0000000265657211 */ /* 0x000fe200000f0eff */
[----:B------:R-:W5:Y:S02]  /*1db0*/  LDG.E.U8 R131, desc[UR40][R92.64] ;  /* 0x000000285c837981 */ /* 0x000f64000c1e1100 */
[----:B-1----:R-:W-:Y:S01]  /*1dc0*/  IMAD R99, R9, 0x2, R95 ;  /* 0x0000000209637824 */ /* 0x002fe200078e025f */
[----:B------:R-:W-:Y:S01]  /*1dd0*/  IADD3 R96, P0, R95, R6, RZ ;  /* 0x000000065f607210 */ /* 0x000fe20007f1e0ff */
[----:B------:R0:W5:Y:S02]  /*1de0*/  LDG.E.U8 R132, desc[UR40][R100.64] ;  /* 0x0000002864847981 */ /* 0x000164000c1e1100 */
[----:B------:R-:W-:Y:S01]  /*1df0*/  IMAD R103, R9, 0x2, R99 ;  /* 0x0000000209677824 */ /* 0x000fe200078e0263 */
[----:B------:R-:W-:-:S02]  /*1e00*/  LEA.HI.X.SX32 R97, R95, R2, 0x1, P0 ;  /* 0x000000025f617211 */ /* 0x000fc400000f0eff */
[-C--:B------:R-:W-:Y:S01]  /*1e10*/  IADD3 R90, P1, R91, R6.reuse, RZ ;  /* 0x000000065b5a7210 */ /* 0x080fe20007f3e0ff */
[----:B------:R-:W-:Y:S01]  /*1e20*/  IMAD R111, R9, 0x4, R103 ;  /* 0x00000004096f7824 */ /* 0x000fe200078e0267 */
[----:B------:R-:W-:Y:S01]  /*1e30*/  IADD3 R94, P0, R99, R6, RZ ;  /* 0x00000006635e7210 */ /* 0x000fe20007f1e0ff */
[----:B------:R-:W5:Y:S01]  /*1e40*/  LDG.E.U8 R134, desc[UR40][R96.64] ;  /* 0x0000002860867981 */ /* 0x000f62000c1e1100 */
[-C--:B------:R-:W-:Y:S01]  /*1e50*/  LEA.HI.X.SX32 R91, R91, R2.reuse, 0x1, P1 ;  /* 0x000000025b5b7211 */ /* 0x080fe200008f0eff */
[----:B------:R-:W-:Y:S01]  /*1e60*/  IMAD R113, R9, 0x2, R111 ;  /* 0x0000000209717824 */ /* 0x000fe200078e026f */
[----:B------:R-:W-:Y:S02]  /*1e70*/  LEA.HI.X.SX32 R95, R99, R2, 0x1, P0 ;  /* 0x00000002635f7211 */ /* 0x000fe400000f0eff */
[C---:B------:R-:W-:Y:S01]  /*1e80*/  IADD3 R98, P0, R103.reuse, R6, RZ ;  /* 0x0000000667627210 */ /* 0x040fe20007f1e0ff */
[----:B------:R1:W5:Y:S03]  /*1e90*/  LDG.E.U8 R133, desc[UR40][R90.64] ;  /* 0x000000285a857981 */ /* 0x000366000c1e1100 */
[----:B------:R-:W-:Y:S01]  /*1ea0*/  LEA.HI.X.SX32 R99, R103, R2, 0x1, P0 ;  /* 0x0000000267637211 */ /* 0x000fe200000f0eff */
[----:B------:R2:W5:Y:S01]  /*1eb0*/  LDG.E.U8 R135, desc[UR40][R94.64] ;  /* 0x000000285e877981 */ /* 0x000562000c1e1100 */
[----:B0-----:R-:W-:-:S02]  /*1ec0*/  IADD3 R100, P0, R113, R6, RZ ;  /* 0x0000000671647210 */ /* 0x001fc40007f1e0ff */
[----:B------:R-:W-:Y:S01]  /*1ed0*/  IADD3 R92, P1, R111, R6, RZ ;  /* 0x000000066f5c7210 */ /* 0x000fe20007f3e0ff */
[----:B------:R-:W5:Y:S01]  /*1ee0*/  LDG.E.U8 R136, desc[UR40][R98.64] ;  /* 0x0000002862887981 */ /* 0x000f62000c1e1100 */
[----:B-1----:R-:W-:Y:S01]  /*1ef0*/  IMAD R91, R9, 0x2, R113 ;  /* 0x00000002095b7824 */ /* 0x002fe200078e0271 */
[----:B------:R-:W-:-:S03]  /*1f00*/  LEA.HI.X.SX32 R101, R113, R2, 0x1, P0 ;  /* 0x0000000271657211 */ /* 0x000fc600000f0eff */
[----:B------:R-:W-:Y:S01]  /*1f10*/  IMAD R103, R9, 0x2, R91 ;  /* 0x0000000209677824 */ /* 0x000fe200078e025b */
[C---:B------:R-:W-:Y:S01]  /*1f20*/  IADD3 R96, P0, R91.reuse, R6, RZ ;  /* 0x000000065b607210 */ /* 0x040fe20007f1e0ff */
[----:B------:R-:W5:Y:S03]  /*1f30*/  LDG.E.U8 R137, desc[UR40][R100.64] ;  /* 0x0000002864897981 */ /* 0x000f66000c1e1100 */
[-C--:B------:R-:W-:Y:S01]  /*1f40*/  LEA.HI.X.SX32 R97, R91, R2.reuse, 0x1, P0 ;  /* 0x000000025b617211 */ /* 0x080fe200000f0eff */
[----:B------:R-:W-:Y:S01]  /*1f50*/  IMAD R91, R9, 0x2, R103 ;  /* 0x00000002095b7824 */ /* 0x000fe200078e0267 */
[----:B------:R-:W-:Y:S02]  /*1f60*/  LEA.HI.X.SX32 R93, R111, R2, 0x1, P1 ;  /* 0x000000026f5d7211 */ /* 0x000fe400008f0eff */
[----:B--2---:R-:W-:Y:S01]  /*1f70*/  IADD3 R94, P0, R103, R6, RZ ;  /* 0x00000006675e7210 */ /* 0x004fe20007f1e0ff */
[----:B------:R-:W-:Y:S01]  /*1f80*/  IMAD R111, R9, 0x2, R91 ;  /* 0x00000002096f7824 */ /* 0x000fe200078e025b */
[----:B------:R-:W2:Y:S02]  /*1f90*/  LDG.E.U8 R138, desc[UR40][R96.64] ;  /* 0x00000028608a7981 */ /* 0x000ea4000c1e1100 */
[----:B------:R-:W-:-:S02]  /*1fa0*/  LEA.HI.X.SX32 R95, R103, R2, 0x1, P0 ;  /* 0x00000002675f7211 */ /* 0x000fc400000f0eff */
[----:B------:R0:W2:Y:S01]  /*1fb0*/  LDG.E.U8 R113, desc[UR40][R92.64] ;  /* 0x000000285c717981 */ /* 0x0000a2000c1e1100 */
[-C--:B------:R-:W-:Y:S02]  /*1fc0*/  IADD3 R102, P0, R111, R6.reuse, RZ ;  /* 0x000000066f667210 */ /* 0x080fe40007f1e0ff */
[----:B------:R-:W-:Y:S01]  /*1fd0*/  IADD3 R90, P1, R91, R6, RZ ;  /* 0x000000065b5a7210 */ /* 0x000fe20007f3e0ff */
[----:B------:R-:W2:Y:S01]  /*1fe0*/  LDG.E.U8 R139, desc[UR40][R94.64] ;  /* 0x000000285e8b7981 */ /* 0x000ea2000c1e1100 */
[-C--:B------:R-:W-:Y:S01]  /*1ff0*/  LEA.HI.X.SX32 R103, R111, R2.reuse, 0x1, P0 ;  /* 0x000000026f677211 */ /* 0x080fe200000f0eff */
[----:B0-----:R-:W-:Y:S01]  /*2000*/  IMAD R93, R9, 0x2, R111 ;  /* 0x00000002095d7824 */ /* 0x001fe200078e026f */
[----:B------:R-:W-:-:S03]  /*2010*/  LEA.HI.X.SX32 R91, R91, R2, 0x1, P1 ;  /* 0x000000025b5b7211 */ /* 0x000fc600008f0eff */
[----:B------:R-:W2:Y:S01]  /*2020*/  LDG.E.U8 R102, desc[UR40][R102.64] ;  /* 0x0000002866667981 */ /* 0x000ea2000c1e1100 */
[----:B------:R-:W-:Y:S01]  /*2030*/  IMAD R101, R9, 0x4, R93 ;  /* 0x0000000409657824 */ /* 0x000fe200078e025d */
[C---:B------:R-:W-:Y:S02]  /*2040*/  IADD3 R98, P0, R93.reuse, R6, RZ ;  /* 0x000000065d627210 */ /* 0x040fe40007f1e0ff */
[----:B------:R0:W2:Y:S02]  /*2050*/  LDG.E.U8 R140, desc[UR40][R90.64] ;  /* 0x000000285a8c7981 */ /* 0x0000a4000c1e1100 */
[----:B------:R-:W-:Y:S01]  /*2060*/  LEA.HI.X.SX32 R99, R93, R2, 0x1, P0 ;  /* 0x000000025d637211 */ /* 0x000fe200000f0eff */
[----:B------:R-:W-:Y:S01]  /*2070*/  IMAD R93, R9, 0x2, R101 ;  /* 0x00000002095d7824 */ /* 0x000fe200078e0265 */
[----:B------:R-:W-:-:S03]  /*2080*/  IADD3 R96, P0, R101, R6, RZ ;  /* 0x0000000665607210 */ /* 0x000fc60007f1e0ff */
[----:B------:R-:W-:Y:S01]  /*2090*/  IMAD R111, R9, 0x2, R93 ;  /* 0x00000002096f7824 */ /* 0x000fe200078e025d */
[----:B------:R-:W-:Y:S01]  /*20a0*/  LEA.HI.X.SX32 R97, R101, R2, 0x1, P0 ;  /* 0x0000000265617211 */ /* 0x000fe200000f0eff */
[----:B------:R1:W2:Y:S02]  /*20b0*/  LDG.E.U8 R141, desc[UR40][R98.64] ;  /* 0x00000028628d7981 */ /* 0x0002a4000c1e1100 */
[----:B0-----:R-:W-:Y:S01]  /*20c0*/  IMAD R91, R9, 0x2, R111 ;  /* 0x00000002095b7824 */ /* 0x001fe200078e026f */
[----:B------:R-:W-:Y:S01]  /*20d0*/  IADD3 R94, P0, R111, R6, RZ ;  /* 0x000000066f5e7210 */ /* 0x000fe20007f1e0ff */
[----:B------:R0:W2:Y:S02]  /*20e0*/  LDG.E.U8 R142, desc[UR40][R96.64] ;  /* 0x00000028608e7981 */ /* 0x0000a4000c1e1100 */
[----:B------:R-:W-:Y:S01]  /*20f0*/  IMAD R101, R9, 0x2, R91 ;  /* 0x0000000209657824 */ /* 0x000fe200078e025b */
[----:B------:R-:W-:Y:S02]  /*2100*/  LEA.HI.X.SX32 R95, R111, R2, 0x1, P0 ;  /* 0x000000026f5f7211 */ /* 0x000fe400000f0eff */
[-C--:B------:R-:W-:Y:S01]  /*2110*/  IADD3 R90, P0, R91, R6.reuse, RZ ;  /* 0x000000065b5a7210 */ /* 0x080fe20007f1e0ff */
[----:B------:R-:W-:Y:S01]  /*2120*/  IMAD R103, R9, 0x2, R101 ;  /* 0x0000000209677824 */ /* 0x000fe200078e0265 */
[----:B------:R-:W-:Y:S01]  /*2130*/  IADD3 R92, P1, R93, R6, RZ ;  /* 0x000000065d5c7210 */ /* 0x000fe20007f3e0ff */
[----:B------:R-:W2:Y:S01]  /*2140*/  LDG.E.U8 R94, desc[UR40][R94.64] ;  /* 0x000000285e5e7981 */ /* 0x000ea2000c1e1100 */
[----:B------:R-:W-:Y:S01]  /*2150*/  LEA.HI.X.SX32 R91, R91, R2, 0x1, P0 ;  /* 0x000000025b5b7211 */ /* 0x000fe200000f0eff */
[----:B------:R-:W-:Y:S01]  /*2160*/  IMAD R9, R9, 0x2, R103 ;  /* 0x0000000209097824 */ /* 0x000fe200078e0267 */
[----:B-1----:R-:W-:-:S02]  /*2170*/  IADD3 R98, P0, R101, R6, RZ ;  /* 0x0000000665627210 */ /* 0x002fc40007f1e0ff */
[-C--:B------:R-:W-:Y:S01]  /*2180*/  LEA.HI.X.SX32 R93, R93, R2.reuse, 0x1, P1 ;  /* 0x000000025d5d7211 */ /* 0x080fe200008f0eff */
[----:B------:R-:W2:Y:S01]  /*2190*/  LDG.E.U8 R90, desc[UR40][R90.64] ;  /* 0x000000285a5a7981 */ /* 0x000ea2000c1e1100 */
[----:B------:R-:W-:Y:S02]  /*21a0*/  LEA.HI.X.SX32 R99, R101, R2, 0x1, P0 ;  /* 0x0000000265637211 */ /* 0x000fe400000f0eff */
[-C--:B------:R-:W-:Y:S01]  /*21b0*/  IADD3 R100, P1, R103, R6.reuse, RZ ;  /* 0x0000000667647210 */ /* 0x080fe20007f3e0ff */
[----:B------:R-:W2:Y:S01]  /*21c0*/  LDG.E.U8 R92, desc[UR40][R92.64] ;  /* 0x000000285c5c7981 */ /* 0x000ea2000c1e1100 */
[----:B0-----:R-:W-:Y:S02]  /*21d0*/  IADD3 R96, P0, R9, R6, RZ ;  /* 0x0000000609607210 */ /* 0x001fe40007f1e0ff */
[-C--:B------:R-:W-:Y:S01]  /*21e0*/  LEA.HI.X.SX32 R101, R103, R2.reuse, 0x1, P1 ;  /* 0x0000000267657211 */ /* 0x080fe200008f0eff */
[----:B------:R-:W2:Y:S01]  /*21f0*/  LDG.E.U8 R98, desc[UR40][R98.64] ;  /* 0x0000002862627981 */ /* 0x000ea2000c1e1100 */
[----:B------:R-:W-:-:S03]  /*2200*/  LEA.HI.X.SX32 R97, R9, R2, 0x1, P0 ;  /* 0x0000000209617211 */ /* 0x000fc600000f0eff */
[----:B------:R-:W2:Y:S04]  /*2210*/  LDG.E.U8 R100, desc[UR40][R100.64] ;  /* 0x0000002864647981 */ /* 0x000ea8000c1e1100 */
[----:B------:R-:W2:Y:S01]  /*2220*/  LDG.E.U8 R96, desc[UR40][R96.64] ;  /* 0x0000002860607981 */ /* 0x000ea2000c1e1100 */
[----:B------:R-:W0:Y:S01]  /*2230*/  S2UR UR4, SR_CgaCtaId ;  /* 0x00000000000479c3 */ /* 0x000e220000008800 */
[C---:B------:R-:W-:Y:S02]  /*2240*/  LOP3.LUT R2, R4.reuse, 0x3f, RZ, 0xc0, !PT ;  /* 0x0000003f04027812 */ /* 0x040fe400078ec0ff */
[----:B------:R-:W-:Y:S01]  /*2250*/  LOP3.LUT R6, R4, 0x7, RZ, 0xc0, !PT ;  /* 0x0000000704067812 */ /* 0x000fe200078ec0ff */
[----:B------:R-:W-:Y:S02]  /*2260*/  UMOV UR45, 0x400 ;  /* 0x00000400002d7882 */ /* 0x000fe40000000000 */
[----:B------:R-:W-:-:S02]  /*2270*/  IMAD.SHL.U32 R9, R2, 0x80, RZ ;  /* 0x0000008002097824 */ /* 0x000fc400078e00ff */
[----:B------:R-:W-:-:S05]  /*2280*/  IMAD.SHL.U32 R6, R6, 0x10, RZ ;  /* 0x0000001006067824 */ /* 0x000fca00078e00ff */
[----:B------:R-:W-:Y:S01]  /*2290*/  LOP3.LUT R6, R6, R0, R9, 0xfe, !PT ;  /* 0x0000000006067212 */ /* 0x000fe200078efe09 */
[----:B0-----:R-:W-:-:S03]  /*22a0*/  ULEA UR45, UR4, UR45, 0x18 ;  /* 0x0000002d042d7291 */ /* 0x001fc6000f8ec03f */
[----:B------:R-:W-:Y:S01]  /*22b0*/  LOP3.LUT R0, R6, 0x20, RZ, 0x3c, !PT ;  /* 0x0000002006007812 */ /* 0x000fe200078e3cff */
[----:B------:R-:W-:-:S05]  /*22c0*/  VIADD R168, R5, 0x40 ;  /* 0x0000004005a87836 */ /* 0x000fca0000000000 */
[----:B------:R0:W-:Y:S04]  /*22d0*/  STS.U8 [R6+UR45], R7 ;  /* 0x0000000706007988 */ /* 0x0001e8000800002d */
[----:B------:R-:W-:Y:S01]  /*22e0*/  STS.U8 [R6+UR45+0x2], R8 ;  /* 0x0000020806007988 */ /* 0x000fe2000800002d */
[----:B0-----:R-:W-:-:S03]  /*22f0*/  LOP3.LUT R7, R6, 0x10, RZ, 0x3c, !PT ;  /* 0x0000001006077812 */ /* 0x001fc600078e3cff */
[----:B------:R-:W-:Y:S04]  /*2300*/  STS.U8 [R6+UR45+0x4], R24 ;  /* 0x0000041806007988 */ /* 0x000fe8000800002d */
[----:B------:R-:W-:Y:S04]  /*2310*/  STS.U8 [R6+UR45+0x6], R25 ;  /* 0x0000061906007988 */ /* 0x000fe8000800002d */
[----:B------:R-:W-:Y:S04]  /*2320*/  STS.U8 [R6+UR45+0x8], R26 ;  /* 0x0000081a06007988 */ /* 0x000fe8000800002d */
[----:B------:R-:W-:Y:S04]  /*2330*/  STS.U8 [R6+UR45+0xa], R27 ;  /* 0x00000a1b06007988 */ /* 0x000fe8000800002d */
[----:B------:R-:W-:Y:S04]  /*2340*/  STS.U8 [R6+UR45+0xc], R28 ;  /* 0x00000c1c06007988 */ /* 0x000fe8000800002d */
[----:B---3--:R-:W-:Y:S04]  /*2350*/  STS.U8 [R6+UR45+0x2000], R79 ;  /* 0x0020004f06007988 */ /* 0x008fe8000800002d */
[----:B----4-:R-:W-:Y:S04]  /*2360*/  STS.U8 [R6+UR45+0x2002], R80 ;  /* 0x0020025006007988 */ /* 0x010fe8000800002d */
[----:B------:R-:W-:Y:S04]  /*2370*/  STS.U8 [R6+UR45+0x2004], R81 ;  /* 0x0020045106007988 */ /* 0x000fe8000800002d */
[----:B------:R-:W-:Y:S04]  /*2380*/  STS.U8 [R6+UR45+0x2006], R82 ;  /* 0x0020065206007988 */ /* 0x000fe8000800002d */
[----:B------:R-:W-:Y:S04]  /*2390*/  STS.U8 [R6+UR45+0x2008], R83 ;  /* 0x0020085306007988 */ /* 0x000fe8000800002d */
[----:B------:R-:W-:Y:S04]  /*23a0*/  STS.U8 [R6+UR45+0x200a], R84 ;  /* 0x00200a5406007988 */ /* 0x000fe8000800002d */
[----:B------:R-:W-:Y:S04]  /*23b0*/  STS.U8 [R6+UR45+0x200c], R85 ;  /* 0x00200c5506007988 */ /* 0x000fe8000800002d */
[----:B------:R-:W-:Y:S04]  /*23c0*/  STS.U8 [R6+UR45+0xe], R10 ;  /* 0x00000e0a06007988 */ /* 0x000fe8000800002d */
[----:B------:R-:W-:Y:S04]  /*23d0*/  STS.U8 [R6+UR45+0x200e], R11 ;  /* 0x00200e0b06007988 */ /* 0x000fe8000800002d */
[----:B------:R-:W-:Y:S04]  /*23e0*/  STS.U8 [R7+UR45], R30 ;  /* 0x0000001e07007988 */ /* 0x000fe8000800002d */
[----:B------:R-:W-:Y:S04]  /*23f0*/  STS.U8 [R7+UR45+0x2], R31 ;  /* 0x0000021f07007988 */ /* 0x000fe8000800002d */
        /* <DEDUP_REMOVED lines=13> */
[----:B-----5:R0:W-:Y:S01]  /*24d0*/  STS.U8 [R7+UR45+0x200c], R106 ;  /* 0x00200c6a07007988 */ /* 0x0201e2000800002d */
[----:B------:R-:W-:-:S03]  /*24e0*/  ISETP.GE.AND P0, PT, R168, 0x1, PT ;  /* 0x00000001a800780c */ /* 0x000fc60003f06270 */
[----:B------:R-:W-:Y:S01]  /*24f0*/  STS.U8 [R0+UR45], R37 ;  /* 0x0000002500007988 */ /* 0x000fe2000800002d */
[----:B0-----:R-:W-:-:S03]  /*2500*/  LOP3.LUT R7, R6, 0x30, RZ, 0x3c, !PT ;  /* 0x0000003006077812 */ /* 0x001fc600078e3cff */
        /* <DEDUP_REMOVED lines=14> */
[----:B------:R0:W-:Y:S04]  /*25f0*/  STS.U8 [R0+UR45+0x200c], R115 ;  /* 0x00200c7300007988 */ /* 0x0001e8000800002d */
[----:B------:R-:W-:Y:S04]  /*2600*/  STS.U8 [R7+UR45], R44 ;  /* 0x0000002c07007988 */ /* 0x000fe8000800002d */
[----:B------:R-:W-:Y:S01]  /*2610*/  STS.U8 [R7+UR45+0x2], R45 ;  /* 0x0000022d07007988 */ /* 0x000fe2000800002d */
        /* <DEDUP_REMOVED lines=57> */
[----:B--2---:R-:W-:Y:S04]  /*29b0*/  STS.U8 [R0+UR45+0x2000], R113 ;  /* 0x0020007100007988 */ /* 0x004fe8000800002d */
[----:B------:R-:W-:Y:S04]  /*29c0*/  STS.U8 [R0+UR45+0x2002], R137 ;  /* 0x0020028900007988 */ /* 0x000fe8000800002d */
[----:B------:R-:W-:Y:S04]  /*29d0*/  STS.U8 [R0+UR45+0x2004], R138 ;  /* 0x0020048a00007988 */ /* 0x000fe8000800002d */
[----:B------:R-:W-:Y:S04]  /*29e0*/  STS.U8 [R0+UR45+0x2006], R139 ;  /* 0x0020068b00007988 */ /* 0x000fe8000800002d */
[----:B------:R-:W-:Y:S04]  /*29f0*/  STS.U8 [R0+UR45+0x2008], R140 ;  /* 0x0020088c00007988 */ /* 0x000fe8000800002d */
[----:B------:R-:W-:Y:S04]  /*2a00*/  STS.U8 [R0+UR45+0x200a], R102 ;  /* 0x00200a6600007988 */ /* 0x000fe8000800002d */
[----:B------:R-:W-:Y:S04]  /*2a10*/  STS.U8 [R0+UR45+0x200c], R141 ;  /* 0x00200c8d00007988 */ /* 0x000fe8000800002d */
[----:B------:R-:W-:Y:S04]  /*2a20*/  STS.U8 [R0+UR45+0xe], R23 ;  /* 0x00000e1700007988 */ /* 0x000fe8000800002d */
[----:B------:R0:W-:Y:S01]  /*2a30*/  STS.U8 [R0+UR45+0x200e], R22 ;  /* 0x00200e1600007988 */ /* 0x0001e2000800002d */
[----:B------:R-:W-:-:S03]  /*2a40*/  IMAD.MOV.U32 R2, RZ, RZ, -0x800000 ;  /* 0xff800000ff027424 */ /* 0x000fc600078e00ff */
[----:B------:R-:W-:Y:S01]  /*2a50*/  STS.U8 [R7+UR45+0x200e], R3 ;  /* 0x00200e0307007988 */ /* 0x000fe2000800002d */
[----:B------:R-:W-:-:S03]  /*2a60*/  IMAD.MOV.U32 R174, RZ, RZ, 0x3f800000 ;  /* 0x3f800000ffae7424 */ /* 0x000fc600078e00ff */
[----:B------:R-:W-:Y:S01]  /*2a70*/  STS.U8 [R7+UR45], R72 ;  /* 0x0000004807007988 */ /* 0x000fe2000800002d */
[----:B------:R-:W-:-:S03]  /*2a80*/  IMAD.MOV.U32 R173, RZ, RZ, 0x3f800000 ;  /* 0x3f800000ffad7424 */ /* 0x000fc600078e00ff */
[----:B------:R-:W-:Y:S01]  /*2a90*/  STS.U8 [R7+UR45+0x2], R73 ;  /* 0x0000024907007988 */ /* 0x000fe2000800002d */
[----:B0-----:R-:W-:-:S03]  /*2aa0*/  IMAD.MOV.U32 R0, RZ, RZ, -0x800000 ;  /* 0xff800000ff007424 */ /* 0x001fc600078e00ff */
[----:B------:R-:W-:Y:S01]  /*2ab0*/  STS.U8 [R7+UR45+0x4], R74 ;  /* 0x0000044a07007988 */ /* 0x000fe2000800002d */
[----:B------:R-:W-:-:S03]  /*2ac0*/  CS2R R24, SRZ ;  /* 0x0000000000187805 */ /* 0x000fc6000001ff00 */
        /* <DEDUP_REMOVED lines=20> */
[----:B------:R0:W-:Y:S01]  /*2c10*/  STS.U8 [R7+UR45+0xe], R29 ;  /* 0x00000e1d07007988 */ /* 0x0001e2000800002d */
[----:B------:R-:W-:-:S03]  /*2c20*/  CS2R R48, SRZ ;  /* 0x0000000000307805 */ /* 0x000fc6000001ff00 */
[----:B------:R1:W-:Y:S01]  /*2c30*/  STS.U8 [R7+UR45+0x200c], R96 ;  /* 0x00200c6007007988 */ /* 0x0003e2000800002d */
[----:B------:R-:W-:Y:S02]  /*2c40*/  CS2R R50, SRZ ;  /* 0x0000000000327805 */ /* 0x000fe4000001ff00 */
[----:B------:R-:W-:Y:S02]  /*2c50*/  CS2R R52, SRZ ;  /* 0x0000000000347805 */ /* 0x000fe4000001ff00 */
[----:B------:R-:W-:Y:S02]  /*2c60*/  CS2R R54, SRZ ;  /* 0x0000000000367805 */ /* 0x000fe4000001ff00 */
[----:B------:R-:W-:Y:S02]  /*2c70*/  CS2R R56, SRZ ;  /* 0x0000000000387805 */ /* 0x000fe4000001ff00 */
[----:B------:R-:W-:Y:S02]  /*2c80*/  CS2R R58, SRZ ;  /* 0x00000000003a7805 */ /* 0x000fe4000001ff00 */
[----:B0-----:R-:W-:-:S02]  /*2c90*/  CS2R R28, SRZ ;  /* 0x00000000001c7805 */ /* 0x001fc4000001ff00 */
[----:B------:R-:W-:Y:S02]  /*2ca0*/  CS2R R60, SRZ ;  /* 0x00000000003c7805 */ /* 0x000fe4000001ff00 */
[----:B------:R-:W-:Y:S02]  /*2cb0*/  CS2R R62, SRZ ;  /* 0x00000000003e7805 */ /* 0x000fe4000001ff00 */
[----:B------:R-:W-:Y:S02]  /*2cc0*/  CS2R R64, SRZ ;  /* 0x0000000000407805 */ /* 0x000fe4000001ff00 */
[----:B------:R-:W-:Y:S02]  /*2cd0*/  CS2R R66, SRZ ;  /* 0x0000000000427805 */ /* 0x000fe4000001ff00 */
[----:B------:R-:W-:Y:S02]  /*2ce0*/  CS2R R68, SRZ ;  /* 0x0000000000447805 */ /* 0x000fe4000001ff00 */
[----:B------:R-:W-:-:S02]  /*2cf0*/  CS2R R70, SRZ ;  /* 0x0000000000467805 */ /* 0x000fc4000001ff00 */
        /* <DEDUP_REMOVED lines=12> */
[----:B-1----:R-:W-:Y:S02]  /*2dc0*/  CS2R R96, SRZ ;  /* 0x0000000000607805 */ /* 0x002fe4000001ff00 */
        /* <DEDUP_REMOVED lines=27> */
[C---:B------:R-:W-:Y:S01]  /*2f80*/  LOP3.LUT R9, R4.reuse, 0x7f, RZ, 0xc0, !PT ;  /* 0x0000007f04097812 */ /* 0x040fe200078ec0ff */
[----:B------:R-:W-:Y:S01]  /*2f90*/  IMAD.SHL.U32 R3, R4, 0x2, RZ ;  /* 0x0000000204037824 */ /* 0x000fe200078e00ff */
[----:B------:R-:W-:Y:S06]  /*2fa0*/  @!P0 BRA `(.L_x_0) ;  /* 0x0000007400688947 */ /* 0x000fec0003800000 */
[----:B------:R-:W0:Y:S01]  /*2fb0*/  LDC R37, c[0x0][0x268] ;  /* 0x00009a00ff257b82 */ /* 0x000e220000000800 */
[--C-:B------:R-:W-:Y:S01]  /*2fc0*/  SHF.R.U32.HI R0, RZ, 0x5, R4.reuse ;  /* 0x00000005ff007819 */ /* 0x100fe20000011604 */
[----:B------:R-:W-:Y:S01]  /*2fd0*/  ULDC.64 UR4, c[0x0][0x250] ;  /* 0x0000940000047ab9 */ /* 0x000fe20000000a00 */
[----:B------:R-:W-:Y:S01]  /*2fe0*/  LOP3.LUT R7, R4, 0x1c, RZ, 0xc0, !PT ;  /* 0x0000001c04077812 */ /* 0x000fe200078ec0ff */
[----:B------:R-:W-:Y:S01]  /*2ff0*/  UIMAD UR4, UR44, UR4, URZ ;  /* 0x000000042c0472a4 */ /* 0x000fe2000f8e023f */
[----:B------:R-:W-:Y:S01]  /*3000*/  SGXT.U32 R0, R0, 0x2 ;  /* 0x000000020000781a */ /* 0x000fe20000000000 */
[----:B------:R-:W-:Y:S01]  /*3010*/  ULDC.64 UR6, c[0x0][0x218] ;  /* 0x0000860000067ab9 */ /* 0x000fe20000000a00 */
[--C-:B------:R-:W-:Y:S01]  /*3020*/  SHF.R.U32.HI R10, RZ, 0x2, R4.reuse ;  /* 0x00000002ff0a7819 */ /* 0x100fe20000011604 */
[----:B------:R-:W1:Y:S01]  /*3030*/  LDC.64 R34, c[0x0][0x220] ;  /* 0x00008800ff227b82 */ /* 0x000e620000000a00 */
[----:B------:R-:W-:Y:S01]  /*3040*/  ULDC.64 UR42, c[0x0][0x260] ;  /* 0x00009800002a7ab9 */ /* 0x000fe20000000a00 */
[----:B------:R-:W-:Y:S01]  /*3050*/  UIADD3 UR6, UP0, UR4, UR6, URZ ;  /* 0x0000000604067290 */ /* 0x000fe2000ff1e03f */
[----:B------:R-:W-:Y:S01]  /*3060*/  SGXT.U32 R10, R10, 0x3 ;  /* 0x000000030a0a781a */ /* 0x000fe20000000000 */
[----:B------:R-:W-:Y:S01]  /*3070*/  UIMAD UR42, UR44, UR42, URZ ;  /* 0x0000002a2c2a72a4 */ /* 0x000fe2000f8e023f */
[C---:B------:R-:W-:Y:S01]  /*3080*/  LOP3.LUT P0, RZ, R4.reuse, 0x2, RZ, 0xc0, !PT ;  /* 0x0000000204ff7812 */ /* 0x040fe2000780c0ff */
[----:B------:R-:W-:Y:S01]  /*3090*/  ULEA.HI.X.SX32 UR30, UR4, UR7, 0x1, UP0 ;  /* 0x00000007041e7291 */ /* 0x000fe200080f0e3f */
[----:B------:R-:W-:Y:S01]  /*30a0*/  LOP3.LUT P6, RZ, R4, 0x1, RZ, 0xc0, !PT ;  /* 0x0000000104ff7812 */ /* 0x000fe200078cc0ff */
[----:B------:R-:W-:Y:S01]  /*30b0*/  USHF.R.S32.HI UR4, URZ, 0x1f, UR42 ;  /* 0x0000001f3f047899 */ /* 0x000fe2000801142a */
[----:B------:R-:W-:Y:S01]  /*30c0*/  SHF.R.U32.HI R11, RZ, 0x1, R4 ;  /* 0x00000001ff0b7819 */ /* 0x000fe20000011604 */
[----:B------:R-:W-:Y:S01]  /*30d0*/  USHF.L.U32 UR33, UR5, 0x1, URZ ;  /* 0x0000000105217899 */ /* 0x000fe2000800063f */
[----:B------:R-:W-:Y:S01]  /*30e0*/  IMAD.MOV.U32 R174, RZ, RZ, 0x3f800000 ;  /* 0x3f800000ffae7424 */ /* 0x000fe200078e00ff */
[----:B------:R-:W-:Y:S01]  /*30f0*/  UIMAD UR35, UR5, 0x3, URZ ;  /* 0x00000003052378a4 */ /* 0x000fe2000f8e023f */
[----:B------:R-:W-:Y:S01]  /*3100*/  SGXT.U32 R11, R11, 0x1 ;  /* 0x000000010b0b781a */ /* 0x000fe20000000000 */
[----:B------:R-:W-:Y:S01]  /*3110*/  USHF.R.S32.HI UR34, URZ, 0x1f, UR33 ;  /* 0x0000001f3f227899 */ /* 0x000fe20008011421 */
[----:B------:R-:W-:Y:S01]  /*3120*/  IMAD.MOV.U32 R177, RZ, RZ, -0x800000 ;  /* 0xff800000ffb17424 */ /* 0x000fe200078e00ff */
[----:B------:R-:W-:Y:S01]  /*3130*/  USHF.R.S32.HI UR58, URZ, 0x1f, UR35 ;  /* 0x0000001f3f3a7899 */ /* 0x000fe20008011423 */
[----:B0-----:R-:W-:Y:S01]  /*3140*/  IMAD R2, R0, R37, RZ ;  /* 0x0000002500027224 */ /* 0x001fe200078e02ff */
[----:B------:R-:W-:Y:S01]  /*3150*/  LOP3.LUT R0, R4, 0x1, RZ, 0xc0, !PT ;  /* 0x0000000104007812 */ /* 0x000fe200078ec0ff */
[----:B------:R-:W-:Y:S01]  /*3160*/  USHF.L.U32 UR59, UR5, 0x2, URZ ;  /* 0x00000002053b7899 */ /* 0x000fe2000800063f */
[----:B------:R-:W-:Y:S01]  /*3170*/  IMAD.MOV.U32 R178, RZ, RZ, -0x800000 ;  /* 0xff800000ffb27424 */ /* 0x000fe200078e00ff */
[----:B------:R-:W-:Y:S01]  /*3180*/  UIMAD UR14, UR5, 0x5, URZ ;  /* 0x00000005050e78a4 */ /* 0x000fe2000f8e023f */
[C---:B------:R-:W-:Y:S01]  /*3190*/  IMAD R6, R37.reuse, 0x4, R2 ;  /* 0x0000000425067824 */ /* 0x040fe200078e0202 */
[----:B------:R-:W-:Y:S01]  /*31a0*/  USHF.R.S32.HI UR12, URZ, 0x1f, UR59 ;  /* 0x0000001f3f0c7899 */ /* 0x000fe2000801143b */
[----:B------:R-:W-:Y:S01]  /*31b0*/  IMAD R8, R0, 0x2, R7 ;  /* 0x0000000200087824 */ /* 0x000fe200078e0207 */
[----:B------:R-:W-:Y:S01]  /*31c0*/  LOP3.LUT R0, R4, 0x60, RZ, 0xc0, !PT ;  /* 0x0000006004007812 */ /* 0x000fe200078ec0ff */
[C---:B------:R-:W-:Y:S01]  /*31d0*/  IMAD R13, R37.reuse, 0x4, R6 ;  /* 0x00000004250d7824 */ /* 0x040fe200078e0206 */
[----:B------:R-:W0:Y:S01]  /*31e0*/  LDC R7, c[0x0][0x258] ;  /* 0x00009600ff077b82 */ /* 0x000e220000000800 */
[----:B------:R-:W-:Y:S01]  /*31f0*/  USHF.R.S32.HI UR26, URZ, 0x1f, UR14 ;  /* 0x0000001f3f1a7899 */ /* 0x000fe2000801140e */
[----:B------:R-:W-:Y:S01]  /*3200*/  SHF.R.U32.HI R0, RZ, 0x1, R0 ;  /* 0x00000001ff007819 */ /* 0x000fe20000011600 */
[----:B------:R-:W-:Y:S01]  /*3210*/  IMAD R14, R37, 0x4, R13 ;  /* 0x00000004250e7824 */ /* 0x000fe200078e020d */
[----:B------:R-:W-:Y:S01]  /*3220*/  LOP3.LUT R11, R8, R11, RZ, 0xfc, !PT ;  /* 0x0000000b080b7212 */ /* 0x000fe200078efcff */
[----:B------:R-:W-:Y:S01]  /*3230*/  UIMAD UR50, UR5, 0x6, URZ ;  /* 0x00000006053278a4 */ /* 0x000fe2000f8e023f */
[----:B------:R-:W-:Y:S01]  /*3240*/  LOP3.LUT R10, R5, R0, R10, 0xfe, !PT ;  /* 0x00000000050a7212 */ /* 0x000fe200078efe0a */
[C---:B------:R-:W-:Y:S01]  /*3250*/  IMAD R15, R37.reuse, 0x4, R14 ;  /* 0x00000004250f7824 */ /* 0x040fe200078e020e */
[----:B------:R-:W-:Y:S01]  /*3260*/  LOP3.LUT R0, R4, 0x1f, RZ, 0xc0, !PT ;  /* 0x0000001f04007812 */ /* 0x000fe200078ec0ff */
[----:B------:R-:W-:Y:S01]  /*3270*/  USHF.R.S32.HI UR51, URZ, 0x1f, UR50 ;  /* 0x0000001f3f337899 */ /* 0x000fe20008011432 */
[----:B------:R-:W-:Y:S01]  /*3280*/  IMAD.MOV.U32 R173, RZ, RZ, 0x3f800000 ;  /* 0x3f800000ffad7424 */ /* 0x000fe200078e00ff */
[----:B------:R-:W-:Y:S01]  /*3290*/  UIMAD UR52, UR5, 0x7, URZ ;  /* 0x00000007053478a4 */ /* 0x000fe2000f8e023f */
[C---:B------:R-:W-:Y:S01]  /*32a0*/  IMAD R16, R37.reuse, 0x4, R15 ;  /* 0x0000000425107824 */ /* 0x040fe200078e020f */
[----:B------:R-:W-:Y:S01]  /*32b0*/  USHF.L.U32 UR54, UR5, 0x3, URZ ;  /* 0x0000000305367899 */ /* 0x000fe2000800063f */
[----:B------:R-:W-:Y:S01]  /*32c0*/  IMAD R5, R0, UR43, RZ ;  /* 0x0000002b00057c24 */ /* 0x000fe2000f8e02ff */
[----:B------:R-:W-:Y:S01]  /*32d0*/  USHF.R.S32.HI UR53, URZ, 0x1f, UR52 ;  /* 0x0000001f3f357899 */ /* 0x000fe20008011434 */
[----:B------:R-:W-:Y:S01]  /*32e0*/  IMAD R17, R37, 0x4, R16 ;  /* 0x0000000425117824 */ /* 0x000fe200078e0210 */
[----:B------:R-:W-:Y:S01]  /*32f0*/  USHF.R.S32.HI UR55, URZ, 0x1f, UR54 ;  /* 0x0000001f3f377899 */ /* 0x000fe20008011436 */
[----:B------:R-:W-:-:S02]  /*3300*/  CS2R R38, SRZ ;  /* 0x0000000000267805 */ /* 0x000fc4000001ff00 */
[----:B-1----:R-:W-:Y:S01]  /*3310*/  IADD3 R33, P1, P2, R5, UR42, R34 ;  /* 0x0000002a05217c10 */ /* 0x002fe2000fa3e022 */
[C---:B------:R-:W-:Y:S01]  /*3320*/  IMAD R18, R37.reuse, 0x4, R17 ;  /* 0x0000000425127824 */ /* 0x040fe200078e0211 */
[----:B------:R-:W-:Y:S01]  /*3330*/  SHF.R.S32.HI R12, RZ, 0x1f, R5 ;  /* 0x0000001fff0c7819 */ /* 0x000fe20000011405 */
[----:B------:R-:W-:Y:S01]  /*3340*/  UIMAD UR56, UR5, 0x9, URZ ;  /* 0x00000009053878a4 */ /* 0x000fe2000f8e023f */
[----:B------:R-:W-:Y:S01]  /*3350*/  IADD3 R169, P4, R14, R33, RZ ;  /* 0x000000210ea97210 */ /* 0x000fe20007f9e0ff */
[----:B------:R-:W-:Y:S01]  /*3360*/  IMAD R19, R37, 0x4, R18 ;  /* 0x0000000425137824 */ /* 0x000fe200078e0212 */
[----:B------:R-:W-:Y:S01]  /*3370*/  IADD3.X R35, R12, UR4, R35, P1, P2 ;  /* 0x000000040c237c10 */ /* 0x000fe20008fe4423 */
[----:B0-----:R-:W-:Y:S01]  /*3380*/  IMAD R8, R9, R7, RZ ;  /* 0x0000000709087224 */ /* 0x001fe200078e02ff */
[C---:B------:R-:W-:Y:S01]  /*3390*/  IADD3 R3, P2, R2.reuse, R33, RZ ;  /* 0x0000002102037210 */ /* 0x040fe20007f5e0ff */
[----:B------:R-:W-:Y:S01]  /*33a0*/  IMAD R20, R37, 0x4, R19 ;  /* 0x0000000425147824 */ /* 0x000fe200078e0213 */
[----:B------:R-:W-:Y:S01]  /*33b0*/  USHF.R.S32.HI UR57, URZ, 0x1f, UR56 ;  /* 0x0000001f3f397899 */ /* 0x000fe20008011438 */
[----:B------:R-:W-:Y:S01]  /*33c0*/  IMAD R7, R7, 0x80, R8 ;  /* 0x0000008007077824 */ /* 0x000fe200078e0208 */
[----:B------:R-:W-:Y:S01]  /*33d0*/  LEA.HI.X.SX32 R2, R2, R35, 0x1, P2 ;  /* 0x0000002302027211 */ /* 0x000fe200010f0eff */
[----:B------:R0:W-:Y:S01]  /*33e0*/  STL [R1+0x198], R3 ;  /* 0x0001980301007387 */ /* 0x0001e20000100800 */
[-C--:B------:R-:W-:Y:S01]  /*33f0*/  IADD3 R168, P2, R6, R33.reuse, RZ ;  /* 0x0000002106a87210 */ /* 0x080fe20007f5e0ff */
[C---:B------:R-:W-:Y:S01]  /*3400*/  IMAD R21, R37.reuse, 0x4, R20 ;  /* 0x0000000425157824 */ /* 0x040fe200078e0214 */
[C---:B------:R-:W-:Y:S01]  /*3410*/  IADD3 R12, P1, R8.reuse, UR6, RZ ;  /* 0x00000006080c7c10 */ /* 0x040fe2000ff3e0ff */
[----:B------:R-:W-:Y:S01]  /*3420*/  STL [R1+0x194], R2 ;  /* 0x0001940201007387 */ /* 0x000fe20000100800 */
[----:B------:R-:W-:Y:S01]  /*3430*/  UIMAD UR60, UR5, 0xa, URZ ;  /* 0x0000000a053c78a4 */ /* 0x000fe2000f8e023f */
[C---:B------:R-:W-:Y:S01]  /*3440*/  IMAD R22, R37.reuse, 0x4, R21 ;  /* 0x0000000425167824 */ /* 0x040fe200078e0215 */
[----:B------:R-:W-:Y:S01]  /*3450*/  LEA.HI.X.SX32 R8, R8, UR30, 0x1, P1 ;  /* 0x0000001e08087c11 */ /* 0x000fe200088f0eff */
[----:B------:R1:W-:Y:S01]  /*3460*/  STL [R1+0x1a0], R168 ;  /* 0x0001a0a801007387 */ /* 0x0003e20000100800 */
[----:B------:R-:W-:Y:S01]  /*3470*/  IADD3 R211, P1, R12, UR33, RZ ;  /* 0x000000210cd37c10 */ /* 0x000fe2000ff3e0ff */
[----:B------:R-:W-:Y:S01]  /*3480*/  IMAD R23, R37, 0x4, R22 ;  /* 0x0000000425177824 */ /* 0x000fe200078e0216 */
[----:B0-----:R-:W-:Y:S01]  /*3490*/  IADD3 R3, P3, R13, R33, RZ ;  /* 0x000000210d037210 */ /* 0x001fe20007f7e0ff */
[----:B------:R-:W-:Y:S01]  /*34a0*/  USHF.R.S32.HI UR32, URZ, 0x1f, UR5 ;  /* 0x0000001f3f207899 */ /* 0x000fe20008011405 */
[----:B------:R-:W-:Y:S01]  /*34b0*/  IADD3.X R210, R8, UR34, RZ, P1, !PT ;  /* 0x0000002208d27c10 */ /* 0x000fe20008ffe4ff */
[C---:B------:R-:W-:Y:S01]  /*34c0*/  IMAD R24, R37.reuse, 0x4, R23 ;  /* 0x0000000425187824 */ /* 0x040fe200078e0217 */
[----:B------:R-:W-:Y:S01]  /*34d0*/  IADD3 R219, P1, R12, UR35, RZ ;  /* 0x000000230cdb7c10 */ /* 0x000fe2000ff3e0ff */
[----:B------:R0:W-:Y:S01]  /*34e0*/  STL [R1+0x1a8], R3 ;  /* 0x0001a80301007387 */ /* 0x0001e20000100800 */
[----:B------:R-:W-:Y:S01]  /*34f0*/  UIMAD UR10, UR5, 0xb, URZ ;  /* 0x0000000b050a78a4 */ /* 0x000fe2000f8e023f */
[-C--:B-1----:R-:W-:Y:S01]  /*3500*/  LEA.HI.X.SX32 R168, R6, R35.reuse, 0x1, P2 ;  /* 0x0000002306a87211 */ /* 0x082fe200010f0eff */
[C---:B------:R-:W-:Y:S01]  /*3510*/  IMAD R25, R37.reuse, 0x4, R24 ;  /* 0x0000000425197824 */ /* 0x040fe200078e0218 */
[----:B------:R-:W-:Y:S01]  /*3520*/  STL [R1+0x1b0], R169 ;  /* 0x0001b0a901007387 */ /* 0x000fe20000100800 */
[----:B------:R-:W-:Y:S01]  /*3530*/  IADD3.X R217, R8, UR58, RZ, P1, !PT ;  /* 0x0000003a08d97c10 */ /* 0x000fe20008ffe4ff */
[----:B------:R-:W-:Y:S01]  /*3540*/  UIMAD UR17, UR5, 0xc, URZ ;  /* 0x0000000c051178a4 */ /* 0x000fe2000f8e023f */
[----:B------:R-:W-:Y:S01]  /*3550*/  IMAD R26, R37, 0x4, R25 ;  /* 0x00000004251a7824 */ /* 0x000fe200078e0219 */
[----:B------:R-:W-:Y:S01]  /*3560*/  STL [R1+0x19c], R168 ;  /* 0x00019ca801007387 */ /* 0x000fe20000100800 */
[----:B------:R-:W-:Y:S01]  /*3570*/  IADD3 R227, P1, R12, UR59, RZ ;  /* 0x0000003b0ce37c10 */ /* 0x000fe2000ff3e0ff */
[----:B------:R-:W-:Y:S01]  /*3580*/  USHF.R.S32.HI UR27, URZ, 0x1f, UR60 ;  /* 0x0000001f3f1b7899 */ /* 0x000fe2000801143c */
[-C--:B0-----:R-:W-:Y:S01]  /*3590*/  LEA.HI.X.SX32 R3, R13, R35.reuse, 0x1, P3 ;  /* 0x000000230d037211 */ /* 0x081fe200018f0eff */
[----:B------:R-:W-:Y:S01]  /*35a0*/  IMAD R27, R37, 0x4, R26 ;  /* 0x00000004251b7824 */ /* 0x000fe200078e021a */
[----:B------:R-:W-:Y:S01]  /*35b0*/  LEA.HI.X.SX32 R13, R14, R35, 0x1, P4 ;  /* 0x000000230e0d7211 */ /* 0x000fe200020f0eff */
[----:B------:R-:W-:Y:S01]  /*35c0*/  UIMAD UR18, UR5, 0xd, URZ ;  /* 0x0000000d051278a4 */ /* 0x000fe2000f8e023f */
[----:B------:R-:W-:Y:S01]  /*35d0*/  IADD3 R14, P2, R15, R33, RZ ;  /* 0x000000210f0e7210 */ /* 0x000fe20007f5e0ff */
[----:B------:R0:W-:Y:S01]  /*35e0*/  STL [R1+0x1a4], R3 ;  /* 0x0001a40301007387 */ /* 0x0001e20000100800 */
[----:B------:R-:W-:Y:S01]  /*35f0*/  IMAD R4, R37, 0x4, R27 ;  /* 0x0000000425047824 */ /* 0x000fe200078e021b */
[----:B------:R-:W-:Y:S01]  /*3600*/  IADD3.X R225, R8, UR12, RZ, P1, !PT ;  /* 0x0000000c08e17c10 */ /* 0x000fe20008ffe4ff */
[----:B------:R-:W-:Y:S01]  /*3610*/  USHF.R.S32.HI UR28, URZ, 0x1f, UR10 ;  /* 0x0000001f3f1c7899 */ /* 0x000fe2000801140a */
[----:B------:R-:W-:Y:S01]  /*3620*/  STL [R1+0x1ac], R13 ;  /* 0x0001ac0d01007387 */ /* 0x000fe20000100800 */
[----:B------:R-:W-:Y:S01]  /*3630*/  LEA.HI.X.SX32 R15, R15, R35, 0x1, P2 ;  /* 0x000000230f0f7211 */ /* 0x000fe200010f0eff */
[C---:B------:R-:W-:Y:S01]  /*3640*/  IMAD R0, R37.reuse, 0x4, R4 ;  /* 0x0000000425007824 */ /* 0x040fe200078e0204 */
[----:B------:R-:W-:Y:S01]  /*3650*/  IADD3 R236, P1, R12, UR14, RZ ;  /* 0x0000000e0cec7c10 */ /* 0x000fe2000ff3e0ff */
[----:B------:R1:W-:Y:S01]  /*3660*/  STL [R1+0x1b8], R14 ;  /* 0x0001b80e01007387 */ /* 0x0003e20000100800 */
[----:B------:R-:W-:Y:S01]  /*3670*/  UIMAD UR20, UR5, 0xe, URZ ;  /* 0x0000000e051478a4 */ /* 0x000fe2000f8e023f */
[-C--:B0-----:R-:W-:Y:S01]  /*3680*/  IADD3 R3, P3, R16, R33.reuse, RZ ;  /* 0x0000002110037210 */ /* 0x081fe20007f7e0ff */
[C---:B------:R-:W-:Y:S01]  /*3690*/  IMAD R28, R37.reuse, 0x4, R0 ;  /* 0x00000004251c7824 */ /* 0x040fe200078e0200 */
[----:B------:R-:W-:Y:S01]  /*36a0*/  IADD3.X R233, R8, UR26, RZ, P1, !PT ;  /* 0x0000001a08e97c10 */ /* 0x000fe20008ffe4ff */
[----:B------:R-:W-:Y:S01]  /*36b0*/  USHF.R.S32.HI UR29, URZ, 0x1f, UR17 ;  /* 0x0000001f3f1d7899 */ /* 0x000fe20008011411 */
[----:B------:R-:W-:Y:S01]  /*36c0*/  IADD3 R243, P1, R12, UR50, RZ ;  /* 0x000000320cf37c10 */ /* 0x000fe2000ff3e0ff */
[----:B------:R0:W-:Y:S01]  /*36d0*/  STL [R1+0x1c0], R3 ;  /* 0x0001c00301007387 */ /* 0x0001e20000100800 */
[----:B------:R-:W-:Y:S01]  /*36e0*/  IMAD R29, R37, 0x4, R28 ;  /* 0x00000004251d7824 */ /* 0x000fe200078e021c */
[----:B------:R-:W-:Y:S01]  /*36f0*/  UIMAD UR13, UR5, 0xf, URZ ;  /* 0x0000000f050d78a4 */ /* 0x000fe2000f8e023f */
[----:B-1----:R-:W-:Y:S01]  /*3700*/  IADD3 R14, P4, R17, R33, RZ ;  /* 0x00000021110e7210 */ /* 0x002fe20007f9e0ff */
[----:B------:R-:W-:Y:S01]  /*3710*/  USHF.L.U32 UR16, UR5, 0x4, URZ ;  /* 0x0000000405107899 */ /* 0x000fe2000800063f */
[C---:B------:R-:W-:Y:S01]  /*3720*/  IMAD R5, R37.reuse, 0x4, R29 ;  /* 0x0000000425057824 */ /* 0x040fe200078e021d */
[----:B------:R-:W-:Y:S01]  /*3730*/  IADD3.X R241, R8, UR51, RZ, P1, !PT ;  /* 0x0000003308f17c10 */ /* 0x000fe20008ffe4ff */
[----:B------:R-:W-:Y:S01]  /*3740*/  USHF.R.S32.HI UR31, URZ, 0x1f, UR20 ;  /* 0x0000001f3f1f7899 */ /* 0x000fe20008011414 */
[----:B------:R-:W-:Y:S01]  /*3750*/  STL [R1+0x1c8], R14 ;  /* 0x0001c80e01007387 */ /* 0x000fe20000100800 */
[C---:B------:R-:W-:Y:S01]  /*3760*/  IMAD R30, R37.reuse, 0x4, R5 ;  /* 0x00000004251e7824 */ /* 0x040fe200078e0205 */
[----:B0-----:R-:W-:Y:S01]  /*3770*/  LEA.HI.X.SX32 R3, R16, R35, 0x1, P3 ;  /* 0x0000002310037211 */ /* 0x001fe200018f0eff */
[----:B------:R-:W-:Y:S01]  /*3780*/  UIMAD UR25, UR5, 0x11, URZ ;  /* 0x00000011051978a4 */ /* 0x000fe2000f8e023f */
[----:B------:R0:W-:Y:S01]  /*3790*/  STL [R1+0x1b4], R15 ;  /* 0x0001b40f01007387 */ /* 0x0001e20000100800 */
[C---:B------:R-:W-:Y:S01]  /*37a0*/  IADD3 R16, P2, R18.reuse, R33, RZ ;  /* 0x0000002112107210 */ /* 0x040fe20007f5e0ff */
[C---:B------:R-:W-:Y:S01]  /*37b0*/  IMAD R31, R37.reuse, 0x4, R30 ;  /* 0x00000004251f7824 */ /* 0x040fe200078e021e */
[----:B------:R-:W-:Y:S01]  /*37c0*/  UIMAD UR19, UR5, 0x12, URZ ;  /* 0x00000012051378a4 */ /* 0x000fe2000f8e023f */
[----:B------:R1:W-:Y:S01]  /*37d0*/  STL [R1+0x1bc], R3 ;  /* 0x0001bc0301007387 */ /* 0x0003e20000100800 */
[----:B------:R-:W-:Y:S01]  /*37e0*/  UIMAD UR9, UR5, 0x13, URZ ;  /* 0x00000013050978a4 */ /* 0x000fe2000f8e023f */
[----:B------:R-:W-:Y:S01]  /*37f0*/  IMAD R2, R37, 0x4, R31 ;  /* 0x0000000425027824 */ /* 0x000fe200078e021f */
[----:B------:R-:W-:Y:S01]  /*3800*/  UIMAD UR8, UR5, 0x14, URZ ;  /* 0x00000014050878a4 */ /* 0x000fe2000f8e023f */
[----:B------:R-:W-:Y:S01]  /*3810*/  CS2R R40, SRZ ;  /* 0x0000000000287805 */ /* 0x000fe2000001ff00 */
[----:B------:R-:W-:Y:S01]  /*3820*/  UIMAD UR24, UR5, 0x15, URZ ;  /* 0x00000015051878a4 */ /* 0x000fe2000f8e023f */
[-C--:B0-----:R-:W-:Y:S01]  /*3830*/  LEA.HI.X.SX32 R15, R17, R35.reuse, 0x1, P4 ;  /* 0x00000023110f7211 */ /* 0x081fe200020f0eff */
[----:B------:R-:W-:Y:S01]  /*3840*/  IMAD R6, R37, 0x4, R2 ;  /* 0x0000000425067824 */ /* 0x000fe200078e0202 */
[----:B------:R-:W-:Y:S01]  /*3850*/  LEA.HI.X.SX32 R17, R18, R35, 0x1, P2 ;  /* 0x0000002312117211 */ /* 0x000fe200010f0eff */
[----:B------:R-:W-:Y:S01]  /*3860*/  UIMAD UR23, UR5, 0x16, URZ ;  /* 0x00000016051778a4 */ /* 0x000fe2000f8e023f */
[-C--:B-1----:R-:W-:Y:S01]  /*3870*/  IADD3 R3, P3, R19, R33.reuse, RZ ;  /* 0x0000002113037210 */ /* 0x082fe20007f7e0ff */
[----:B------:R0:W-:Y:S01]  /*3880*/  STL [R1+0x1c4], R15 ;  /* 0x0001c40f01007387 */ /* 0x0001e20000100800 */
[-C--:B------:R-:W-:Y:S01]  /*3890*/  IADD3 R18, P2, R21, R33.reuse, RZ ;  /* 0x0000002115127210 */ /* 0x080fe20007f5e0ff */
[C---:B------:R-:W-:Y:S01]  /*38a0*/  IMAD R13, R37.reuse, 0x4, R6 ;  /* 0x00000004250d7824 */ /* 0x040fe200078e0206 */
[----:B------:R-:W-:Y:S01]  /*38b0*/  UIMAD UR21, UR5, 0x17, URZ ;  /* 0x00000017051578a4 */ /* 0x000fe2000f8e023f */
[----:B------:R1:W-:Y:S01]  /*38c0*/  STL [R1+0x1d0], R16 ;  /* 0x0001d01001007387 */ /* 0x0003e20000100800 */
[----:B------:R-:W-:Y:S01]  /*38d0*/  UIMAD UR15, UR5, 0x18, URZ ;  /* 0x00000018050f78a4 */ /* 0x000fe2000f8e023f */
[C---:B------:R-:W-:Y:S01]  /*38e0*/  IMAD R14, R37.reuse, 0x4, R13 ;  /* 0x00000004250e7824 */ /* 0x040fe200078e020d */
[----:B------:R-:W-:Y:S01]  /*38f0*/  UIMAD UR22, UR5, 0x19, URZ ;  /* 0x00000019051678a4 */ /* 0x000fe2000f8e023f */
[----:B------:R2:W-:Y:S01]  /*3900*/  STL [R1+0x1d8], R3 ;  /* 0x0001d80301007387 */ /* 0x0005e20000100800 */
[----:B------:R-:W-:Y:S01]  /*3910*/  UIMAD UR47, UR5, 0x1a, URZ ;  /* 0x0000001a052f78a4 */ /* 0x000fe2000f8e023f */
[----:B0-----:R-:W-:Y:S01]  /*3920*/  IMAD R15, R37, 0x4, R14 ;  /* 0x00000004250f7824 */ /* 0x001fe200078e020e */
[----:B------:R-:W-:Y:S01]  /*3930*/  UIMAD UR46, UR5, 0x1b, URZ ;  /* 0x0000001b052e78a4 */ /* 0x000fe2000f8e023f */
[----:B------:R-:W-:Y:S01]  /*3940*/  CS2R R42, SRZ ;  /* 0x00000000002a7805 */ /* 0x000fe2000001ff00 */
[----:B------:R-:W-:Y:S01]  /*3950*/  UIMAD UR39, UR5, 0x1c, URZ ;  /* 0x0000001c052778a4 */ /* 0x000fe2000f8e023f */
[C---:B-1----:R-:W-:Y:S01]  /*3960*/  IADD3 R16, P4, R20.reuse, R33, RZ ;  /* 0x0000002114107210 */ /* 0x042fe20007f9e0ff */
[----:B------:R-:W-:Y:S01]  /*3970*/  UIMAD UR37, UR5, 0x1d, URZ ;  /* 0x0000001d052578a4 */ /* 0x000fe2000f8e023f */
[----:B------:R-:W-:Y:S01]  /*3980*/  CS2R R44, SRZ ;  /* 0x00000000002c7805 */ /* 0x000fe2000001ff00 */
[----:B------:R-:W-:Y:S01]  /*3990*/  UIMAD UR49, UR5, 0x1e, URZ ;  /* 0x0000001e053178a4 */ /* 0x000fe2000f8e023f */
[-C--:B--2---:R-:W-:Y:S01]  /*39a0*/  LEA.HI.X.SX32 R3, R19, R35.reuse, 0x1, P3 ;  /* 0x0000002313037211 */ /* 0x084fe200018f0eff */
[----:B------:R0:W-:Y:S01]  /*39b0*/  STL [R1+0x1e0], R16 ;  /* 0x0001e01001007387 */ /* 0x0001e20000100800 */
[-C--:B------:R-:W-:Y:S01]  /*39c0*/  LEA.HI.X.SX32 R19, R21, R35.reuse, 0x1, P2 ;  /* 0x0000002315137211 */ /* 0x080fe200010f0eff */
[----:B------:R-:W-:Y:S01]  /*39d0*/  UIMAD UR48, UR5, 0x1f, URZ ;  /* 0x0000001f053078a4 */ /* 0x000fe2000f8e023f */
[----:B------:R-:W-:Y:S01]  /*39e0*/  CS2R R46, SRZ ;  /* 0x00000000002e7805 */ /* 0x000fe2000001ff00 */
[----:B------:R1:W-:Y:S01]  /*39f0*/  STL [R1+0x1cc], R17 ;  /* 0x0001cc1101007387 */ /* 0x0003e20000100800 */
[----:B------:R-:W-:Y:S01]  /*3a00*/  USHF.R.U32.HI UR36, URZ, 0x4, UR45 ;  /* 0x000000043f247899 */ /* 0x000fe2000801162d */
[----:B------:R-:W-:Y:S01]  /*3a10*/  CS2R R48, SRZ ;  /* 0x0000000000307805 */ /* 0x000fe2000001ff00 */
[----:B------:R-:W-:Y:S01]  /*3a20*/  UIADD3 UR38, UR45, 0x4000, URZ ;  /* 0x000040002d267890 */ /* 0x000fe2000fffe03f */
[----:B------:R2:W-:Y:S01]  /*3a30*/  STL [R1+0x1d4], R3 ;  /* 0x0001d40301007387 */ /* 0x0005e20000100800 */
[----:B------:R-:W-:Y:S01]  /*3a40*/  USGXT.U32 UR36, UR36, 0xe ;  /* 0x0000000e2424789a */ /* 0x000fe20008000000 */
[----:B0-----:R-:W-:Y:S01]  /*3a50*/  IMAD R16, R37, 0x4, R15 ;  /* 0x0000000425107824 */ /* 0x001fe200078e020f */
[----:B------:R-:W-:Y:S01]  /*3a60*/  USHF.R.U32.HI UR38, URZ, 0x4, UR38 ;  /* 0x000000043f267899 */ /* 0x000fe20008011626 */
[----:B------:R-:W-:Y:S01]  /*3a70*/  CS2R R50, SRZ ;  /* 0x0000000000327805 */ /* 0x000fe2000001ff00 */
[----:B------:R-:W-:Y:S01]  /*3a80*/  UMOV UR61, URZ ;  /* 0x0000003f003d7c82 */ /* 0x000fe20008000000 */
[----:B-1----:R-:W-:Y:S01]  /*3a90*/  LEA.HI.X.SX32 R17, R20, R35, 0x1, P4 ;  /* 0x0000002314117211 */ /* 0x002fe200020f0eff */
[----:B------:R-:W-:Y:S01]  /*3aa0*/  USGXT.U32 UR38, UR38, 0xe ;  /* 0x0000000e2626789a */ /* 0x000fe20008000000 */
[-C--:B------:R-:W-:Y:S01]  /*3ab0*/  IADD3 R20, P2, R24, R33.reuse, RZ ;  /* 0x0000002118147210 */ /* 0x080fe20007f5e0ff */
[----:B------:R-:W-:Y:S01]  /*3ac0*/  UMOV UR11, URZ ;  /* 0x0000003f000b7c82 */ /* 0x000fe20008000000 */
[----:B--2---:R-:W-:Y:S01]  /*3ad0*/  IADD3 R3, P3, R22, R33, RZ ;  /* 0x0000002116037210 */ /* 0x004fe20007f7e0ff */
[----:B------:R0:W-:Y:S01]  /*3ae0*/  STL [R1+0x1dc], R17 ;  /* 0x0001dc1101007387 */ /* 0x0001e20000100800 */
[----:B------:R-:W-:-:S02]  /*3af0*/  LEA.HI.X.SX32 R21, R24, R35, 0x1, P2 ;  /* 0x0000002318157211 */ /* 0x000fc400010f0eff */
[----:B------:R-:W-:Y:S02]  /*3b00*/  CS2R R52, SRZ ;  /* 0x0000000000347805 */ /* 0x000fe4000001ff00 */
[----:B------:R-:W-:Y:S01]  /*3b10*/  CS2R R54, SRZ ;  /* 0x0000000000367805 */ /* 0x000fe2000001ff00 */
[----:B------:R1:W-:Y:S01]  /*3b20*/  STL [R1+0x1e8], R18 ;  /* 0x0001e81201007387 */ /* 0x0003e20000100800 */
[----:B------:R-:W-:Y:S02]  /*3b30*/  CS2R R56, SRZ ;  /* 0x0000000000387805 */ /* 0x000fe4000001ff00 */
[----:B------:R-:W-:Y:S02]  /*3b40*/  CS2R R58, SRZ ;  /* 0x00000000003a7805 */ /* 0x000fe4000001ff00 */
[----:B------:R-:W-:Y:S01]  /*3b50*/  CS2R R60, SRZ ;  /* 0x00000000003c7805 */ /* 0x000fe2000001ff00 */
[----:B------:R2:W-:Y:S01]  /*3b60*/  STL [R1+0x1f0], R3 ;  /* 0x0001f00301007387 */ /* 0x0005e20000100800 */
[----:B------:R-:W-:Y:S01]  /*3b70*/  CS2R R62, SRZ ;  /* 0x00000000003e7805 */ /* 0x000fe2000001ff00 */
[----:B0-----:R-:W-:Y:S01]  /*3b80*/  IMAD R17, R37, 0x4, R16 ;  /* 0x0000000425117824 */ /* 0x001fe200078e0210 */
[----:B------:R-:W-:-:S02]  /*3b90*/  CS2R R64, SRZ ;  /* 0x0000000000407805 */ /* 0x000fc4000001ff00 */
[----:B------:R-:W-:Y:S02]  /*3ba0*/  CS2R R66, SRZ ;  /* 0x0000000000427805 */ /* 0x000fe4000001ff00 */
[----:B------:R-:W-:Y:S02]  /*3bb0*/  CS2R R68, SRZ ;  /* 0x0000000000447805 */ /* 0x000fe4000001ff00 */
[----:B-1----:R-:W-:Y:S02]  /*3bc0*/  IADD3 R18, P4, R23, R33, RZ ;  /* 0x0000002117127210 */ /* 0x002fe40007f9e0ff */
[----:B------:R-:W-:Y:S02]  /*3bd0*/  CS2R R70, SRZ ;  /* 0x0000000000467805 */ /* 0x000fe4000001ff00 */
[----:B------:R-:W-:Y:S02]  /*3be0*/  CS2R R72, SRZ ;  /* 0x0000000000487805 */ /* 0x000fe4000001ff00 */
[----:B------:R-:W-:-:S02]  /*3bf0*/  CS2R R74, SRZ ;  /* 0x00000000004a7805 */ /* 0x000fc4000001ff00 */
[----:B--2---:R-:W-:Y:S01]  /*3c00*/  LEA.HI.X.SX32 R3, R22, R35, 0x1, P3 ;  /* 0x0000002316037211 */ /* 0x004fe200018f0eff */
[----:B------:R0:W-:Y:S01]  /*3c10*/  STL [R1+0x1f8], R18 ;  /* 0x0001f81201007387 */ /* 0x0001e20000100800 */
[----:B------:R-:W-:Y:S02]  /*3c20*/  IADD3 R22, P2, R27, R33, RZ ;  /* 0x000000211b167210 */ /* 0x000fe40007f5e0ff */
[----:B------:R-:W-:Y:S02]  /*3c30*/  CS2R R76, SRZ ;  /* 0x00000000004c7805 */ /* 0x000fe4000001ff00 */
[----:B------:R-:W-:Y:S01]  /*3c40*/  CS2R R78, SRZ ;  /* 0x00000000004e7805 */ /* 0x000fe2000001ff00 */
[----:B------:R1:W-:Y:S01]  /*3c50*/  STL [R1+0x1e4], R19 ;  /* 0x0001e41301007387 */ /* 0x0003e20000100800 */
[----:B------:R-:W-:Y:S02]  /*3c60*/  CS2R R80, SRZ ;  /* 0x0000000000507805 */ /* 0x000fe4000001ff00 */
[----:B------:R-:W-:-:S02]  /*3c70*/  CS2R R82, SRZ ;  /* 0x0000000000527805 */ /* 0x000fc4000001ff00 */
[----:B------:R-:W-:Y:S01]  /*3c80*/  CS2R R84, SRZ ;  /* 0x0000000000547805 */ /* 0x000fe2000001ff00 */
[----:B------:R2:W-:Y:S01]  /*3c90*/  STL [R1+0x1ec], R3 ;  /* 0x0001ec0301007387 */ /* 0x0005e20000100800 */
[----:B------:R-:W-:Y:S01]  /*3ca0*/  CS2R R86, SRZ ;  /* 0x0000000000567805 */ /* 0x000fe2000001ff00 */
[----:B0-----:R-:W-:Y:S01]  /*3cb0*/  IMAD R18, R37, 0x4, R17 ;  /* 0x0000000425127824 */ /* 0x001fe200078e0211 */
[----:B------:R-:W-:Y:S02]  /*3cc0*/  CS2R R88, SRZ ;  /* 0x0000000000587805 */ /* 0x000fe4000001ff00 */
[----:B------:R-:W-:Y:S02]  /*3cd0*/  CS2R R90, SRZ ;  /* 0x00000000005a7805 */ /* 0x000fe4000001ff00 */
[----:B------:R-:W-:Y:S02]  /*3ce0*/  CS2R R92, SRZ ;  /* 0x00000000005c7805 */ /* 0x000fe4000001ff00 */
[----:B-1----:R-:W-:-:S02]  /*3cf0*/  LEA.HI.X.SX32 R19, R23, R35, 0x1, P4 ;  /* 0x0000002317137211 */ /* 0x002fc400020f0eff */
[----:B------:R-:W-:Y:S02]  /*3d00*/  CS2R R94, SRZ ;  /* 0x00000000005e7805 */ /* 0x000fe4000001ff00 */
[----:B------:R-:W-:Y:S02]  /*3d10*/  CS2R R96, SRZ ;  /* 0x0000000000607805 */ /* 0x000fe4000001ff00 */
[----:B------:R-:W-:Y:S02]  /*3d20*/  CS2R R98, SRZ ;  /* 0x0000000000627805 */ /* 0x000fe4000001ff00 */
[----:B--2---:R-:W-:Y:S01]  /*3d30*/  IADD3 R3, P3, R25, R33, RZ ;  /* 0x0000002119037210 */ /* 0x004fe20007f7e0ff */
[----:B------:R0:W-:Y:S01]  /*3d40*/  STL [R1+0x1f4], R19 ;  /* 0x0001f41301007387 */ /* 0x0001e20000100800 */
[----:B------:R-:W-:Y:S02]  /*3d50*/  CS2R R100, SRZ ;  /* 0x0000000000647805 */ /* 0x000fe4000001ff00 */
[----:B------:R-:W-:-:S02]  /*3d60*/  CS2R R102, SRZ ;  /* 0x0000000000667805 */ /* 0x000fc4000001ff00 */
        /* <DEDUP_REMOVED lines=17> */
[----:B------:R-:W-:Y:S02]  /*3e80*/  CS2R R24, SRZ ;  /* 0x0000000000187805 */ /* 0x000fe4000001ff00 */
        /* <DEDUP_REMOVED lines=14> */
[-C--:B------:R-:W-:Y:S02]  /*3f70*/  IADD3 R23, P4, R0, R33.reuse, RZ ;  /* 0x0000002100177210 */ /* 0x080fe40007f9e0ff */
[----:B------:R-:W-:Y:S02]  /*3f80*/  CS2R R146, SRZ ;  /* 0x0000000000927805 */ /* 0x000fe4000001ff00 */
[----:B--2---:R-:W-:Y:S01]  /*3f90*/  IADD3 R3, P3, R4, R33, RZ ;  /* 0x0000002104037210 */ /* 0x004fe20007f7e0ff */
[----:B------:R0:W-:Y:S01]  /*3fa0*/  STL [R1+0x20c], R21 ;  /* 0x00020c1501007387 */ /* 0x0001e20000100800 */
[----:B------:R-:W-:Y:S02]  /*3fb0*/  LEA.HI.X.SX32 R0, R0, R35, 0x1, P4 ;  /* 0x0000002300007211 */ /* 0x000fe400020f0eff */
[----:B------:R-:W-:-:S02]  /*3fc0*/  CS2R R148, SRZ ;  /* 0x0000000000947805 */ /* 0x000fc4000001ff00 */
[----:B------:R-:W-:Y:S01]  /*3fd0*/  CS2R R150, SRZ ;  /* 0x0000000000967805 */ /* 0x000fe2000001ff00 */
[----:B------:R1:W-:Y:S01]  /*3fe0*/  STL [R1+0x218], R22 ;  /* 0x0002181601007387 */ /* 0x0003e20000100800 */
[----:B------:R-:W-:Y:S01]  /*3ff0*/  UMOV UR4, URZ ;  /* 0x0000003f00047c82 */ /* 0x000fe20008000000 */
[----:B------:R-:W-:Y:S01]  /*4000*/  UMOV UR7, URZ ;  /* 0x0000003f00077c82 */ /* 0x000fe20008000000 */
[----:B------:R-:W-:Y:S01]  /*4010*/  ULDC UR42, c[0x0][0x238] ;  /* 0x00008e00002a7ab9 */ /* 0x000fe20000000800 */
[----:B------:R2:W-:Y:S01]  /*4020*/  STL [R1+0x220], R3 ;  /* 0x0002200301007387 */ /* 0x0005e20000100800 */
[----:B0-----:R-:W-:-:S03]  /*4030*/  IMAD R21, R37, 0x4, R20 ;  /* 0x0000000425157824 */ /* 0x001fc600078e0214 */
[----:B------:R-:W-:Y:S01]  /*4040*/  STL [R1+0x228], R23 ;  /* 0x0002281701007387 */ /* 0x000fe20000100800 */
[-C--:B-1----:R-:W-:Y:S02]  /*4050*/  LEA.HI.X.SX32 R22, R27, R35.reuse, 0x1, P2 ;  /* 0x000000231b167211 */ /* 0x082fe400010f0eff */
[----:B------:R-:W-:Y:S02]  /*4060*/  CS2R R26, SRZ ;  /* 0x00000000001a7805 */ /* 0x000fe4000001ff00 */
[----:B--2---:R-:W-:Y:S01]  /*4070*/  LEA.HI.X.SX32 R3, R4, R35, 0x1, P3 ;  /* 0x0000002304037211 */ /* 0x004fe200018f0eff */
[----:B------:R0:W-:Y:S01]  /*4080*/  STL [R1+0x214], R22 ;  /* 0x0002141601007387 */ /* 0x0001e20000100800 */
[----:B------:R-:W-:-:S03]  /*4090*/  IMAD R4, R37, 0x4, R21 ;  /* 0x0000000425047824 */ /* 0x000fc600078e0215 */
[----:B------:R1:W-:Y:S04]  /*40a0*/  STL [R1+0x21c], R3 ;  /* 0x00021c0301007387 */ /* 0x0003e80000100800 */
[----:B------:R2:W-:Y:S01]  /*40b0*/  STL [R1+0x224], R0 ;  /* 0x0002240001007387 */ /* 0x0005e20000100800 */
[-C--:B0-----:R-:W-:Y:S02]  /*40c0*/  IADD3 R22, P2, R28, R33.reuse, RZ ;  /* 0x000000211c167210 */ /* 0x081fe40007f5e0ff */
[----:B-1----:R-:W-:-:S03]  /*40d0*/  IADD3 R3, P3, R29, R33, RZ ;  /* 0x000000211d037210 */ /* 0x002fc60007f7e0ff */
[----:B------:R0:W-:Y:S01]  /*40e0*/  STL [R1+0x230], R22 ;  /* 0x0002301601007387 */ /* 0x0001e20000100800 */
[----:B------:R-:W-:Y:S01]  /*40f0*/  LEA.HI.X.SX32 R23, R28, R35, 0x1, P2 ;  /* 0x000000231c177211 */ /* 0x000fe200010f0eff */
[----:B--2---:R-:W-:Y:S02]  /*4100*/  IMAD R0, R37, 0x4, R4 ;  /* 0x0000000425007824 */ /* 0x004fe400078e0204 */
[----:B------:R1:W-:Y:S01]  /*4110*/  STL [R1+0x238], R3 ;  /* 0x0002380301007387 */ /* 0x0003e20000100800 */
[----:B0-----:R-:W-:Y:S02]  /*4120*/  IADD3 R22, P4, R5, R33, RZ ;  /* 0x0000002105167210 */ /* 0x001fe40007f9e0ff */
[----:B-1----:R-:W-:-:S03]  /*4130*/  LEA.HI.X.SX32 R3, R29, R35, 0x1, P3 ;  /* 0x000000231d037211 */ /* 0x002fc600018f0eff */
[----:B------:R0:W-:Y:S01]  /*4140*/  STL [R1+0x240], R22 ;  /* 0x0002401601007387 */ /* 0x0001e20000100800 */
[----:B------:R-:W-:Y:S02]  /*4150*/  LEA.HI.X.SX32 R5, R5, R35, 0x1, P4 ;  /* 0x0000002305057211 */ /* 0x000fe400020f0eff */
[----:B------:R-:W-:Y:S01]  /*4160*/  CS2R R28, SRZ ;  /* 0x00000000001c7805 */ /* 0x000fe2000001ff00 */
[----:B------:R1:W-:Y:S04]  /*4170*/  STL [R1+0x22c], R23 ;  /* 0x00022c1701007387 */ /* 0x0003e80000100800 */
[----:B------:R2:W-:Y:S01]  /*4180*/  STL [R1+0x234], R3 ;  /* 0x0002340301007387 */ /* 0x0005e20000100800 */
[----:B0-----:R-:W-:-:S03]  /*4190*/  IMAD R22, R37, 0x4, R0 ;  /* 0x0000000425167824 */ /* 0x001fc600078e0200 */
[----:B------:R0:W-:Y:S01]  /*41a0*/  STL [R1+0x23c], R5 ;  /* 0x00023c0501007387 */ /* 0x0001e20000100800 */
[-C--:B-1----:R-:W-:Y:S02]  /*41b0*/  IADD3 R23, P2, R30, R33.reuse, RZ ;  /* 0x000000211e177210 */ /* 0x082fe40007f5e0ff */
[----:B--2---:R-:W-:-:S03]  /*41c0*/  IADD3 R3, P3, R31, R33, RZ ;  /* 0x000000211f037210 */ /* 0x004fc60007f7e0ff */
[----:B------:R1:W-:Y:S01]  /*41d0*/  STL [R1+0x248], R23 ;  /* 0x0002481701007387 */ /* 0x0003e20000100800 */
[----:B------:R-:W-:Y:S01]  /*41e0*/  LEA.HI.X.SX32 R168, R30, R35, 0x1, P2 ;  /* 0x000000231ea87211 */ /* 0x000fe200010f0eff */
[----:B0-----:R-:W-:Y:S02]  /*41f0*/  IMAD R5, R37, 0x4, R22 ;  /* 0x0000000425057824 */ /* 0x001fe400078e0216 */
[----:B------:R0:W-:Y:S01]  /*4200*/  STL [R1+0x250], R3 ;  /* 0x0002500301007387 */ /* 0x0001e20000100800 */
[----:B-1----:R-:W-:Y:S02]  /*4210*/  IADD3 R23, P4, R2, R33, RZ ;  /* 0x0000002102177210 */ /* 0x002fe40007f9e0ff */
[----:B0-----:R-:W-:-:S03]  /*4220*/  LEA.HI.X.SX32 R3, R31, R35, 0x1, P3 ;  /* 0x000000231f037211 */ /* 0x001fc600018f0eff */
[----:B------:R0:W-:Y:S01]  /*4230*/  STL [R1+0x258], R23 ;  /* 0x0002581701007387 */ /* 0x0001e20000100800 */
[----:B------:R-:W-:Y:S02]  /*4240*/  LEA.HI.X.SX32 R2, R2, R35, 0x1, P4 ;  /* 0x0000002302027211 */ /* 0x000fe400020f0eff */
[----:B------:R-:W-:Y:S02]  /*4250*/  CS2R R30, SRZ ;  /* 0x00000000001e7805 */ /* 0x000fe4000001ff00 */
[----:B------:R-:W-:Y:S01]  /*4260*/  IADD3 R169, P4, R14, R33, RZ ;  /* 0x000000210ea97210 */ /* 0x000fe20007f9e0ff */
[----:B------:R1:W-:Y:S04]  /*4270*/  STL [R1+0x244], R168 ;  /* 0x000244a801007387 */ /* 0x0003e80000100800 */
[----:B------:R2:W-:Y:S01]  /*4280*/  STL [R1+0x24c], R3 ;  /* 0x00024c0301007387 */ /* 0x0005e20000100800 */
[----:B0-----:R-:W-:-:S03]  /*4290*/  IMAD R23, R37, 0x4, R5 ;  /* 0x0000000425177824 */ /* 0x001fc600078e0205 */
[----:B------:R0:W-:Y:S01]  /*42a0*/  STL [R1+0x254], R2 ;  /* 0x0002540201007387 */ /* 0x0001e20000100800 */
[-C--:B-1----:R-:W-:Y:S02]  /*42b0*/  IADD3 R168, P2, R6, R33.reuse, RZ ;  /* 0x0000002106a87210 */ /* 0x082fe40007f5e0ff */
[----:B--2---:R-:W-:-:S03]  /*42c0*/  IADD3 R3, P3, R13, R33, RZ ;  /* 0x000000210d037210 */ /* 0x004fc60007f7e0ff */
[----:B------:R1:W-:Y:S01]  /*42d0*/  STL [R1+0x260], R168 ;  /* 0x000260a801007387 */ /* 0x0003e20000100800 */
[----:B0-----:R-:W-:-:S03]  /*42e0*/  IMAD R2, R37, 0x4, R23 ;  /* 0x0000000425027824 */ /* 0x001fc600078e0217 */
[----:B------:R0:W-:Y:S04]  /*42f0*/  STL [R1+0x268], R3 ;  /* 0x0002680301007387 */ /* 0x0001e80000100800 */
[----:B------:R-:W-:Y:S01]  /*4300*/  STL [R1+0x270], R169 ;  /* 0x000270a901007387 */ /* 0x000fe20000100800 */
[-C--:B-1----:R-:W-:Y:S01]  /*4310*/  LEA.HI.X.SX32 R168, R6, R35.reuse, 0x1, P2 ;  /* 0x0000002306a87211 */ /* 0x082fe200010f0eff */
[----:B------:R-:W-:Y:S01]  /*4320*/  IMAD R6, R37, 0x4, R2 ;  /* 0x0000000425067824 */ /* 0x000fe200078e0202 */
[----:B0-----:R-:W-:-:S03]  /*4330*/  LEA.HI.X.SX32 R3, R13, R35, 0x1, P3 ;  /* 0x000000230d037211 */ /* 0x001fc600018f0eff */
[----:B------:R-:W-:Y:S01]  /*4340*/  STL [R1+0x25c], R168 ;  /* 0x00025ca801007387 */ /* 0x000fe20000100800 */
[----:B------:R-:W-:Y:S02]  /*4350*/  LEA.HI.X.SX32 R13, R14, R35, 0x1, P4 ;  /* 0x000000230e0d7211 */ /* 0x000fe400020f0eff */
[C---:B------:R-:W-:Y:S01]  /*4360*/  IADD3 R14, P2, R15.reuse, R33, RZ ;  /* 0x000000210f0e7210 */ /* 0x040fe20007f5e0ff */
[----:B------:R0:W-:Y:S03]  /*4370*/  STL [R1+0x264], R3 ;  /* 0x0002640301007387 */ /* 0x0001e60000100800 */
[----:B------:R-:W-:Y:S01]  /*4380*/  LEA.HI.X.SX32 R15, R15, R35, 0x1, P2 ;  /* 0x000000230f0f7211 */ /* 0x000fe200010f0eff */
[----:B------:R1:W-:Y:S04]  /*4390*/  STL [R1+0x26c], R13 ;  /* 0x00026c0d01007387 */ /* 0x0003e80000100800 */
[----:B------:R2:W-:Y:S01]  /*43a0*/  STL [R1+0x278], R14 ;  /* 0x0002780e01007387 */ /* 0x0005e20000100800 */
[----:B0-----:R-:W-:Y:S01]  /*43b0*/  IADD3 R3, P3, R16, R33, RZ ;  /* 0x0000002110037210 */ /* 0x001fe20007f7e0ff */
[----:B-1----:R-:W-:-:S04]  /*43c0*/  IMAD R13, R37, 0x4, R6 ;  /* 0x00000004250d7824 */ /* 0x002fc800078e0206 */
[----:B------:R0:W-:Y:S01]  /*43d0*/  STL [R1+0x280], R3 ;  /* 0x0002800301007387 */ /* 0x0001e20000100800 */
[----:B--2---:R-:W-:-:S05]  /*43e0*/  IADD3 R14, P4, R17, R33, RZ ;  /* 0x00000021110e7210 */ /* 0x004fca0007f9e0ff */
[----:B------:R1:W-:Y:S01]  /*43f0*/  STL [R1+0x288], R14 ;  /* 0x0002880e01007387 */ /* 0x0003e20000100800 */
[----:B0-----:R-:W-:-:S03]  /*4400*/  LEA.HI.X.SX32 R3, R16, R35, 0x1, P3 ;  /* 0x0000002310037211 */ /* 0x001fc600018f0eff */
[----:B------:R0:W-:Y:S01]  /*4410*/  STL [R1+0x274], R15 ;  /* 0x0002740f01007387 */ /* 0x0001e20000100800 */
[----:B------:R-:W-:-:S03]  /*4420*/  IADD3 R16, P2, R18, R33, RZ ;  /* 0x0000002112107210 */ /* 0x000fc60007f5e0ff */
[----:B------:R2:W-:Y:S01]  /*4430*/  STL [R1+0x27c], R3 ;  /* 0x00027c0301007387 */ /* 0x0005e20000100800 */
[----:B-1----:R-:W-:Y:S01]  /*4440*/  IMAD R14, R37, 0x4, R13 ;  /* 0x00000004250e7824 */ /* 0x002fe200078e020d */
[-C--:B0-----:R-:W-:Y:S02]  /*4450*/  LEA.HI.X.SX32 R15, R17, R35.reuse, 0x1, P4 ;  /* 0x00000023110f7211 */ /* 0x081fe400020f0eff */
[----:B------:R-:W-:Y:S02]  /*4460*/  LEA.HI.X.SX32 R17, R18, R35, 0x1, P2 ;  /* 0x0000002312117211 */ /* 0x000fe400010f0eff */
[-C--:B--2---:R-:W-:Y:S01]  /*4470*/  IADD3 R3, P3, R19, R33.reuse, RZ ;  /* 0x0000002113037210 */ /* 0x084fe20007f7e0ff */
[----:B------:R0:W-:Y:S01]  /*4480*/  STL [R1+0x284], R15 ;  /* 0x0002840f01007387 */ /* 0x0001e20000100800 */
[----:B------:R-:W-:-:S03]  /*4490*/  IADD3 R18, P2, R21, R33, RZ ;  /* 0x0000002115127210 */ /* 0x000fc60007f5e0ff */
[----:B------:R1:W-:Y:S04]  /*44a0*/  STL [R1+0x290], R16 ;  /* 0x0002901001007387 */ /* 0x0003e80000100800 */
[----:B------:R2:W-:Y:S01]  /*44b0*/  STL [R1+0x298], R3 ;  /* 0x0002980301007387 */ /* 0x0005e20000100800 */
[----:B0-----:R-:W-:Y:S01]  /*44c0*/  IMAD R15, R37, 0x4, R14 ;  /* 0x00000004250f7824 */ /* 0x001fe200078e020e */
[----:B-1----:R-:W-:Y:S02]  /*44d0*/  IADD3 R16, P4, R20, R33, RZ ;  /* 0x0000002114107210 */ /* 0x002fe40007f9e0ff */
[----:B--2---:R-:W-:-:S03]  /*44e0*/  LEA.HI.X.SX32 R3, R19, R35, 0x1, P3 ;  /* 0x0000002313037211 */ /* 0x004fc600018f0eff */
[----:B------:R0:W-:Y:S04]  /*44f0*/  STL [R1+0x2a0], R16 ;  /* 0x0002a01001007387 */ /* 0x0001e80000100800 */
[----:B------:R1:W-:Y:S04]  /*4500*/  STL [R1+0x28c], R17 ;  /* 0x00028c1101007387 */ /* 0x0003e80000100800 */
[----:B------:R2:W-:Y:S01]  /*4510*/  STL [R1+0x294], R3 ;  /* 0x0002940301007387 */ /* 0x0005e20000100800 */
[----:B0-----:R-:W-:Y:S01]  /*4520*/  IMAD R16, R37, 0x4, R15 ;  /* 0x0000000425107824 */ /* 0x001fe200078e020f */
[----:B-1----:R-:W-:-:S02]  /*4530*/  LEA.HI.X.SX32 R17, R20, R35, 0x1, P4 ;  /* 0x0000002314117211 */ /* 0x002fc400020f0eff */
[-C--:B------:R-:W-:Y:S02]  /*4540*/  IADD3 R19, P4, R0, R33.reuse, RZ ;  /* 0x0000002100137210 */ /* 0x080fe40007f9e0ff */
[----:B--2---:R-:W-:Y:S01]  /*4550*/  IADD3 R3, P3, R4, R33, RZ ;  /* 0x0000002104037210 */ /* 0x004fe20007f7e0ff */
[----:B------:R0:W-:Y:S01]  /*4560*/  STL [R1+0x29c], R17 ;  /* 0x00029c1101007387 */ /* 0x0001e20000100800 */
[----:B------:R-:W-:-:S03]  /*4570*/  LEA.HI.X.SX32 R0, R0, R35, 0x1, P4 ;  /* 0x0000002300007211 */ /* 0x000fc600020f0eff */
[----:B------:R1:W-:Y:S04]  /*4580*/  STL [R1+0x2a8], R18 ;  /* 0x0002a81201007387 */ /* 0x0003e80000100800 */
[----:B------:R2:W-:Y:S01]  /*4590*/  STL [R1+0x2b0], R3 ;  /* 0x0002b00301007387 */ /* 0x0005e20000100800 */
[----:B0-----:R-:W-:-:S03]  /*45a0*/  IMAD R17, R37, 0x4, R16 ;  /* 0x0000000425117824 */ /* 0x001fc600078e0210 */
[----:B------:R0:W-:Y:S01]  /*45b0*/  STL [R1+0x2b8], R19 ;  /* 0x0002b81301007387 */ /* 0x0001e20000100800 */
[-C--:B-1----:R-:W-:Y:S02]  /*45c0*/  LEA.HI.X.SX32 R18, R21, R35.reuse, 0x1, P2 ;  /* 0x0000002315127211 */ /* 0x082fe400010f0eff */
[----:B--2---:R-:W-:-:S03]  /*45d0*/  LEA.HI.X.SX32 R3, R4, R35, 0x1, P3 ;  /* 0x0000002304037211 */ /* 0x004fc600018f0eff */
[----:B------:R1:W-:Y:S01]  /*45e0*/  STL [R1+0x2a4], R18 ;  /* 0x0002a41201007387 */ /* 0x0003e20000100800 */
[----:B------:R-:W-:Y:S01]  /*45f0*/  IMAD R4, R37, 0x4, R17 ;  /* 0x0000000425047824 */ /* 0x000fe200078e0211 */
[-C--:B0-----:R-:W-:Y:S02]  /*4600*/  IADD3 R19, P4, R23, R33.reuse, RZ ;  /* 0x0000002117137210 */ /* 0x081fe40007f9e0ff */
[----:B------:R0:W-:Y:S04]  /*4610*/  STL [R1+0x2ac], R3 ;  /* 0x0002ac0301007387 */ /* 0x0001e80000100800 */
[----:B------:R2:W-:Y:S01]  /*4620*/  STL [R1+0x2b4], R0 ;  /* 0x0002b40001007387 */ /* 0x0005e20000100800 */
[-C--:B-1----:R-:W-:Y:S02]  /*4630*/  IADD3 R18, P2, R22, R33.reuse, RZ ;  /* 0x0000002116127210 */ /* 0x082fe40007f5e0ff */
[----:B0-----:R-:W-:-:S03]  /*4640*/  IADD3 R3, P3, R5, R33, RZ ;  /* 0x0000002105037210 */ /* 0x001fc60007f7e0ff */
[----:B------:R0:W-:Y:S01]  /*4650*/  STL [R1+0x2c0], R18 ;  /* 0x0002c01201007387 */ /* 0x0001e20000100800 */
[----:B--2---:R-:W-:-:S03]  /*4660*/  IMAD R0, R37, 0x4, R4 ;  /* 0x0000000425007824 */ /* 0x004fc600078e0204 */
[----:B------:R1:W-:Y:S04]  /*4670*/  STL [R1+0x2c8], R3 ;  /* 0x0002c80301007387 */ /* 0x0003e80000100800 */
[----:B------:R2:W-:Y:S01]  /*4680*/  STL [R1+0x2d0], R19 ;  /* 0x0002d01301007387 */ /* 0x0005e20000100800 */
[-C--:B0-----:R-:W-:Y:S02]  /*4690*/  LEA.HI.X.SX32 R18, R22, R35.reuse, 0x1, P2 ;  /* 0x0000002316127211 */ /* 0x081fe400010f0eff */
[----:B-1----:R-:W-:-:S03]  /*46a0*/  LEA.HI.X.SX32 R3, R5, R35, 0x1, P3 ;  /* 0x0000002305037211 */ /* 0x002fc600018f0eff */
[----:B------:R0:W-:Y:S01]  /*46b0*/  STL [R1+0x2bc], R18 ;  /* 0x0002bc1201007387 */ /* 0x0001e20000100800 */
[----:B------:R-:W-:Y:S01]  /*46c0*/  IMAD R5, R37, 0x4, R0 ;  /* 0x0000000425057824 */ /* 0x000fe200078e0200 */
[----:B--2---:R-:W-:Y:S02]  /*46d0*/  IADD3 R19, P2, R2, R33, RZ ;  /* 0x0000002102137210 */ /* 0x004fe40007f5e0ff */
[----:B------:R1:W-:Y:S01]  /*46e0*/  STL [R1+0x2c4], R3 ;  /* 0x0002c40301007387 */ /* 0x0003e20000100800 */
[----:B0-----:R-:W-:Y:S02]  /*46f0*/  LEA.HI.X.SX32 R18, R23, R35, 0x1, P4 ;  /* 0x0000002317127211 */ /* 0x001fe400020f0eff */
[-C--:B------:R-:W-:Y:S02]  /*4700*/  IADD3 R20, P4, R13, R33.reuse, RZ ;  /* 0x000000210d147210 */ /* 0x080fe40007f9e0ff */
[----:B-1----:R-:W-:Y:S01]  /*4710*/  IADD3 R3, P3, R6, R33, RZ ;  /* 0x0000002106037210 */ /* 0x002fe20007f7e0ff */
[----:B------:R0:W-:Y:S04]  /*4720*/  STL [R1+0x2cc], R18 ;  /* 0x0002cc1201007387 */ /* 0x0001e80000100800 */
[----:B------:R1:W-:Y:S04]  /*4730*/  STL [R1+0x2d8], R19 ;  /* 0x0002d81301007387 */ /* 0x0003e80000100800 */
[----:B------:R2:W-:Y:S01]  /*4740*/  STL [R1+0x2e0], R3 ;  /* 0x0002e00301007387 */ /* 0x0005e20000100800 */
[----:B0-----:R-:W-:-:S03]  /*4750*/  IMAD R18, R37, 0x4, R5 ;  /* 0x0000000425127824 */ /* 0x001fc600078e0205 */
[----:B------:R-:W-:Y:S01]  /*4760*/  STL [R1+0x2e8], R20 ;  /* 0x0002e81401007387 */ /* 0x000fe20000100800 */
[-C--:B-1----:R-:W-:Y:S01]  /*4770*/  LEA.HI.X.SX32 R19, R2, R35.reuse, 0x1, P2 ;  /* 0x0000002302137211 */ /* 0x082fe200010f0eff */
[----:B------:R-:W-:Y:S01]  /*4780*/  IMAD R2, R37, 0x4, R18 ;  /* 0x0000000425027824 */ /* 0x000fe200078e0212 */
[----:B--2---:R-:W-:-:S03]  /*4790*/  LEA.HI.X.SX32 R3, R6, R35, 0x1, P3 ;  /* 0x0000002306037211 */ /* 0x004fc600018f0eff */
        /* <DEDUP_REMOVED lines=17> */
[----:B0-----:R-:W-:Y:S02]  /*48b0*/  LEA.HI.X.SX32 R14, R16, R35, 0x1, P4 ;  /* 0x00000023100e7211 */ /* 0x001fe400020f0eff */
        /* <DEDUP_REMOVED lines=12> */
[C---:B0-----:R-:W-:Y:S02]  /*4980*/  IADD3 R16, P4, R2.reuse, R33, RZ ;  /* 0x0000002102107210 */ /* 0x041fe40007f9e0ff */
[----:B------:R0:W-:Y:S02]  /*4990*/  STL [R1+0x30c], R3 ;  /* 0x00030c0301007387 */ /* 0x0001e40000100800 */
[----:B------:R-:W-:Y:S02]  /*49a0*/  LEA.HI.X.SX32 R2, R2, R35, 0x1, P4 ;  /* 0x0000002302027211 */ /* 0x000fe400020f0eff */
[----:B------:R2:W-:Y:S01]  /*49b0*/  STL [R1+0x314], R0 ;  /* 0x0003140001007387 */ /* 0x0005e20000100800 */
[-C--:B-1----:R-:W-:Y:S02]  /*49c0*/  IADD3 R15, P2, R5, R33.reuse, RZ ;  /* 0x00000021050f7210 */ /* 0x082fe40007f5e0ff */
[----:B0-----:R-:W-:-:S03]  /*49d0*/  IADD3 R3, P3, R18, R33, RZ ;  /* 0x0000002112037210 */ /* 0x001fc60007f7e0ff */
[----:B------:R0:W-:Y:S01]  /*49e0*/  STL [R1+0x320], R15 ;  /* 0x0003200f01007387 */ /* 0x0001e20000100800 */
[----:B--2---:R-:W-:-:S03]  /*49f0*/  IMAD R0, R37, 0x4, R4 ;  /* 0x0000000425007824 */ /* 0x004fc600078e0204 */
[----:B------:R1:W-:Y:S04]  /*4a00*/  STL [R1+0x328], R3 ;  /* 0x0003280301007387 */ /* 0x0003e80000100800 */
[----:B------:R2:W-:Y:S01]  /*4a10*/  STL [R1+0x330], R16 ;  /* 0x0003301001007387 */ /* 0x0005e20000100800 */
[-C--:B0-----:R-:W-:Y:S01]  /*4a20*/  LEA.HI.X.SX32 R15, R5, R35.reuse, 0x1, P2 ;  /* 0x00000023050f7211 */ /* 0x081fe200010f0eff */
[----:B------:R-:W-:Y:S01]  /*4a30*/  IMAD R5, R37, 0x4, R0 ;  /* 0x0000000425057824 */ /* 0x000fe200078e0200 */
[----:B-1----:R-:W-:-:S03]  /*4a40*/  LEA.HI.X.SX32 R3, R18, R35, 0x1, P3 ;  /* 0x0000002312037211 */ /* 0x002fc600018f0eff */
[----:B------:R0:W-:Y:S01]  /*4a50*/  STL [R1+0x31c], R15 ;  /* 0x00031c0f01007387 */ /* 0x0001e20000100800 */
[----:B--2---:R-:W-:-:S03]  /*4a60*/  IADD3 R16, P4, R14, R33, RZ ;  /* 0x000000210e107210 */ /* 0x004fc60007f9e0ff */
[----:B------:R1:W-:Y:S04]  /*4a70*/  STL [R1+0x324], R3 ;  /* 0x0003240301007387 */ /* 0x0003e80000100800 */
[----:B------:R2:W-:Y:S01]  /*4a80*/  STL [R1+0x32c], R2 ;  /* 0x00032c0201007387 */ /* 0x0005e20000100800 */
[-C--:B0-----:R-:W-:Y:S02]  /*4a90*/  IADD3 R15, P2, R6, R33.reuse, RZ ;  /* 0x00000021060f7210 */ /* 0x081fe40007f5e0ff */
[----:B-1----:R-:W-:-:S03]  /*4aa0*/  IADD3 R3, P3, R13, R33, RZ ;  /* 0x000000210d037210 */ /* 0x002fc60007f7e0ff */
[----:B------:R0:W-:Y:S01]  /*4ab0*/  STL [R1+0x338], R15 ;  /* 0x0003380f01007387 */ /* 0x0001e20000100800 */
[----:B--2---:R-:W-:-:S03]  /*4ac0*/  IMAD R2, R37, 0x4, R5 ;  /* 0x0000000425027824 */ /* 0x004fc600078e0205 */
[----:B------:R1:W-:Y:S04]  /*4ad0*/  STL [R1+0x340], R3 ;  /* 0x0003400301007387 */ /* 0x0003e80000100800 */
[----:B------:R-:W-:Y:S01]  /*4ae0*/  STL [R1+0x348], R16 ;  /* 0x0003481001007387 */ /* 0x000fe20000100800 */
[-C--:B0-----:R-:W-:Y:S01]  /*4af0*/  LEA.HI.X.SX32 R15, R6, R35.reuse, 0x1, P2 ;  /* 0x00000023060f7211 */ /* 0x081fe200010f0eff */
[----:B------:R-:W-:Y:S01]  /*4b00*/  IMAD R6, R37, 0x4, R2 ;  /* 0x0000000425067824 */ /* 0x000fe200078e0202 */
[----:B-1----:R-:W-:-:S03]  /*4b10*/  LEA.HI.X.SX32 R3, R13, R35, 0x1, P3 ;  /* 0x000000230d037211 */ /* 0x002fc600018f0eff */
        /* <DEDUP_REMOVED lines=11> */
[----:B------:R-:W-:Y:S01]  /*4bd0*/  STL [R1+0x360], R14 ;  /* 0x0003600e01007387 */ /* 0x000fe20000100800 */
[-C--:B0-----:R-:W-:Y:S01]  /*4be0*/  LEA.HI.X.SX32 R3, R0, R35.reuse, 0x1, P3 ;  /* 0x0000002300037211 */ /* 0x081fe200018f0eff */
[----:B------:R-:W-:Y:S02]  /*4bf0*/  IMAD R0, R37, 0x4, R13 ;  /* 0x0000000425007824 */ /* 0x000fe400078e020d */
[----:B------:R0:W-:Y:S04]  /*4c00*/  STL [R1+0x34c], R4 ;  /* 0x00034c0401007387 */ /* 0x0001e80000100800 */
[----:B------:R1:W-:Y:S01]  /*4c10*/  STL [R1+0x354], R3 ;  /* 0x0003540301007387 */ /* 0x0003e20000100800 */
[----:B0-----:R-:W-:Y:S02]  /*4c20*/  LEA.HI.X.SX32 R4, R5, R35, 0x1, P4 ;  /* 0x0000002305047211 */ /* 0x001fe400020f0eff */
[----:B------:R-:W-:-:S02]  /*4c30*/  IADD3 R5, P2, R2, R33, RZ ;  /* 0x0000002102057210 */ /* 0x000fc40007f5e0ff */
[-C--:B-1----:R-:W-:Y:S01]  /*4c40*/  IADD3 R3, P3, R6, R33.reuse, RZ ;  /* 0x0000002106037210 */ /* 0x082fe20007f7e0ff */
[----:B------:R0:W-:Y:S01]  /*4c50*/  STL [R1+0x35c], R4 ;  /* 0x00035c0401007387 */ /* 0x0001e20000100800 */
[----:B------:R-:W-:-:S03]  /*4c60*/  IADD3 R14, P4, R13, R33, RZ ;  /* 0x000000210d0e7210 */ /* 0x000fc60007f9e0ff */
[----:B------:R1:W-:Y:S04]  /*4c70*/  STL [R1+0x368], R5 ;  /* 0x0003680501007387 */ /* 0x0003e80000100800 */
[----:B------:R2:W-:Y:S01]  /*4c80*/  STL [R1+0x370], R3 ;  /* 0x0003700301007387 */ /* 0x0005e20000100800 */
[----:B0-----:R-:W-:-:S03]  /*4c90*/  IMAD R4, R37, 0x4, R0 ;  /* 0x0000000425047824 */ /* 0x001fc600078e0200 */
[----:B------:R0:W-:Y:S01]  /*4ca0*/  STL [R1+0x378], R14 ;  /* 0x0003780e01007387 */ /* 0x0001e20000100800 */
[----:B-1----:R-:W-:Y:S02]  /*4cb0*/  LEA.HI.X.SX32 R5, R6, R35, 0x1, P3 ;  /* 0x0000002306057211 */ /* 0x002fe400018f0eff */
[----:B------:R-:W-:Y:S02]  /*4cc0*/  IADD3 R6, P3, R0, R33, RZ ;  /* 0x0000002100067210 */ /* 0x000fe40007f7e0ff */
[-C--:B--2---:R-:W-:Y:S01]  /*4cd0*/  LEA.HI.X.SX32 R3, R2, R35.reuse, 0x1, P2 ;  /* 0x0000002302037211 */ /* 0x084fe200010f0eff */
[----:B------:R-:W-:Y:S01]  /*4ce0*/  IMAD R2, R37, 0x4, R4 ;  /* 0x0000000425027824 */ /* 0x000fe200078e0204 */
[----:B------:R-:W-:Y:S02]  /*4cf0*/  CS2R R36, SRZ ;  /* 0x0000000000247805 */ /* 0x000fe4000001ff00 */
[----:B0-----:R-:W-:Y:S01]  /*4d00*/  LOP3.LUT R14, R9, 0x10, RZ, 0x3c, !PT ;  /* 0x00000010090e7812 */ /* 0x001fe200078e3cff */
[----:B------:R0:W-:Y:S04]  /*4d10*/  STL [R1+0x364], R3 ;  /* 0x0003640301007387 */ /* 0x0001e80000100800 */
[----:B------:R1:W-:Y:S01]  /*4d20*/  STL [R1+0x36c], R5 ;  /* 0x00036c0501007387 */ /* 0x0003e20000100800 */
[----:B0-----:R-:W-:-:S02]  /*4d30*/  LEA.HI.X.SX32 R3, R13, R35, 0x1, P4 ;  /* 0x000000230d037211 */ /* 0x001fc400020f0eff */
[C---:B------:R-:W-:Y:S01]  /*4d40*/  IADD3 R13, P2, R7.reuse, UR6, RZ ;  /* 0x00000006070d7c10 */ /* 0x040fe2000ff5e0ff */
[----:B------:R-:W-:Y:S01]  /*4d50*/  UMOV UR6, URZ ;  /* 0x0000003f00067c82 */ /* 0x000fe20008000000 */
[-C--:B-1----:R-:W-:Y:S01]  /*4d60*/  IADD3 R5, P4, R4, R33.reuse, RZ ;  /* 0x0000002104057210 */ /* 0x082fe20007f9e0ff */
[----:B------:R0:W-:Y:S01]  /*4d70*/  STL [R1+0x374], R3 ;  /* 0x0003740301007387 */ /* 0x0001e20000100800 */
[----:B------:R-:W-:Y:S01]  /*4d80*/  LEA.HI.X.SX32 R7, R7, UR30, 0x1, P2 ;  /* 0x0000001e07077c11 */ /* 0x000fe200090f0eff */
[----:B------:R-:W-:Y:S01]  /*4d90*/  USHF.R.S32.HI UR30, URZ, 0x1f, UR18 ;  /* 0x0000001f3f1e7899 */ /* 0x000fe20008011412 */
[----:B------:R-:W-:Y:S01]  /*4da0*/  IADD3 R215, P2, R13, UR33, RZ ;  /* 0x000000210dd77c10 */ /* 0x000fe2000ff5e0ff */
[----:B------:R1:W-:Y:S01]  /*4db0*/  STL [R1+0x380], R6 ;  /* 0x0003800601007387 */ /* 0x0003e20000100800 */
[----:B------:R-:W-:Y:S02]  /*4dc0*/  USHF.R.S32.HI UR33, URZ, 0x1f, UR16 ;  /* 0x0000001f3f217899 */ /* 0x000fe40008011410 */
[----:B------:R-:W-:Y:S01]  /*4dd0*/  IADD3.X R213, R7, UR34, RZ, P2, !PT ;  /* 0x0000002207d57c10 */ /* 0x000fe200097fe4ff */
[----:B------:R2:W-:Y:S01]  /*4de0*/  STL [R1+0x388], R5 ;  /* 0x0003880501007387 */ /* 0x0005e20000100800 */
[----:B------:R-:W-:Y:S01]  /*4df0*/  IADD3 R223, P2, R13, UR35, RZ ;  /* 0x000000230ddf7c10 */ /* 0x000fe2000ff5e0ff */
[----:B------:R-:W-:Y:S01]  /*4e00*/  USHF.R.S32.HI UR34, URZ, 0x1f, UR25 ;  /* 0x0000001f3f227899 */ /* 0x000fe20008011419 */
[----:B0-----:R-:W-:Y:S01]  /*4e10*/  IADD3 R3, P5, R2, R33, RZ ;  /* 0x0000002102037210 */ /* 0x001fe20007fbe0ff */
[----:B------:R-:W-:Y:S01]  /*4e20*/  USHF.R.S32.HI UR35, URZ, 0x1f, UR19 ;  /* 0x0000001f3f237899 */ /* 0x000fe20008011413 */
[----:B------:R-:W-:Y:S01]  /*4e30*/  IADD3.X R221, R7, UR58, RZ, P2, !PT ;  /* 0x0000003a07dd7c10 */ /* 0x000fe200097fe4ff */
[----:B-1----:R-:W-:Y:S01]  /*4e40*/  IMAD.MOV.U32 R6, RZ, RZ, 0x5410 ;  /* 0x00005410ff067424 */ /* 0x002fe200078e00ff */
[----:B------:R-:W-:Y:S01]  /*4e50*/  IADD3 R231, P2, R13, UR59, RZ ;  /* 0x0000003b0de77c10 */ /* 0x000fe2000ff5e0ff */
[----:B------:R0:W-:Y:S01]  /*4e60*/  STL [R1+0x390], R3 ;  /* 0x0003900301007387 */ /* 0x0001e20000100800 */
[----:B------:R-:W-:Y:S01]  /*4e70*/  USHF.R.S32.HI UR58, URZ, 0x1f, UR9 ;  /* 0x0000001f3f3a7899 */ /* 0x000fe20008011409 */
[-C--:B--2---:R-:W-:Y:S01]  /*4e80*/  LEA.HI.X.SX32 R5, R0, R35.reuse, 0x1, P3 ;  /* 0x0000002300057211 */ /* 0x084fe200018f0eff */
[----:B------:R-:W-:Y:S01]  /*4e90*/  USHF.R.S32.HI UR59, URZ, 0x1f, UR8 ;  /* 0x0000001f3f3b7899 */ /* 0x000fe20008011408 */
[----:B------:R-:W-:-:S02]  /*4ea0*/  LEA.HI.X.SX32 R0, R2, R35, 0x1, P5 ;  /* 0x0000002302007211 */ /* 0x000fc400028f0eff */
[----:B------:R-:W-:Y:S02]  /*4eb0*/  CS2R R32, SRZ ;  /* 0x0000000000207805 */ /* 0x000fe4000001ff00 */
[----:B------:R-:W-:Y:S01]  /*4ec0*/  IADD3.X R229, R7, UR12, RZ, P2, !PT ;  /* 0x0000000c07e57c10 */ /* 0x000fe200097fe4ff */
[----:B------:R1:W-:Y:S01]  /*4ed0*/  STL [R1+0x37c], R5 ;  /* 0x00037c0501007387 */ /* 0x0003e20000100800 */
[----:B------:R-:W-:Y:S01]  /*4ee0*/  IADD3 R239, P2, R13, UR14, RZ ;  /* 0x0000000e0def7c10 */ /* 0x000fe2000ff5e0ff */
[----:B------:R-:W-:Y:S01]  /*4ef0*/  USHF.R.S32.HI UR12, URZ, 0x1f, UR24 ;  /* 0x0000001f3f0c7899 */ /* 0x000fe20008011418 */
[----:B0-----:R-:W-:Y:S01]  /*4f00*/  LEA.HI.X.SX32 R3, R4, R35, 0x1, P4 ;  /* 0x0000002304037211 */ /* 0x001fe200020f0eff */
[----:B------:R-:W-:Y:S01]  /*4f10*/  USHF.R.S32.HI UR14, URZ, 0x1f, UR23 ;  /* 0x0000001f3f0e7899 */ /* 0x000fe20008011417 */
[----:B------:R-:W-:Y:S01]  /*4f20*/  IADD3.X R237, R7, UR26, RZ, P2, !PT ;  /* 0x0000001a07ed7c10 */ /* 0x000fe200097fe4ff */
[----:B------:R-:W-:Y:S01]  /*4f30*/  USHF.R.S32.HI UR26, URZ, 0x1f, UR21 ;  /* 0x0000001f3f1a7899 */ /* 0x000fe20008011415 */
[C---:B------:R-:W-:Y:S01]  /*4f40*/  IADD3 R2, P1, R12.reuse, UR52, RZ ;  /* 0x000000340c027c10 */ /* 0x040fe2000ff3e0ff */
[----:B------:R-:W-:Y:S01]  /*4f50*/  STL [R1+0x384], R3 ;  /* 0x0003840301007387 */ /* 0x000fe20000100800 */
[----:B------:R-:W-:Y:S01]  /*4f60*/  IADD3 R207, P4, R13, UR5, RZ ;  /* 0x000000050dcf7c10 */ /* 0x000fe2000ff9e0ff */
[----:B-1----:R-:W-:Y:S01]  /*4f70*/  IMAD.MOV.U32 R5, RZ, RZ, 0x7632 ;  /* 0x00007632ff057424 */ /* 0x002fe200078e00ff */
[----:B------:R-:W-:Y:S01]  /*4f80*/  IADD3 R203, P3, R12, UR5, RZ ;  /* 0x000000050ccb7c10 */ /* 0x000fe2000ff7e0ff */
[----:B------:R0:W-:Y:S01]  /*4f90*/  STL [R1+0x38c], R0 ;  /* 0x00038c0001007387 */ /* 0x0001e20000100800 */
[----:B------:R-:W-:-:S02]  /*4fa0*/  IADD3.X R206, R7, UR32, RZ, P4, !PT ;  /* 0x0000002007ce7c10 */ /* 0x000fc4000a7fe4ff */
[----:B------:R-:W-:Y:S02]  /*4fb0*/  CS2R R34, SRZ ;  /* 0x0000000000227805 */ /* 0x000fe4000001ff00 */
[----:B------:R-:W-:Y:S01]  /*4fc0*/  IADD3.X R202, R8, UR32, RZ, P3, !PT ;  /* 0x0000002008ca7c10 */ /* 0x000fe20009ffe4ff */
[----:B------:R-:W-:Y:S01]  /*4fd0*/  USHF.R.S32.HI UR32, URZ, 0x1f, UR13 ;  /* 0x0000001f3f207899 */ /* 0x000fe2000801140d */
[----:B------:R-:W-:Y:S01]  /*4fe0*/  SEL R6, R6, 0x1054, !P0 ;  /* 0x0000105406067807 */ /* 0x000fe20004000000 */
[----:B------:R-:W-:Y:S01]  /*4ff0*/  UMOV UR5, URZ ;  /* 0x0000003f00057c82 */ /* 0x000fe20008000000 */
[----:B------:R-:W-:Y:S02]  /*5000*/  SEL R5, R5, 0x3276, !P0 ;  /* 0x0000327605057807 */ /* 0x000fe40004000000 */
[----:B0-----:R-:W-:Y:S01]  /*5010*/  IADD3 R0, P2, R13, UR50, RZ ;  /* 0x000000320d007c10 */ /* 0x001fe2000ff5e0ff */
[----:B------:R-:W-:-:S03]  /*5020*/  USHF.R.S32.HI UR50, URZ, 0x1f, UR15 ;  /* 0x0000001f3f327899 */ /* 0x000fc6000801140f */
[----:B------:R-:W-:Y:S01]  /*5030*/  IADD3.X R245, R7, UR51, RZ, P2, !PT ;  /* 0x0000003307f57c10 */ /* 0x000fe200097fe4ff */
[----:B------:R0:W-:Y:S01]  /*5040*/  STL [R1], R0 ;  /* 0x0000000001007387 */ /* 0x0001e20000100800 */
[----:B------:R-:W-:-:S03]  /*5050*/  USHF.R.S32.HI UR51, URZ, 0x1f, UR22 ;  /* 0x0000001f3f337899 */ /* 0x000fc60008011416 */
[----:B------:R1:W-:Y:S01]  /*5060*/  STL [R1+0x8], R2 ;  /* 0x0000080201007387 */ /* 0x0003e20000100800 */
[----:B0-----:R-:W-:Y:S01]  /*5070*/  IADD3 R0, P2, R13, UR52, RZ ;  /* 0x000000340d007c10 */ /* 0x001fe2000ff5e0ff */
[----:B------:R-:W-:Y:S01]  /*5080*/  USHF.R.S32.HI UR52, URZ, 0x1f, UR47 ;  /* 0x0000001f3f347899 */ /* 0x000fe2000801142f */
[----:B-1----:R-:W-:-:S03]  /*5090*/  IADD3.X R2, R8, UR53, RZ, P1, !PT ;  /* 0x0000003508027c10 */ /* 0x002fc60008ffe4ff */
[----:B------:R0:W-:Y:S04]  /*50a0*/  STL [R1+0x10], R0 ;  /* 0x0000100001007387 */ /* 0x0001e80000100800 */
[----:B------:R1:W-:Y:S01]  /*50b0*/  STL [R1+0x4], R2 ;  /* 0x0000040201007387 */ /* 0x0003e20000100800 */
[----:B0-----:R-:W-:Y:S01]  /*50c0*/  IADD3.X R0, R7, UR53, RZ, P2, !PT ;  /* 0x0000003507007c10 */ /* 0x001fe200097fe4ff */
[----:B------:R-:W-:Y:S01]  /*50d0*/  USHF.R.S32.HI UR53, URZ, 0x1f, UR46 ;  /* 0x0000001f3f357899 */ /* 0x000fe2000801142e */
[----:B-1----:R-:W-:-:S03]  /*50e0*/  IADD3 R2, P1, R12, UR54, RZ ;  /* 0x000000360c027c10 */ /* 0x002fc6000ff3e0ff */
[----:B------:R0:W-:Y:S04]  /*50f0*/  STL [R1+0xc], R0 ;  /* 0x00000c0001007387 */ /* 0x0001e80000100800 */
        /* <DEDUP_REMOVED lines=22> */
[----:B------:R-:W-:Y:S01]  /*5260*/  UIADD3 UR60, UP0, UR36, 0x2, URZ ;  /* 0x00000002243c7890 */ /* 0x000fe2000ff1e03f */
[----:B-1----:R-:W-:-:S03]  /*5270*/  IADD3 R2, P4, R12, UR10, RZ ;  /* 0x0000000a0c027c10 */ /* 0x002fc6000ff9e0ff */
[----:B------:R0:W-:Y:S01]  /*5280*/  STL [R1+0x40], R0 ;  /* 0x0000400001007387 */ /* 0x0001e20000100800 */
[----:B------:R-:W-:-:S03]  /*5290*/  UIADD3.X UR61, UR61, 0x40000040, URZ, UP0, !UPT ;  /* 0x400000403d3d7890 */ /* 0x000fc600087fe43f */
[----:B------:R1:W-:Y:S01]  /*52a0*/  STL [R1+0x48], R2 ;  /* 0x0000480201007387 */ /* 0x0003e20000100800 */
[----:B0-----:R-:W-:Y:S01]  /*52b0*/  IADD3 R0, P3, R13, UR10, RZ ;  /* 0x0000000a0d007c10 */ /* 0x001fe2000ff7e0ff */
[----:B------:R-:W-:Y:S01]  /*52c0*/  UIADD3 UR10, UP1, UR38, 0x2, URZ ;  /* 0x00000002260a7890 */ /* 0x000fe2000ff3e03f */
[----:B-1----:R-:W-:-:S03]  /*52d0*/  IADD3 R2, P0, R12, UR17, RZ ;  /* 0x000000110c027c10 */ /* 0x002fc6000ff1e0ff */
[----:B------:R0:W-:Y:S01]  /*52e0*/  STL [R1+0x50], R0 ;  /* 0x0000500001007387 */ /* 0x0001e20000100800 */
[----:B------:R-:W-:-:S03]  /*52f0*/  UIADD3.X UR11, UR11, 0x40000040, URZ, UP1, !UPT ;  /* 0x400000400b0b7890 */ /* 0x000fc60008ffe43f */
[----:B------:R1:W-:Y:S01]  /*5300*/  STL [R1+0x58], R2 ;  /* 0x0000580201007387 */ /* 0x0003e20000100800 */
[----:B0-----:R-:W-:Y:S02]  /*5310*/  LOP3.LUT R0, R10, 0x8, RZ, 0xfc, !PT ;  /* 0x000000080a007812 */ /* 0x001fe400078efcff */
[----:B------:R-:W-:Y:S02]  /*5320*/  IADD3.X R0, R8, UR27, RZ, P1, !PT ;  /* 0x0000001b08007c10 */ /* 0x000fe40008ffe4ff */
[----:B------:R-:W-:Y:S02]  /*5330*/  IADD3 R3, P1, R13, UR17, RZ ;  /* 0x000000110d037c10 */ /* 0x000fe4000ff3e0ff */
[----:B-1----:R-:W-:Y:S01]  /*5340*/  IADD3.X R2, R7, UR27, RZ, P2, !PT ;  /* 0x0000001b07027c10 */ /* 0x002fe200097fe4ff */
[----:B------:R0:W-:Y:S04]  /*5350*/  STL [R1+0x34], R0 ;  /* 0x0000340001007387 */ /* 0x0001e80000100800 */
[----:B------:R1:W-:Y:S04]  /*5360*/  STL [R1+0x60], R3 ;  /* 0x0000600301007387 */ /* 0x0003e80000100800 */
[----:B------:R2:W-:Y:S01]  /*5370*/  STL [R1+0x3c], R2 ;  /* 0x00003c0201007387 */ /* 0x0005e20000100800 */
[----:B0-----:R-:W-:-:S02]  /*5380*/  IADD3 R0, P2, R12, UR18, RZ ;  /* 0x000000120c007c10 */ /* 0x001fc4000ff5e0ff */
[----:B-1----:R-:W-:-:S03]  /*5390*/  IADD3.X R3, R8, UR28, RZ, P4, !PT ;  /* 0x0000001c08037c10 */ /* 0x002fc6000a7fe4ff */
[----:B------:R0:W-:Y:S01]  /*53a0*/  STL [R1+0x68], R0 ;  /* 0x0000680001007387 */ /* 0x0001e20000100800 */
[----:B--2---:R-:W-:-:S03]  /*53b0*/  IADD3 R2, P4, R13, UR18, RZ ;  /* 0x000000120d027c10 */ /* 0x004fc6000ff9e0ff */
[----:B------:R1:W-:Y:S04]  /*53c0*/  STL [R1+0x44], R3 ;  /* 0x0000440301007387 */ /* 0x0003e80000100800 */
[----:B------:R2:W-:Y:S01]  /*53d0*/  STL [R1+0x70], R2 ;  /* 0x0000700201007387 */ /* 0x0005e20000100800 */
[----:B0-----:R-:W-:Y:S02]  /*53e0*/  IADD3.X R0, R7, UR28, RZ, P3, !PT ;  /* 0x0000001c07007c10 */ /* 0x001fe40009ffe4ff */
[----:B-1----:R-:W-:-:S03]  /*53f0*/  IADD3 R3, P3, R12, UR20, RZ ;  /* 0x000000140c037c10 */ /* 0x002fc6000ff7e0ff */
[----:B------:R0:W-:Y:S01]  /*5400*/  STL [R1+0x4c], R0 ;  /* 0x00004c0001007387 */ /* 0x0001e20000100800 */
[----:B--2---:R-:W-:-:S03]  /*5410*/  IADD3.X R2, R8, UR29, RZ, P0, !PT ;  /* 0x0000001d08027c10 */ /* 0x004fc600087fe4ff */
[----:B------:R1:W-:Y:S04]  /*5420*/  STL [R1+0x78], R3 ;  /* 0x0000780301007387 */ /* 0x0003e80000100800 */
[----:B------:R2:W-:Y:S01]  /*5430*/  STL [R1+0x54], R2 ;  /* 0x0000540201007387 */ /* 0x0005e20000100800 */
[----:B0-----:R-:W-:Y:S02]  /*5440*/  IADD3 R0, P0, R13, UR20, RZ ;  /* 0x000000140d007c10 */ /* 0x001fe4000ff1e0ff */
        /* <DEDUP_REMOVED lines=17> */
[----:B0-----:R-:W-:Y:S01]  /*5560*/  IADD3.X R0, R7, UR31, RZ, P0, !PT ;  /* 0x0000001f07007c10 */ /* 0x001fe200087fe4ff */
[----:B------:R-:W-:Y:S01]  /*5570*/  UIADD3.64 UR30, UR10, 0x102, URZ ;  /* 0x000001020a1e7897 */ /* 0x000fe2000fffe03f */
        /* <DEDUP_REMOVED lines=14> */
[----:B------:R-:W-:Y:S01]  /*5660*/  UIADD3.64 UR18, UR10, 0x4, URZ ;  /* 0x000000040a127897 */ /* 0x000fe2000fffe03f */
[----:B--2---:R-:W-:Y:S02]  /*5670*/  IADD3.X R2, R7, UR33, RZ, P3, !PT ;  /* 0x0000002107027c10 */ /* 0x004fe40009ffe4ff */
[----:B------:R1:W-:Y:S04]  /*5680*/  STL [R1+0xc0], R3 ;  /* 0x0000c00301007387 */ /* 0x0003e80000100800 */
[----:B------:R2:W-:Y:S01]  /*5690*/  STL [R1+0x9c], R2 ;  /* 0x00009c0201007387 */ /* 0x0005e20000100800 */
[----:B0-----:R-:W-:Y:S02]  /*56a0*/  IADD3 R0, P3, R12, UR9, RZ ;  /* 0x000000090c007c10 */ /* 0x001fe4000ff7e0ff */
[----:B-1----:R-:W-:-:S03]  /*56b0*/  IADD3.X R3, R8, UR34, RZ, P0, !PT ;  /* 0x0000002208037c10 */ /* 0x002fc600087fe4ff */
[----:B------:R0:W-:Y:S01]  /*56c0*/  STL [R1+0xc8], R0 ;  /* 0x0000c80001007387 */ /* 0x0001e20000100800 */
[----:B--2---:R-:W-:-:S03]  /*56d0*/  IADD3 R2, P0, R13, UR9, RZ ;  /* 0x000000090d027c10 */ /* 0x004fc6000ff1e0ff */
[----:B------:R1:W-:Y:S01]  /*56e0*/  STL [R1+0xa4], R3 ;  /* 0x0000a40301007387 */ /* 0x0003e20000100800 */
[----:B------:R-:W-:-:S03]  /*56f0*/  UMOV UR9, UR61 ;  /* 0x0000003d00097c82 */ /* 0x000fc60008000000 */
[----:B------:R2:W-:Y:S01]  /*5700*/  STL [R1+0xd0], R2 ;  /* 0x0000d00201007387 */ /* 0x0005e20000100800 */
[----:B0-----:R-:W-:Y:S02]  /*5710*/  IADD3.X R0, R7, UR34, RZ, P1, !PT ;  /* 0x0000002207007c10 */ /* 0x001fe40008ffe4ff */
[----:B-1----:R-:W-:-:S03]  /*5720*/  IADD3 R3, P1, R12, UR8, RZ ;  /* 0x000000080c037c10 */ /* 0x002fc6000ff3e0ff */
[----:B------:R0:W-:Y:S01]  /*5730*/  STL [R1+0xac], R0 ;  /* 0x0000ac0001007387 */ /* 0x0001e20000100800 */
[----:B--2---:R-:W-:-:S03]  /*5740*/  IADD3.X R2, R8, UR35, RZ, P2, !PT ;  /* 0x0000002308027c10 */ /* 0x004fc600097fe4ff */
[----:B------:R1:W-:Y:S04]  /*5750*/  STL [R1+0xd8], R3 ;  /* 0x0000d80301007387 */ /* 0x0003e80000100800 */
[----:B------:R2:W-:Y:S01]  /*5760*/  STL [R1+0xb4], R2 ;  /* 0x0000b40201007387 */ /* 0x0005e20000100800 */
[----:B0-----:R-:W-:Y:S01]  /*5770*/  IADD3 R0, P2, R13, UR8, RZ ;  /* 0x000000080d007c10 */ /* 0x001fe2000ff5e0ff */
[----:B------:R-:W-:Y:S02]  /*5780*/  UMOV UR8, UR60 ;  /* 0x0000003c00087c82 */ /* 0x000fe40008000000 */
[----:B------:R-:W-:Y:S01]  /*5790*/  UIADD3.64 UR16, UR8, 0x4, URZ ;  /* 0x0000000408107897 */ /* 0x000fe2000fffe03f */
[----:B-1----:R-:W-:Y:S01]  /*57a0*/  IADD3.X R3, R7, UR35, RZ, P4, !PT ;  /* 0x0000002307037c10 */ /* 0x002fe2000a7fe4ff */
[----:B------:R0:W-:Y:S01]  /*57b0*/  STL [R1+0xe0], R0 ;  /* 0x0000e00001007387 */ /* 0x0001e20000100800 */
[----:B------:R-:W-:Y:S01]  /*57c0*/  UIADD3.64 UR28, UR8, 0x202, URZ ;  /* 0x00000202081c7897 */ /* 0x000fe2000fffe03f */
[----:B--2---:R-:W-:-:S02]  /*57d0*/  IADD3 R2, P4, R12, UR24, RZ ;  /* 0x000000180c027c10 */ /* 0x004fc4000ff9e0ff */
[----:B------:R1:W-:Y:S01]  /*57e0*/  STL [R1+0xbc], R3 ;  /* 0x0000bc0301007387 */ /* 0x0003e20000100800 */
[----:B------:R-:W-:Y:S02]  /*57f0*/  UIADD3.64 UR32, UR8, 0x204, URZ ;  /* 0x0000020408207897 */ /* 0x000fe4000fffe03f */
[----:B------:R-:W-:Y:S01]  /*5800*/  UIADD3.64 UR34, UR10, 0x104, URZ ;  /* 0x000001040a227897 */ /* 0x000fe2000fffe03f */
        /* <DEDUP_REMOVED lines=18> */
[----:B------:R-:W-:Y:S04]  /*5930*/  STL [R1+0x108], R3 ;  /* 0x0001080301007387 */ /* 0x000fe80000100800 */
[----:B------:R1:W-:Y:S01]  /*5940*/  STL [R1+0xe4], R2 ;  /* 0x0000e40201007387 */ /* 0x0003e20000100800 */
[----:B0-----:R-:W-:Y:S01]  /*5950*/  IADD3 R0, P4, R13, UR21, RZ ;  /* 0x000000150d007c10 */ /* 0x001fe2000ff9e0ff */
[----:B------:R-:W-:-:S04]  /*5960*/  UIADD3.64 UR20, UR8, 0x1fe, URZ ;  /* 0x000001fe08147897 */ /* 0x000fc8000fffe03f */
[----:B------:R0:W-:Y:S01]  /*5970*/  STL [R1+0x110], R0 ;  /* 0x0001100001007387 */ /* 0x0001e20000100800 */
[----:B-1----:R-:W-:Y:S01]  /*5980*/  IADD3.X R2, R7, UR12, RZ, P3, !PT ;  /* 0x0000000c07027c10 */ /* 0x002fe20009ffe4ff */
[----:B------:R-:W-:-:S04]  /*5990*/  UIADD3.64 UR12, UR8, 0x2, URZ ;  /* 0x00000002080c7897 */ /* 0x000fc8000fffe03f */
[----:B------:R1:W-:Y:S01]  /*59a0*/  STL [R1+0xec], R2 ;  /* 0x0000ec0201007387 */ /* 0x0003e20000100800 */
[----:B0-----:R-:W-:-:S05]  /*59b0*/  IADD3 R0, P3, R12, UR15, RZ ;  /* 0x0000000f0c007c10 */ /* 0x001fca000ff7e0ff */
[----:B------:R0:W-:Y:S01]  /*59c0*/  STL [R1+0x118], R0 ;  /* 0x0001180001007387 */ /* 0x0001e20000100800 */
[----:B-1----:R-:W-:-:S05]  /*59d0*/  IADD3.X R2, R8, UR14, RZ, P0, !PT ;  /* 0x0000000e08027c10 */ /* 0x002fca00087fe4ff */
[----:B------:R1:W-:Y:S01]  /*59e0*/  STL [R1+0xf4], R2 ;  /* 0x0000f40201007387 */ /* 0x0003e20000100800 */
[----:B0-----:R-:W-:-:S05]  /*59f0*/  IADD3 R0, P0, R13, UR15, RZ ;  /* 0x0000000f0d007c10 */ /* 0x001fca000ff1e0ff */
[----:B------:R0:W-:Y:S01]  /*5a00*/  STL [R1+0x120], R0 ;  /* 0x0001200001007387 */ /* 0x0001e20000100800 */
[----:B-1----:R-:W-:Y:S01]  /*5a10*/  IADD3.X R2, R7, UR14, RZ, P1, !PT ;  /* 0x0000000e07027c10 */ /* 0x002fe20008ffe4ff */
[----:B------:R-:W-:-:S04]  /*5a20*/  UIADD3.64 UR14, UR10, 0x2, URZ ;  /* 0x000000020a0e7897 */ /* 0x000fc8000fffe03f */
[----:B------:R-:W-:Y:S01]  /*5a30*/  STL [R1+0xfc], R2 ;  /* 0x0000fc0201007387 */ /* 0x000fe20000100800 */
[----:B0-----:R-:W-:-:S05]  /*5a40*/  IADD3 R0, P1, R12, UR22, RZ ;  /* 0x000000160c007c10 */ /* 0x001fca000ff3e0ff */
[----:B------:R0:W-:Y:S02]  /*5a50*/  STL [R1+0x128], R0 ;  /* 0x0001280001007387 */ /* 0x0001e40000100800 */
[----:B0-----:R-:W-:Y:S02]  /*5a60*/  IADD3.X R0, R8, UR26, RZ, P2, !PT ;  /* 0x0000001a08007c10 */ /* 0x001fe400097fe4ff */
[----:B------:R-:W-:Y:S01]  /*5a70*/  IADD3 R2, P2, R13, UR22, RZ ;  /* 0x000000160d027c10 */ /* 0x000fe2000ff5e0ff */
[----:B------:R-:W-:Y:S02]  /*5a80*/  UIADD3.64 UR22, UR10, 0xfe, URZ ;  /* 0x000000fe0a167897 */ /* 0x000fe4000fffe03f */
[----:B------:R0:W-:Y:S04]  /*5a90*/  STL [R1+0x104], R0 ;  /* 0x0001040001007387 */ /* 0x0001e80000100800 */
[----:B------:R1:W-:Y:S01]  /*5aa0*/  STL [R1+0x130], R2 ;  /* 0x0001300201007387 */ /* 0x0003e20000100800 */
[----:B0-----:R-:W-:Y:S01]  /*5ab0*/  IADD3.X R0, R7, UR26, RZ, P4, !PT ;  /* 0x0000001a07007c10 */ /* 0x001fe2000a7fe4ff */
[----:B------:R-:W-:Y:S01]  /*5ac0*/  UIADD3.64 UR26, UR10, 0x100, URZ ;  /* 0x000001000a1a7897 */ /* 0x000fe2000fffe03f */
[----:B-1----:R-:W-:-:S03]  /*5ad0*/  IADD3 R2, P4, R12, UR47, RZ ;  /* 0x0000002f0c027c10 */ /* 0x002fc6000ff9e0ff */
[----:B------:R0:W-:Y:S04]  /*5ae0*/  STL [R1+0x10c], R0 ;  /* 0x00010c0001007387 */ /* 0x0001e80000100800 */
[----:B------:R1:W-:Y:S01]  /*5af0*/  STL [R1+0x138], R2 ;  /* 0x0001380201007387 */ /* 0x0003e20000100800 */
[----:B0-----:R-:W-:Y:S02]  /*5b00*/  IADD3.X R0, R8, UR50, RZ, P3, !PT ;  /* 0x0000003208007c10 */ /* 0x001fe40009ffe4ff */
        /* <DEDUP_REMOVED lines=9> */
[----:B------:R1:W-:Y:S01]  /*5ba0*/  STL [R1+0x124], R3 ;  /* 0x0001240301007387 */ /* 0x0003e20000100800 */
[----:B------:R-:W-:-:S03]  /*5bb0*/  ULDC UR46, c[0x0][0x254] ;  /* 0x00009500002e7ab9 */ /* 0x000fc60000000800 */
        /* <DEDUP_REMOVED lines=32> */
[----:B-1----:R-:W-:-:S03]  /*5dc0*/  LOP3.LUT R3, R11, 0x1, RZ, 0x3c, !PT ;  /* 0x000000010b037812 */ /* 0x002fc600078e3cff */
[----:B------:R0:W-:Y:S01]  /*5dd0*/  STL [R1+0x190], R0 ;  /* 0x0001900001007387 */ /* 0x0001e20000100800 */
[C---:B------:R-:W-:Y:S02]  /*5de0*/  IADD3.X R3, R7.reuse, UR56, RZ, P2, !PT ;  /* 0x0000003807037c10 */ /* 0x040fe400097fe4ff */
[----:B--2---:R-:W-:-:S05]  /*5df0*/  IADD3.X R2, R7, UR55, RZ, P0, !PT ;  /* 0x0000003707027c10 */ /* 0x004fca00087fe4ff */
[----:B------:R1:W-:Y:S01]  /*5e00*/  STL [R1+0x16c], R2 ;  /* 0x00016c0201007387 */ /* 0x0003e20000100800 */
[----:B0-----:R-:W-:-:S05]  /*5e10*/  IADD3.X R0, R8, UR56, RZ, P1, !PT ;  /* 0x0000003808007c10 */ /* 0x001fca0008ffe4ff */
[----:B------:R0:W-:Y:S01]  /*5e20*/  STL [R1+0x174], R0 ;  /* 0x0001740001007387 */ /* 0x0001e20000100800 */
[----:B-1----:R-:W-:-:S03]  /*5e30*/  IADD3.X R2, R8, UR57, RZ, P4, !PT ;  /* 0x0000003908027c10 */ /* 0x002fc6000a7fe4ff */
[----:B------:R1:W-:Y:S04]  /*5e40*/  STL [R1+0x17c], R3 ;  /* 0x00017c0301007387 */ /* 0x0003e80000100800 */
[----:B------:R1:W-:Y:S01]  /*5e50*/  STL [R1+0x184], R2 ;  /* 0x0001840201007387 */ /* 0x0003e20000100800 */
[----:B0-----:R-:W-:-:S05]  /*5e60*/  IADD3.X R0, R7, UR57, RZ, P3, !PT ;  /* 0x0000003907007c10 */ /* 0x001fca0009ffe4ff */
[----:B------:R1:W-:Y:S02]  /*5e70*/  STL [R1+0x18c], R0 ;  /* 0x00018c0001007387 */ /* 0x0003e40000100800 */
.L_x_1:
[----:B------:R-:W2:Y:S04]  /*5e80*/  LDL R171, [R1] ;  /* 0x0000000001ab7983 */ /* 0x000ea80000100800 */
[----:B------:R-:W3:Y:S04]  /*5e90*/  LDL R175, [R1+0x10] ;  /* 0x0000100001af7983 */ /* 0x000ee80000100800 */
[----:B------:R-:W4:Y:S04]  /*5ea0*/  LDL R170, [R1+0x8] ;  /* 0x0000080001aa7983 */ /* 0x000f280000100800 */
[----:B------:R-:W5:Y:S04]  /*5eb0*/  LDL R169, [R1+0x4] ;  /* 0x0000040001a97983 */ /* 0x000f680000100800 */
[----:B------:R-:W5:Y:S04]  /*5ec0*/  LDL R4, [R1+0xc] ;  /* 0x00000c0001047983 */ /* 0x000f680000100800 */
[----:B------:R-:W5:Y:S04]  /*5ed0*/  LDL R184, [R1+0x20] ;  /* 0x0000200001b87983 */ /* 0x000f680000100800 */
[----:B------:R-:W5:Y:S04]  /*5ee0*/  LDL R168, [R1+0x18] ;  /* 0x0000180001a87983 */ /* 0x000f680000100800 */
[----:B------:R-:W5:Y:S04]  /*5ef0*/  LDL R185, [R1+0x14] ;  /* 0x0000140001b97983 */ /* 0x000f680000100800 */
[----:B------:R-:W5:Y:S01]  /*5f00*/  LDL R15, [R1+0x1c] ;  /* 0x00001c00010f7983 */ /* 0x000f620000100800 */
[----:B------:R-:W-:-:S02]  /*5f10*/  USHF.R.S32.HI UR37, URZ, 0x1f, UR6 ;  /* 0x0000001f3f257899 */ /* 0x000fc40008011406 */
[----:B------:R-:W-:Y:S02]  /*5f20*/  IADD3 R16, P0, R12, UR6, RZ ;  /* 0x000000060c107c10 */ /* 0x000fe4000ff1e0ff */
[----:B-1----:R-:W-:Y:S01]  /*5f30*/  IADD3 R2, P1, R13, UR6, RZ ;  /* 0x000000060d027c10 */ /* 0x002fe2000ff3e0ff */
[----:B------:R-:W5:Y:S01]  /*5f40*/  LDL R183, [R1+0x28] ;  /* 0x0000280001b77983 */ /* 0x000f620000100800 */
[----:B------:R-:W-:Y:S02]  /*5f50*/  IADD3.X R17, R8, UR37, RZ, P0, !PT ;  /* 0x0000002508117c10 */ /* 0x000fe400087fe4ff */
[----:B------:R-:W-:Y:S01]  /*5f60*/  IADD3 R166, P0, R203, UR6, RZ ;  /* 0x00000006cba67c10 */ /* 0x000fe2000ff1e0ff */
[----:B------:R-:W5:Y:S01]  /*5f70*/  LDL R182, [R1+0x30] ;  /* 0x0000300001b67983 */ /* 0x000f620000100800 */
[----:B------:R-:W-:Y:S02]  /*5f80*/  IADD3.X R3, R7, UR37, RZ, P1, !PT ;  /* 0x0000002507037c10 */ /* 0x000fe40008ffe4ff */
[----:B------:R-:W-:Y:S01]  /*5f90*/  IADD3 R18, P1, R207, UR6, RZ ;  /* 0x00000006cf127c10 */ /* 0x000fe2000ff3e0ff */
[----:B------:R0:W5:Y:S01]  /*5fa0*/  LDG.E.U8 R0, desc[UR40][R16.64] ;  /* 0x0000002810007981 */ /* 0x000162000c1e1100 */
[----:B------:R-:W-:-:S02]  /*5fb0*/  IADD3.X R167, R202, UR37, RZ, P0, !PT ;  /* 0x00000025caa77c10 */ /* 0x000fc400087fe4ff */
[----:B------:R-:W-:Y:S01]  /*5fc0*/  IADD3 R162, P0, R211, UR6, RZ ;  /* 0x00000006d3a27c10 */ /* 0x000fe2000ff1e0ff */
[----:B------:R-:W5:Y:S01]  /*5fd0*/  LDL R187, [R1+0x24] ;  /* 0x0000240001bb7983 */ /* 0x000f620000100800 */
[----:B------:R-:W-:Y:S02]  /*5fe0*/  IADD3.X R19, R206, UR37, RZ, P1, !PT ;  /* 0x00000025ce137c10 */ /* 0x000fe40008ffe4ff */
[----:B------:R-:W-:Y:S01]  /*5ff0*/  IADD3.X R163, R210, UR37, RZ, P0, !PT ;  /* 0x00000025d2a37c10 */ /* 0x000fe200087fe4ff */
[----:B------:R-:W5:Y:S01]  /*6000*/  LDL R176, [R1+0x38] ;  /* 0x0000380001b07983 */ /* 0x000f620000100800 */
[----:B0-----:R-:W-:-:S03]  /*6010*/  IADD3 R16, P1, R215, UR6, RZ ;  /* 0x00000006d7107c10 */ /* 0x001fc6000ff3e0ff */
[----:B------:R0:W5:Y:S01]  /*6020*/  LDG.E.U8 R165, desc[UR40][R18.64] ;  /* 0x0000002812a57981 */ /* 0x000162000c1e1100 */
[----:B------:R-:W-:Y:S02]  /*6030*/  IADD3 R158, P0, R219, UR6, RZ ;  /* 0x00000006db9e7c10 */ /* 0x000fe4000ff1e0ff */
[----:B------:R-:W-:Y:S01]  /*6040*/  IADD3.X R17, R213, UR37, RZ, P1, !PT ;  /* 0x00000025d5117c10 */ /* 0x000fe20008ffe4ff */
[----:B------:R-:W5:Y:S01]  /*6050*/  LDL R172, [R1+0x2c] ;  /* 0x00002c0001ac7983 */ /* 0x000f620000100800 */
[----:B------:R-:W-:-:S03]  /*6060*/  IADD3.X R159, R217, UR37, RZ, P0, !PT ;  /* 0x00000025d99f7c10 */ /* 0x000fc600087fe4ff */
[----:B------:R-:W5:Y:S01]  /*6070*/  LDL R179, [R1+0x3c] ;  /* 0x00003c0001b37983 */ /* 0x000f620000100800 */
[----:B0-----:R-:W-:-:S03]  /*6080*/  IADD3 R18, P1, R223, UR6, RZ ;  /* 0x00000006df127c10 */ /* 0x001fc6000ff3e0ff */
[----:B------:R0:W5:Y:S01]  /*6090*/  LDG.E.U8 R161, desc[UR40][R16.64] ;  /* 0x0000002810a17981 */ /* 0x000162000c1e1100 */
[----:B------:R-:W-:Y:S02]  /*60a0*/  IADD3 R154, P0, R227, UR6, RZ ;  /* 0x00000006e39a7c10 */ /* 0x000fe4000ff1e0ff */
[----:B------:R-:W-:Y:S01]  /*60b0*/  IADD3.X R19, R221, UR37, RZ, P1, !PT ;  /* 0x00000025dd137c10 */ /* 0x000fe20008ffe4ff */
[----:B------:R-:W5:Y:S01]  /*60c0*/  LDL R186, [R1+0x4c] ;  /* 0x00004c0001ba7983 */ /* 0x000f620000100800 */
[----:B------:R-:W-:-:S03]  /*60d0*/  IADD3.X R155, R225, UR37, RZ, P0, !PT ;  /* 0x00000025e19b7c10 */ /* 0x000fc600087fe4ff */
[----:B------:R-:W5:Y:S01]  /*60e0*/  LDG.E.U8 R2, desc[UR40][R2.64] ;  /* 0x0000002802027981 */ /* 0x000f62000c1e1100 */
[----:B0-----:R-:W-:Y:S02]  /*60f0*/  IADD3 R16, P1, R231, UR6, RZ ;  /* 0x00000006e7107c10 */ /* 0x001fe4000ff3e0ff */
[----:B------:R-:W-:Y:S01]  /*6100*/  IADD3 R22, P0, R236, UR6, RZ ;  /* 0x00000006ec167c10 */ /* 0x000fe2000ff1e0ff */
[----:B------:R0:W5:Y:S01]  /*6110*/  LDG.E.U8 R157, desc[UR40][R18.64] ;  /* 0x00000028129d7981 */ /* 0x000162000c1e1100 */
[----:B------:R-:W-:Y:S02]  /*6120*/  IADD3.X R17, R229, UR37, RZ, P1, !PT ;  /* 0x00000025e5117c10 */ /* 0x000fe40008ffe4ff */
[----:B------:R-:W-:Y:S01]  /*6130*/  IADD3 R20, P1, R239, UR6, RZ ;  /* 0x00000006ef147c10 */ /* 0x000fe2000ff3e0ff */
[----:B------:R-:W5:Y:S01]  /*6140*/  LDG.E.U8 R166, desc[UR40][R166.64] ;  /* 0x00000028a6a67981 */ /* 0x000f62000c1e1100 */
[----:B------:R-:W-:Y:S02]  /*6150*/  IADD3.X R23, R233, UR37, RZ, P0, !PT ;  /* 0x00000025e9177c10 */ /* 0x000fe400087fe4ff */
[----:B------:R-:W-:Y:S01]  /*6160*/  IADD3.X R21, R237, UR37, RZ, P1, !PT ;  /* 0x00000025ed157c10 */ /* 0x000fe20008ffe4ff */
[----:B------:R2:W5:Y:S01]  /*6170*/  LDG.E.U8 R153, desc[UR40][R16.64] ;  /* 0x0000002810997981 */ /* 0x000562000c1e1100 */
[----:B0-----:R-:W-:-:S03]  /*6180*/  IADD3 R18, P0, R243, UR6, RZ ;  /* 0x00000006f3127c10 */ /* 0x001fc6000ff1e0ff */
[----:B------:R-:W5:Y:S01]  /*6190*/  LDG.E.U8 R22, desc[UR40][R22.64] ;  /* 0x0000002816167981 */ /* 0x000f62000c1e1100 */
[----:B------:R-:W-:-:S03]  /*61a0*/  IADD3.X R19, R241, UR37, RZ, P0, !PT ;  /* 0x00000025f1137c10 */ /* 0x000fc600087fe4ff */
[----:B------:R-:W5:Y:S04]  /*61b0*/  LDG.E.U8 R21, desc[UR40][R20.64] ;  /* 0x0000002814157981 */ /* 0x000f68000c1e1100 */
[----:B------:R-:W5:Y:S04]  /*61c0*/  LDG.E.U8 R18, desc[UR40][R18.64] ;  /* 0x0000002812127981 */ /* 0x000f68000c1e1100 */
[----:B------:R-:W5:Y:S04]  /*61d0*/  LDL R23, [R1+0x40] ;  /* 0x0000400001177983 */ /* 0x000f680000100800 */
[----:B------:R-:W5:Y:S04]  /*61e0*/  LDL R20, [R1+0x48] ;  /* 0x0000480001147983 */ /* 0x000f680000100800 */
[----:B------:R-:W5:Y:S04]  /*61f0*/  LDL R19, [R1+0x50] ;  /* 0x0000500001137983 */ /* 0x000f680000100800 */
[----:B------:R-:W5:Y:S04]  /*6200*/  LDG.E.U8 R162, desc[UR40][R162.64] ;  /* 0x00000028a2a27981 */ /* 0x000f68000c1e1100 */
[----:B------:R-:W5:Y:S04]  /*6210*/  LDG.E.U8 R158, desc[UR40][R158.64] ;  /* 0x000000289e9e7981 */ /* 0x000f68000c1e1100 */
[----:B------:R-:W5:Y:S04]  /*6220*/  LDG.E.U8 R154, desc[UR40][R154.64] ;  /* 0x000000289a9a7981 */ /* 0x000f68000c1e1100 */
[----:B------:R-:W5:Y:S04]  /*6230*/  LDL R193, [R1+0xa0] ;  /* 0x0000a00001c17983 */ /* 0x000f680000100800 */
        /* <DEDUP_REMOVED lines=31> */
[----:B------:R-:W5:Y:S01]  /*6430*/  LDL R218, [R1+0x190] ;  /* 0x0001900001da7983 */ /* 0x000f620000100800 */
[----:B------:R-:W-:-:S03]  /*6440*/  UMOV UR39, 0x40000040 ;  /* 0x4000004000277882 */ /* 0x000fc60000000000 */
        /* <DEDUP_REMOVED lines=9> */
[----:B--2---:R-:W-:-:S04]  /*64e0*/  IADD3 R16, P1, R171, UR6, RZ ;  /* 0x00000006ab107c10 */ /* 0x004fc8000ff3e0ff */
[----:B------:R-:W-:Y:S02]  /*64f0*/  IADD3.X R17, R245, UR37, RZ, P1, !PT ;  /* 0x00000025f5117c10 */ /* 0x000fe40008ffe4ff */
[----:B---3--:R-:W-:Y:S02]  /*6500*/  IADD3 R180, P1, R175, UR6, RZ ;  /* 0x00000006afb47c10 */ /* 0x008fe4000ff3e0ff */
[----:B------:R-:W2:Y:S01]  /*6510*/  LDL R175, [R1+0x34] ;  /* 0x0000340001af7983 */ /* 0x000ea20000100800 */
[----:B----4-:R-:W-:-:S03]  /*6520*/  IADD3 R170, P0, R170, UR6, RZ ;  /* 0x00000006aaaa7c10 */ /* 0x010fc6000ff1e0ff */
[----:B------:R-:W3:Y:S01]  /*6530*/  LDG.E.U8 R17, desc[UR40][R16.64] ;  /* 0x0000002810117981 */ /* 0x000ee2000c1e1100 */
[----:B-----5:R-:W-:Y:S02]  /*6540*/  IADD3.X R171, R169, UR37, RZ, P0, !PT ;  /* 0x00000025a9ab7c10 */ /* 0x020fe400087fe4ff */
[----:B------:R-:W-:-:S03]  /*6550*/  IADD3.X R181, R4, UR37, RZ, P1, !PT ;  /* 0x0000002504b57c10 */ /* 0x000fc60008ffe4ff */
[----:B------:R0:W4:Y:S04]  /*6560*/  LDG.E.U8 R4, desc[UR40][R170.64] ;  /* 0x00000028aa047981 */ /* 0x000128000c1e1100 */
[----:B------:R-:W5:Y:S01]  /*6570*/  LDL R16, [R1+0x58] ;  /* 0x0000580001107983 */ /* 0x000f620000100800 */
[----:B------:R-:W-:-:S03]  /*6580*/  IADD3 R168, P0, R168, UR6, RZ ;  /* 0x00000006a8a87c10 */ /* 0x000fc6000ff1e0ff */
[----:B------:R1:W4:Y:S01]  /*6590*/  LDG.E.U8 R3, desc[UR40][R180.64] ;  /* 0x00000028b4037981 */ /* 0x000322000c1e1100 */
[----:B0-----:R-:W-:-:S03]  /*65a0*/  IADD3 R170, P1, R184, UR6, RZ ;  /* 0x00000006b8aa7c10 */ /* 0x001fc6000ff3e0ff */
[----:B------:R-:W3:Y:S01]  /*65b0*/  LDL R184, [R1+0x44] ;  /* 0x0000440001b87983 */ /* 0x000ee20000100800 */
[----:B------:R-:W-:Y:S02]  /*65c0*/  IADD3.X R169, R185, UR37, RZ, P0, !PT ;  /* 0x00000025b9a97c10 */ /* 0x000fe400087fe4ff */
[----:B------:R-:W-:Y:S01]  /*65d0*/  IADD3.X R171, R15, UR37, RZ, P1, !PT ;  /* 0x000000250fab7c10 */ /* 0x000fe20008ffe4ff */
[----:B------:R-:W4:Y:S04]  /*65e0*/  LDL R185, [R1+0x60] ;  /* 0x0000600001b97983 */ /* 0x000f280000100800 */
[----:B------:R-:W4:Y:S04]  /*65f0*/  LDL R15, [R1+0x54] ;  /* 0x00005400010f7983 */ /* 0x000f280000100800 */
[----:B------:R-:W4:Y:S01]  /*6600*/  LDG.E.U8 R168, desc[UR40][R168.64] ;  /* 0x00000028a8a87981 */ /* 0x000f22000c1e1100 */
[----:B-1----:R-:W-:-:S02]  /*6610*/  IADD3 R180, P0, R183, UR6, RZ ;  /* 0x00000006b7b47c10 */ /* 0x002fc4000ff1e0ff */
[----:B------:R-:W-:Y:S01]  /*6620*/  IADD3 R182, P1, R182, UR6, RZ ;  /* 0x00000006b6b67c10 */ /* 0x000fe2000ff3e0ff */
[----:B------:R0:W4:Y:S04]  /*6630*/  LDG.E.U8 R167, desc[UR40][R170.64] ;  /* 0x00000028aaa77981 */ /* 0x000128000c1e1100 */
[----:B------:R-:W4:Y:S01]  /*6640*/  LDL R169, [R1+0x68] ;  /* 0x0000680001a97983 */ /* 0x000f220000100800 */
[----:B------:R-:W-:Y:S02]  /*6650*/  IADD3.X R181, R187, UR37, RZ, P0, !PT ;  /* 0x00000025bbb57c10 */ /* 0x000fe400087fe4ff */
[----:B0-----:R-:W-:Y:S01]  /*6660*/  IADD3 R170, P0, R176, UR6, RZ ;  /* 0x00000006b0aa7c10 */ /* 0x001fe2000ff1e0ff */
[----:B------:R-:W4:Y:S04]  /*6670*/  LDL R187, [R1+0xa8] ;  /* 0x0000a80001bb7983 */ /* 0x000f280000100800 */
[----:B------:R-:W4:Y:S01]  /*6680*/  LDL R176, [R1+0x5c] ;  /* 0x00005c0001b07983 */ /* 0x000f220000100800 */
[----:B------:R-:W-:-:S03]  /*6690*/  IADD3.X R183, R172, UR37, RZ, P1, !PT ;  /* 0x00000025acb77c10 */ /* 0x000fc60008ffe4ff */
[----:B------:R-:W4:Y:S04]  /*66a0*/  LDL R172, [R1+0x70] ;  /* 0x0000700001ac7983 */ /* 0x000f280000100800 */
[----:B------:R0:W4:Y:S04]  /*66b0*/  LDG.E.U8 R164, desc[UR40][R180.64] ;  /* 0x00000028b4a47981 */ /* 0x000128000c1e1100 */
[----:B------:R1:W4:Y:S01]  /*66c0*/  LDG.E.U8 R163, desc[UR40][R182.64] ;  /* 0x00000028b6a37981 */ /* 0x000322000c1e1100 */
[----:B0-----:R-:W-:-:S03]  /*66d0*/  IADD3 R180, P1, R23, UR6, RZ ;  /* 0x0000000617b47c10 */ /* 0x001fc6000ff3e0ff */
[----:B------:R-:W4:Y:S01]  /*66e0*/  LDL R23, [R1+0x64] ;  /* 0x0000640001177983 */ /* 0x000f220000100800 */
[----:B------:R-:W-:-:S03]  /*66f0*/  IADD3.X R181, R179, UR37, RZ, P1, !PT ;  /* 0x00000025b3b57c10 */ /* 0x000fc60008ffe4ff */
[----:B------:R-:W4:Y:S04]  /*6700*/  LDL R179, [R1+0x80] ;  /* 0x0000800001b37983 */ /* 0x000f280000100800 */
[----:B------:R-:W4:Y:S01]  /*6710*/  LDG.E.U8 R159, desc[UR40][R180.64] ;  /* 0x00000028b49f7981 */ /* 0x000f22000c1e1100 */
[----:B--2---:R-:W-:-:S03]  /*6720*/  IADD3.X R171, R175, UR37, RZ, P0, !PT ;  /* 0x00000025afab7c10 */ /* 0x004fc600087fe4ff */
[----:B------:R-:W2:Y:S01]  /*6730*/  LDL R175, [R1+0x78] ;  /* 0x0000780001af7983 */ /* 0x000ea20000100800 */
[----:B-1----:R-:W-:-:S03]  /*6740*/  IADD3 R182, P0, R20, UR6, RZ ;  /* 0x0000000614b67c10 */ /* 0x002fc6000ff1e0ff */
[----:B------:R-:W2:Y:S04]  /*6750*/  LDL R20, [R1+0x6c] ;  /* 0x00006c0001147983 */ /* 0x000ea80000100800 */
[----:B------:R0:W2:Y:S02]  /*6760*/  LDG.E.U8 R160, desc[UR40][R170.64] ;  /* 0x00000028aaa07981 */ /* 0x0000a4000c1e1100 */
[----:B0-----:R-:W-:Y:S02]  /*6770*/  IADD3 R170, P1, R19, UR6, RZ ;  /* 0x0000000613aa7c10 */ /* 0x001fe4000ff3e0ff */
[----:B------:R-:W2:Y:S01]  /*6780*/  LDL R19, [R1+0x74] ;  /* 0x0000740001137983 */ /* 0x000ea20000100800 */
[----:B---3--:R-:W-:-:S03]  /*6790*/  IADD3.X R183, R184, UR37, RZ, P0, !PT ;  /* 0x00000025b8b77c10 */ /* 0x008fc600087fe4ff */
[----:B------:R-:W3:Y:S01]  /*67a0*/  LDL R184, [R1+0x88] ;  /* 0x0000880001b87983 */ /* 0x000ee20000100800 */
[----:B-----5:R-:W-:Y:S02]  /*67b0*/  IADD3 R180, P0, R16, UR6, RZ ;  /* 0x0000000610b47c10 */ /* 0x020fe4000ff1e0ff */
[----:B------:R-:W-:Y:S01]  /*67c0*/  IADD3.X R171, R186, UR37, RZ, P1, !PT ;  /* 0x00000025baab7c10 */ /* 0x000fe20008ffe4ff */
[----:B------:R-:W5:Y:S01]  /*67d0*/  LDL R16, [R1+0x7c] ;  /* 0x00007c0001107983 */ /* 0x000f620000100800 */
[----:B----4-:R-:W-:-:S03]  /*67e0*/  IADD3.X R181, R15, UR37, RZ, P0, !PT ;  /* 0x000000250fb57c10 */ /* 0x010fc600087fe4ff */
[----:B------:R0:W4:Y:S04]  /*67f0*/  LDG.E.U8 R156, desc[UR40][R182.64] ;  /* 0x00000028b69c7981 */ /* 0x000128000c1e1100 */
[----:B------:R-:W4:Y:S04]  /*6800*/  LDL R15, [R1+0x84] ;  /* 0x00008400010f7983 */ /* 0x000f280000100800 */
[----:B------:R1:W4:Y:S01]  /*6810*/  LDG.E.U8 R155, desc[UR40][R170.64] ;  /* 0x00000028aa9b7981 */ /* 0x000322000c1e1100 */
[----:B0-----:R-:W-:-:S03]  /*6820*/  IADD3 R182, P1, R185, UR6, RZ ;  /* 0x00000006b9b67c10 */ /* 0x001fc6000ff3e0ff */
[----:B------:R-:W4:Y:S04]  /*6830*/  LDL R185, [R1+0x90] ;  /* 0x0000900001b97983 */ /* 0x000f280000100800 */
[----:B------:R-:W4:Y:S01]  /*6840*/  LDL R186, [R1+0x98] ;  /* 0x0000980001ba7983 */ /* 0x000f220000100800 */
[----:B-1----:R-:W-:-:S03]  /*6850*/  IADD3 R170, P0, R169, UR6, RZ ;  /* 0x00000006a9aa7c10 */ /* 0x002fc6000ff1e0ff */
[----:B------:R-:W4:Y:S01]  /*6860*/  LDL R169, [R1+0x8c] ;  /* 0x00008c0001a97983 */ /* 0x000f220000100800 */
[----:B------:R-:W-:-:S03]  /*6870*/  IADD3.X R183, R176, UR37, RZ, P1, !PT ;  /* 0x00000025b0b77c10 */ /* 0x000fc60008ffe4ff */
[----:B------:R0:W4:Y:S04]  /*6880*/  LDG.E.U8 R152, desc[UR40][R180.64] ;  /* 0x00000028b4987981 */ /* 0x000128000c1e1100 */
[----:B------:R-:W4:Y:S01]  /*6890*/  LDL R176, [R1+0xa4] ;  /* 0x0000a40001b07983 */ /* 0x000f220000100800 */
[----:B0-----:R-:W-:-:S03]  /*68a0*/  IADD3 R180, P1, R172, UR6, RZ ;  /* 0x00000006acb47c10 */ /* 0x001fc6000ff3e0ff */
[----:B------:R-:W4:Y:S01]  /*68b0*/  LDL R172, [R1+0x94] ;  /* 0x0000940001ac7983 */ /* 0x000f220000100800 */
[----:B------:R-:W-:-:S03]  /*68c0*/  IADD3.X R171, R23, UR37, RZ, P0, !PT ;  /* 0x0000002517ab7c10 */ /* 0x000fc600087fe4ff */
[----:B------:R2:W4:Y:S02]  /*68d0*/  LDG.E.U8 R23, desc[UR40][R182.64] ;  /* 0x00000028b6177981 */ /* 0x000524000c1e1100 */
[----:B--2---:R-:W-:Y:S02]  /*68e0*/  IADD3 R182, P0, R175, UR6, RZ ;  /* 0x00000006afb67c10 */ /* 0x004fe4000ff1e0ff */
[----:B------:R-:W2:Y:S01]  /*68f0*/  LDL R175, [R1+0x9c] ;  /* 0x00009c0001af7983 */ /* 0x000ea20000100800 */
[----:B------:R-:W-:-:S03]  /*6900*/  IADD3.X R181, R20, UR37, RZ, P1, !PT ;  /* 0x0000002514b57c10 */ /* 0x000fc60008ffe4ff */
[----:B------:R0:W2:Y:S02]  /*6910*/  LDG.E.U8 R20, desc[UR40][R170.64] ;  /* 0x00000028aa147981 */ /* 0x0000a4000c1e1100 */
[----:B0-----:R-:W-:Y:S02]  /*6920*/  IADD3 R170, P1, R179, UR6, RZ ;  /* 0x00000006b3aa7c10 */ /* 0x001fe4000ff3e0ff */
[----:B------:R-:W2:Y:S01]  /*6930*/  LDL R179, [R1+0xac] ;  /* 0x0000ac0001b37983 */ /* 0x000ea20000100800 */
[----:B------:R-:W-:-:S03]  /*6940*/  IADD3.X R183, R19, UR37, RZ, P0, !PT ;  /* 0x0000002513b77c10 */ /* 0x000fc600087fe4ff */
[----:B------:R3:W2:Y:S02]  /*6950*/  LDG.E.U8 R19, desc[UR40][R180.64] ;  /* 0x00000028b4137981 */ /* 0x0006a4000c1e1100 */
[----:B---3--:R-:W-:Y:S02]  /*6960*/  IADD3 R180, P0, R184, UR6, RZ ;  /* 0x00000006b8b47c10 */ /* 0x008fe4000ff1e0ff */
[----:B------:R-:W3:Y:S01]  /*6970*/  LDL R184, [R1+0xb4] ;  /* 0x0000b40001b87983 */ /* 0x000ee20000100800 */
[----:B-----5:R-:W-:Y:S02]  /*6980*/  IADD3.X R171, R16, UR37, RZ, P1, !PT ;  /* 0x0000002510ab7c10 */ /* 0x020fe40008ffe4ff */
[----:B----4-:R-:W-:Y:S01]  /*6990*/  IADD3.X R181, R15, UR37, RZ, P0, !PT ;  /* 0x000000250fb57c10 */ /* 0x010fe200087fe4ff */
[----:B------:R0:W4:Y:S04]  /*69a0*/  LDG.E.U8 R16, desc[UR40][R182.64] ;  /* 0x00000028b6107981 */ /* 0x000128000c1e1100 */
[----:B------:R1:W5:Y:S01]  /*69b0*/  LDG.E.U8 R15, desc[UR40][R170.64] ;  /* 0x00000028aa0f7981 */ /* 0x000362000c1e1100 */
[----:B0-----:R-:W-:-:S03]  /*69c0*/  IADD3 R182, P1, R185, UR6, RZ ;  /* 0x00000006b9b67c10 */ /* 0x001fc6000ff3e0ff */
[----:B------:R-:W4:Y:S01]  /*69d0*/  LDL R185, [R1+0xbc] ;  /* 0x0000bc0001b97983 */ /* 0x000f220000100800 */
[----:B-1----:R-:W-:Y:S02]  /*69e0*/  IADD3 R170, P0, R186, UR6, RZ ;  /* 0x00000006baaa7c10 */ /* 0x002fe4000ff1e0ff */
[----:B------:R-:W-:Y:S01]  /*69f0*/  IADD3.X R183, R169, UR37, RZ, P1, !PT ;  /* 0x00000025a9b77c10 */ /* 0x000fe20008ffe4ff */
[----:B------:R-:W5:Y:S04]  /*6a00*/  LDL R186, [R1+0xc4] ;  /* 0x0000c40001ba7983 */ /* 0x000f680000100800 */
[----:B------:R0:W5:Y:S02]  /*6a10*/  LDG.E.U8 R169, desc[UR40][R180.64] ;  /* 0x00000028b4a97981 */ /* 0x000164000c1e1100 */
[----:B0-----:R-:W-:-:S02]  /*6a20*/  IADD3 R180, P1, R193, UR6, RZ ;  /* 0x00000006c1b47c10 */ /* 0x001fc4000ff3e0ff */
[----:B------:R-:W5:Y:S01]  /*6a30*/  LDL R193, [R1+0xd8] ;  /* 0x0000d80001c17983 */ /* 0x000f620000100800 */
[----:B------:R-:W-:-:S03]  /*6a40*/  IADD3.X R171, R172, UR37, RZ, P0, !PT ;  /* 0x00000025acab7c10 */ /* 0x000fc600087fe4ff */
[----:B------:R0:W5:Y:S02]  /*6a50*/  LDG.E.U8 R172, desc[UR40][R182.64] ;  /* 0x00000028b6ac7981 */ /* 0x000164000c1e1100 */
[----:B0-----:R-:W-:Y:S02]  /*6a60*/  IADD3 R182, P0, R187, UR6, RZ ;  /* 0x00000006bbb67c10 */ /* 0x001fe4000ff1e0ff */
[----:B------:R-:W5:Y:S02]  /*6a70*/  LDL R187, [R1+0xcc] ;  /* 0x0000cc0001bb7983 */ /* 0x000f640000100800 */
[----:B------:R-:W-:Y:S02]  /*6a80*/  IADD3.X R183, R176, UR37, RZ, P0, !PT ;  /* 0x00000025b0b77c10 */ /* 0x000fe400087fe4ff */
[----:B--2---:R-:W-:Y:S02]  /*6a90*/  IADD3.X R181, R175, UR37, RZ, P1, !PT ;  /* 0x00000025afb57c10 */ /* 0x004fe40008ffe4ff */
[----:B------:R0:W2:Y:S04]  /*6aa0*/  LDG.E.U8 R175, desc[UR40][R170.64] ;  /* 0x00000028aaaf7981 */ /* 0x0000a8000c1e1100 */
[----:B------:R1:W2:Y:S01]  /*6ab0*/  LDG.E.U8 R176, desc[UR40][R180.64] ;  /* 0x00000028b4b07981 */ /* 0x0002a2000c1e1100 */
[----:B0-----:R-:W-:-:S03]  /*6ac0*/  IADD3 R170, P1, R188, UR6, RZ ;  /* 0x00000006bcaa7c10 */ /* 0x001fc6000ff3e0ff */
[----:B------:R-:W2:Y:S01]  /*6ad0*/  LDL R188, [R1+0xd4] ;  /* 0x0000d40001bc7983 */ /* 0x000ea20000100800 */
[----:B-1----:R-:W-:-:S03]  /*6ae0*/  IADD3 R180, P0, R189, UR6, RZ ;  /* 0x00000006bdb47c10 */ /* 0x002fc6000ff1e0ff */
[----:B------:R-:W2:Y:S01]  /*6af0*/  LDL R189, [R1+0xdc] ;  /* 0x0000dc0001bd7983 */ /* 0x000ea20000100800 */
[----:B------:R-:W-:-:S03]  /*6b00*/  IADD3.X R171, R179, UR37, RZ, P1, !PT ;  /* 0x00000025b3ab7c10 */ /* 0x000fc60008ffe4ff */
[----:B------:R-:W2:Y:S01]  /*6b10*/  LDG.E.U8 R179, desc[UR40][R182.64] ;  /* 0x00000028b6b37981 */ /* 0x000ea2000c1e1100 */
[----:B---3--:R-:W-:-:S03]  /*6b20*/  IADD3.X R181, R184, UR37, RZ, P0, !PT ;  /* 0x00000025b8b57c10 */ /* 0x008fc600087fe4ff */
[----:B------:R0:W3:Y:S02]  /*6b30*/  LDG.E.U8 R184, desc[UR40][R170.64] ;  /* 0x00000028aab87981 */ /* 0x0000e4000c1e1100 */
[----:B0-----:R-:W-:Y:S02]  /*6b40*/  IADD3 R170, P0, R190, UR6, RZ ;  /* 0x00000006beaa7c10 */ /* 0x001fe4000ff1e0ff */
[----:B------:R-:W3:Y:S01]  /*6b50*/  LDL R190, [R1+0xe4] ;  /* 0x0000e40001be7983 */ /* 0x000ee20000100800 */
[----:B------:R-:W-:-:S03]  /*6b60*/  IADD3 R182, P1, R191, UR6, RZ ;  /* 0x00000006bfb67c10 */ /* 0x000fc6000ff3e0ff */
[----:B------:R-:W3:Y:S01]  /*6b70*/  LDL R191, [R1+0xec] ;  /* 0x0000ec0001bf7983 */ /* 0x000ee20000100800 */
[----:B----4-:R-:W-:-:S03]  /*6b80*/  IADD3.X R183, R185, UR37, RZ, P1, !PT ;  /* 0x00000025b9b77c10 */ /* 0x010fc60008ffe4ff */
[----:B------:R0:W4:Y:S01]  /*6b90*/  LDG.E.U8 R185, desc[UR40][R180.64] ;  /* 0x00000028b4b97981 */ /* 0x000122000c1e1100 */
[----:B-----5:R-:W-:-:S03]  /*6ba0*/  IADD3.X R171, R186, UR37, RZ, P0, !PT ;  /* 0x00000025baab7c10 */ /* 0x020fc600087fe4ff */
[----:B------:R1:W5:Y:S01]  /*6bb0*/  LDG.E.U8 R186, desc[UR40][R182.64] ;  /* 0x00000028b6ba7981 */ /* 0x000362000c1e1100 */
[----:B0-----:R-:W-:-:S03]  /*6bc0*/  IADD3 R180, P1, R192, UR6, RZ ;  /* 0x00000006c0b47c10 */ /* 0x001fc6000ff3e0ff */
[----:B------:R-:W4:Y:S01]  /*6bd0*/  LDL R192, [R1+0xf4] ;  /* 0x0000f40001c07983 */ /* 0x000f220000100800 */
[----:B-1----:R-:W-:-:S03]  /*6be0*/  IADD3 R182, P0, R193, UR6, RZ ;  /* 0x00000006c1b67c10 */ /* 0x002fc6000ff1e0ff */
[----:B------:R-:W5:Y:S01]  /*6bf0*/  LDL R193, [R1+0xfc] ;  /* 0x0000fc0001c17983 */ /* 0x000f620000100800 */
[----:B------:R-:W-:-:S03]  /*6c00*/  IADD3.X R181, R187, UR37, RZ, P1, !PT ;  /* 0x00000025bbb57c10 */ /* 0x000fc60008ffe4ff */
[----:B------:R0:W5:Y:S02]  /*6c10*/  LDG.E.U8 R187, desc[UR40][R170.64] ;  /* 0x00000028aabb7981 */ /* 0x000164000c1e1100 */
[----:B0-----:R-:W-:Y:S02]  /*6c20*/  IADD3 R170, P1, R195, UR6, RZ ;  /* 0x00000006c3aa7c10 */ /* 0x001fe4000ff3e0ff */
[----:B------:R-:W5:Y:S01]  /*6c30*/  LDL R195, [R1+0x10c] ;  /* 0x00010c0001c37983 */ /* 0x000f620000100800 */
[----:B--2---:R-:W-:-:S03]  /*6c40*/  IADD3.X R183, R188, UR37, RZ, P0, !PT ;  /* 0x00000025bcb77c10 */ /* 0x004fc600087fe4ff */
[----:B------:R0:W2:Y:S01]  /*6c50*/  LDG.E.U8 R188, desc[UR40][R180.64] ;  /* 0x00000028b4bc7981 */ /* 0x0000a2000c1e1100 */
[----:B------:R-:W-:-:S03]  /*6c60*/  IADD3.X R171, R189, UR37, RZ, P1, !PT ;  /* 0x00000025bdab7c10 */ /* 0x000fc60008ffe4ff */
[----:B------:R1:W2:Y:S01]  /*6c70*/  LDG.E.U8 R189, desc[UR40][R182.64] ;  /* 0x00000028b6bd7981 */ /* 0x0002a2000c1e1100 */
[----:B0-----:R-:W-:-:S03]  /*6c80*/  IADD3 R180, P0, R197, UR6, RZ ;  /* 0x00000006c5b47c10 */ /* 0x001fc6000ff1e0ff */
[----:B------:R-:W2:Y:S01]  /*6c90*/  LDL R197, [R1+0x11c] ;  /* 0x00011c0001c57983 */ /* 0x000ea20000100800 */
[----:B-1----:R-:W-:-:S03]  /*6ca0*/  IADD3 R182, P1, R201, UR6, RZ ;  /* 0x00000006c9b67c10 */ /* 0x002fc6000ff3e0ff */
[----:B------:R-:W2:Y:S01]  /*6cb0*/  LDL R201, [R1+0x130] ;  /* 0x0001300001c97983 */ /* 0x000ea20000100800 */
[----:B---3--:R-:W-:-:S03]  /*6cc0*/  IADD3.X R181, R190, UR37, RZ, P0, !PT ;  /* 0x00000025beb57c10 */ /* 0x008fc600087fe4ff */
[----:B------:R0:W3:Y:S02]  /*6cd0*/  LDG.E.U8 R190, desc[UR40][R170.64] ;  /* 0x00000028aabe7981 */ /* 0x0000e4000c1e1100 */
[----:B0-----:R-:W-:Y:S02]  /*6ce0*/  IADD3 R170, P0, R198, UR6, RZ ;  /* 0x00000006c6aa7c10 */ /* 0x001fe4000ff1e0ff */
[----:B------:R-:W3:Y:S01]  /*6cf0*/  LDL R198, [R1+0x124] ;  /* 0x0001240001c67983 */ /* 0x000ee20000100800 */
[----:B------:R-:W-:-:S03]  /*6d00*/  IADD3.X R183, R191, UR37, RZ, P1, !PT ;  /* 0x00000025bfb77c10 */ /* 0x000fc60008ffe4ff */
[----:B------:R0:W3:Y:S01]  /*6d10*/  LDG.E.U8 R191, desc[UR40][R180.64] ;  /* 0x00000028b4bf7981 */ /* 0x0000e2000c1e1100 */
[----:B----4-:R-:W-:-:S03]  /*6d20*/  IADD3.X R171, R192, UR37, RZ, P0, !PT ;  /* 0x00000025c0ab7c10 */ /* 0x010fc600087fe4ff */
[----:B------:R-:W4:Y:S01]  /*6d30*/  LDG.E.U8 R192, desc[UR40][R182.64] ;  /* 0x00000028b6c07981 */ /* 0x000f22000c1e1100 */
[----:B0-----:R-:W-:-:S03]  /*6d40*/  IADD3 R180, P1, R199, UR6, RZ ;  /* 0x00000006c7b47c10 */ /* 0x001fc6000ff3e0ff */
[----:B------:R-:W4:Y:S01]  /*6d50*/  LDL R199, [R1+0x12c] ;  /* 0x00012c0001c77983 */ /* 0x000f220000100800 */
[----:B-----5:R-:W-:-:S03]  /*6d60*/  IADD3.X R181, R193, UR37, RZ, P1, !PT ;  /* 0x00000025c1b57c10 */ /* 0x020fc60008ffe4ff */
[----:B------:R0:W5:Y:S02]  /*6d70*/  LDG.E.U8 R193, desc[UR40][R170.64] ;  /* 0x00000028aac17981 */ /* 0x000164000c1e1100 */
[----:B0-----:R-:W-:Y:S02]  /*6d80*/  IADD3 R170, P1, R209, UR6, RZ ;  /* 0x00000006d1aa7c10 */ /* 0x001fe4000ff3e0ff */
[----:B------:R-:W5:Y:S01]  /*6d90*/  LDL R209, [R1+0x140] ;  /* 0x0001400001d17983 */ /* 0x000f620000100800 */
[----:B------:R-:W-:-:S03]  /*6da0*/  IADD3 R182, P0, R212, UR6, RZ ;  /* 0x00000006d4b67c10 */ /* 0x000fc6000ff1e0ff */
[----:B------:R-:W5:Y:S01]  /*6db0*/  LDL R212, [R1+0x17c] ;  /* 0x00017c0001d47983 */ /* 0x000f620000100800 */
[----:B------:R-:W-:-:S03]  /*6dc0*/  IADD3.X R183, R194, UR37, RZ, P0, !PT ;  /* 0x00000025c2b77c10 */ /* 0x000fc600087fe4ff */
[----:B------:R0:W5:Y:S02]  /*6dd0*/  LDG.E.U8 R194, desc[UR40][R180.64] ;  /* 0x00000028b4c27981 */ /* 0x000164000c1e1100 */
[----:B0-----:R-:W-:Y:S02]  /*6de0*/  IADD3 R180, P0, R200, UR6, RZ ;  /* 0x00000006c8b47c10 */ /* 0x001fe4000ff1e0ff */
[----:B------:R-:W5:Y:S01]  /*6df0*/  LDL R200, [R1+0x134] ;  /* 0x0001340001c87983 */ /* 0x000f620000100800 */
[----:B------:R-:W-:Y:S02]  /*6e00*/  IADD3.X R171, R195, UR37, RZ, P1, !PT ;  /* 0x00000025c3ab7c10 */ /* 0x000fe40008ffe4ff */
[----:B------:R-:W-:Y:S01]  /*6e10*/  IADD3.X R181, R196, UR37, RZ, P0, !PT ;  /* 0x00000025c4b57c10 */ /* 0x000fe200087fe4ff */
[----:B------:R0:W5:Y:S04]  /*6e20*/  LDG.E.U8 R195, desc[UR40][R182.64] ;  /* 0x00000028b6c37981 */ /* 0x000168000c1e1100 */
[----:B------:R1:W5:Y:S01]  /*6e30*/  LDG.E.U8 R196, desc[UR40][R170.64] ;  /* 0x00000028aac47981 */ /* 0x000362000c1e1100 */
[----:B0-----:R-:W-:-:S03]  /*6e40*/  IADD3 R182, P1, R208, UR6, RZ ;  /* 0x00000006d0b67c10 */ /* 0x001fc6000ff3e0ff */
[----:B------:R-:W5:Y:S01]  /*6e50*/  LDL R208, [R1+0x16c] ;  /* 0x00016c0001d07983 */ /* 0x000f620000100800 */
[----:B-1----:R-:W-:-:S03]  /*6e60*/  IADD3 R170, P0, R205, UR6, RZ ;  /* 0x00000006cdaa7c10 */ /* 0x002fc6000ff1e0ff */
[----:B------:R-:W5:Y:S01]  /*6e70*/  LDL R205, [R1+0x164] ;  /* 0x0001640001cd7983 */ /* 0x000f620000100800 */
[----:B--2---:R-:W-:-:S03]  /*6e80*/  IADD3.X R183, R197, UR37, RZ, P1, !PT ;  /* 0x00000025c5b77c10 */ /* 0x004fc60008ffe4ff */
[----:B------:R0:W2:Y:S02]  /*6e90*/  LDG.E.U8 R197, desc[UR40][R180.64] ;  /* 0x00000028b4c57981 */ /* 0x0000a4000c1e1100 */
[----:B0-----:R-:W-:Y:S02]  /*6ea0*/  IADD3 R180, P1, R201, UR6, RZ ;  /* 0x00000006c9b47c10 */ /* 0x001fe4000ff3e0ff */
[----:B------:R-:W2:Y:S01]  /*6eb0*/  LDL R201, [R1+0x154] ;  /* 0x0001540001c97983 */ /* 0x000ea20000100800 */
[----:B---3--:R-:W-:-:S03]  /*6ec0*/  IADD3.X R171, R198, UR37, RZ, P0, !PT ;  /* 0x00000025c6ab7c10 */ /* 0x008fc600087fe4ff */
[----:B------:R0:W3:Y:S02]  /*6ed0*/  LDG.E.U8 R198, desc[UR40][R182.64] ;  /* 0x00000028b6c67981 */ /* 0x0000e4000c1e1100 */
[----:B0-----:R-:W-:Y:S02]  /*6ee0*/  IADD3 R182, P0, R204, UR6, RZ ;  /* 0x00000006ccb67c10 */ /* 0x001fe4000ff1e0ff */
[----:B------:R-:W3:Y:S01]  /*6ef0*/  LDL R204, [R1+0x15c] ;  /* 0x00015c0001cc7983 */ /* 0x000ee20000100800 */
[----:B----4-:R-:W-:-:S03]  /*6f00*/  IADD3.X R181, R199, UR37, RZ, P1, !PT ;  /* 0x00000025c7b57c10 */ /* 0x010fc60008ffe4ff */
[----:B------:R5:W4:Y:S02]  /*6f10*/  LDG.E.U8 R199, desc[UR40][R170.64] ;  /* 0x00000028aac77981 */ /* 0x000b24000c1e1100 */
[----:B-----5:R-:W-:Y:S02]  /*6f20*/  IADD3 R170, P1, R209, UR6, RZ ;  /* 0x00000006d1aa7c10 */ /* 0x020fe4000ff3e0ff */
[----:B------:R-:W5:Y:S02]  /*6f30*/  LDL R209, [R1+0x174] ;  /* 0x0001740001d17983 */ /* 0x000f640000100800 */
[----:B------:R-:W-:Y:S02]  /*6f40*/  IADD3.X R171, R216, UR37, RZ, P1, !PT ;  /* 0x00000025d8ab7c10 */ /* 0x000fe40008ffe4ff */
[----:B------:R-:W4:Y:S01]  /*6f50*/  LDL R216, [R1+0x18c] ;  /* 0x00018c0001d87983 */ /* 0x000f220000100800 */
[----:B------:R-:W-:-:S03]  /*6f60*/  IADD3.X R183, R200, UR37, RZ, P0, !PT ;  /* 0x00000025c8b77c10 */ /* 0x000fc600087fe4ff */
[----:B------:R0:W4:Y:S04]  /*6f70*/  LDG.E.U8 R200, desc[UR40][R180.64] ;  /* 0x00000028b4c87981 */ /* 0x000128000c1e1100 */
[----:B------:R-:W4:Y:S04]  /*6f80*/  LDG.E.U8 R182, desc[UR40][R182.64] ;  /* 0x00000028b6b67981 */ /* 0x000f28000c1e1100 */
[----:B------:R1:W4:Y:S01]  /*6f90*/  LDG.E.U8 R183, desc[UR40][R170.64] ;  /* 0x00000028aab77981 */ /* 0x000322000c1e1100 */
[----:B0-----:R-:W-:-:S03]  /*6fa0*/  IADD3 R180, P0, R240, UR6, RZ ;  /* 0x00000006f0b47c10 */ /* 0x001fc6000ff1e0ff */
[----:B------:R-:W4:Y:S01]  /*6fb0*/  LDL R240, [R1+0x34c] ;  /* 0x00034c0001f07983 */ /* 0x000f220000100800 */
[----:B------:R-:W-:Y:S02]  /*6fc0*/  IADD3.X R181, R235, UR37, RZ, P0, !PT ;  /* 0x00000025ebb57c10 */ /* 0x000fe400087fe4ff */
[----:B-1----:R-:W-:-:S03]  /*6fd0*/  IADD3 R170, P1, R238, UR6, RZ ;  /* 0x00000006eeaa7c10 */ /* 0x002fc6000ff3e0ff */
[----:B------:R-:W4:Y:S01]  /*6fe0*/  LDG.E.U8 R180, desc[UR40][R180.64] ;  /* 0x00000028b4b47981 */ /* 0x000f22000c1e1100 */
[----:B------:R-:W-:-:S03]  /*6ff0*/  IADD3.X R171, R234, UR37, RZ, P1, !PT ;  /* 0x00000025eaab7c10 */ /* 0x000fc60008ffe4ff */
[----:B------:R-:W4:Y:S04]  /*7000*/  LDL R238, [R1+0x310] ;  /* 0x0003100001ee7983 */ /* 0x000f280000100800 */
[----:B------:R0:W4:Y:S02]  /*7010*/  LDG.E.U8 R181, desc[UR40][R170.64] ;  /* 0x00000028aab57981 */ /* 0x000124000c1e1100 */
[----:B0-----:R-:W-:Y:S02]  /*7020*/  IADD3 R170, P0, R232, UR6, RZ ;  /* 0x00000006e8aa7c10 */ /* 0x001fe4000ff1e0ff */
[----:B------:R-:W4:Y:S02]  /*7030*/  LDL R232, [R1+0x2b4] ;  /* 0x0002b40001e87983 */ /* 0x000f240000100800 */
[----:B--2---:R-:W-:-:S05]  /*7040*/  IADD3.X R171, R201, UR37, RZ, P0, !PT ;  /* 0x00000025c9ab7c10 */ /* 0x004fca00087fe4ff */
[----:B------:R0:W2:Y:S02]  /*7050*/  LDG.E.U8 R201, desc[UR40][R170.64] ;  /* 0x00000028aac97981 */ /* 0x0000a4000c1e1100 */
[----:B0-----:R-:W-:Y:S02]  /*7060*/  IADD3 R170, P0, R230, UR6, RZ ;  /* 0x00000006e6aa7c10 */ /* 0x001fe4000ff1e0ff */
[----:B------:R-:W2:Y:S02]  /*7070*/  LDL R230, [R1+0x2c8] ;  /* 0x0002c80001e67983 */ /* 0x000ea40000100800 */
[----:B---3--:R-:W-:-:S05]  /*7080*/  IADD3.X R171, R204, UR37, RZ, P0, !PT ;  /* 0x00000025ccab7c10 */ /* 0x008fca00087fe4ff */
[----:B------:R0:W3:Y:S02]  /*7090*/  LDG.E.U8 R204, desc[UR40][R170.64] ;  /* 0x00000028aacc7981 */ /* 0x0000e4000c1e1100 */
[----:B0-----:R-:W-:Y:S02]  /*70a0*/  IADD3 R170, P0, R228, UR6, RZ ;  /* 0x00000006e4aa7c10 */ /* 0x001fe4000ff1e0ff */
[----:B------:R-:W3:Y:S02]  /*70b0*/  LDL R228, [R1+0x26c] ;  /* 0x00026c0001e47983 */ /* 0x000ee40000100800 */
[----:B------:R-:W-:-:S05]  /*70c0*/  IADD3.X R171, R205, UR37, RZ, P0, !PT ;  /* 0x00000025cdab7c10 */ /* 0x000fca00087fe4ff */
[----:B------:R0:W3:Y:S02]  /*70d0*/  LDG.E.U8 R205, desc[UR40][R170.64] ;  /* 0x00000028aacd7981 */ /* 0x0000e4000c1e1100 */
[----:B0-----:R-:W-:Y:S02]  /*70e0*/  IADD3 R170, P0, R226, UR6, RZ ;  /* 0x00000006e2aa7c10 */ /* 0x001fe4000ff1e0ff */
[----:B------:R-:W3:Y:S02]  /*70f0*/  LDL R226, [R1+0x278] ;  /* 0x0002780001e27983 */ /* 0x000ee40000100800 */
[----:B------:R-:W-:-:S05]  /*7100*/  IADD3.X R171, R208, UR37, RZ, P0, !PT ;  /* 0x00000025d0ab7c10 */ /* 0x000fca00087fe4ff */
[----:B------:R0:W3:Y:S02]  /*7110*/  LDG.E.U8 R208, desc[UR40][R170.64] ;  /* 0x00000028aad07981 */ /* 0x0000e4000c1e1100 */
[----:B0-----:R-:W-:Y:S02]  /*7120*/  IADD3 R170, P0, R224, UR6, RZ ;  /* 0x00000006e0aa7c10 */ /* 0x001fe4000ff1e0ff */
[----:B------:R-:W3:Y:S02]  /*7130*/  LDL R224, [R1+0x284] ;  /* 0x0002840001e07983 */ /* 0x000ee40000100800 */
[----:B-----5:R-:W-:-:S05]  /*7140*/  IADD3.X R171, R209, UR37, RZ, P0, !PT ;  /* 0x00000025d1ab7c10 */ /* 0x020fca00087fe4ff */
[----:B------:R0:W5:Y:S02]  /*7150*/  LDG.E.U8 R209, desc[UR40][R170.64] ;  /* 0x00000028aad17981 */ /* 0x000164000c1e1100 */
[----:B0-----:R-:W-:Y:S02]  /*7160*/  IADD3 R170, P0, R222, UR6, RZ ;  /* 0x00000006deaa7c10 */ /* 0x001fe4000ff1e0ff */
[----:B------:R-:W5:Y:S02]  /*7170*/  LDL R222, [R1+0x274] ;  /* 0x0002740001de7983 */ /* 0x000f640000100800 */
[----:B------:R-:W-:-:S05]  /*7180*/  IADD3.X R171, R212, UR37, RZ, P0, !PT ;  /* 0x00000025d4ab7c10 */ /* 0x000fca00087fe4ff */
[----:B------:R0:W5:Y:S02]  /*7190*/  LDG.E.U8 R212, desc[UR40][R170.64] ;  /* 0x00000028aad47981 */ /* 0x000164000c1e1100 */
[----:B0-----:R-:W-:Y:S02]  /*71a0*/  IADD3 R170, P0, R220, UR6, RZ ;  /* 0x00000006dcaa7c10 */ /* 0x001fe4000ff1e0ff */
[----:B------:R-:W5:Y:S02]  /*71b0*/  LDL R220, [R1+0x254] ;  /* 0x0002540001dc7983 */ /* 0x000f640000100800 */
[----:B------:R-:W-:-:S05]  /*71c0*/  IADD3.X R171, R214, UR37, RZ, P0, !PT ;  /* 0x00000025d6ab7c10 */ /* 0x000fca00087fe4ff */
[----:B------:R0:W5:Y:S02]  /*71d0*/  LDG.E.U8 R214, desc[UR40][R170.64] ;  /* 0x00000028aad67981 */ /* 0x000164000c1e1100 */
[----:B0-----:R-:W-:-:S04]  /*71e0*/  IADD3 R170, P0, R218, UR6, RZ ;  /* 0x00000006daaa7c10 */ /* 0x001fc8000ff1e0ff */
[----:B----4-:R-:W-:Y:S02]  /*71f0*/  IADD3.X R171, R216, UR37, RZ, P0, !PT ;  /* 0x00000025d8ab7c10 */ /* 0x010fe400087fe4ff */
[----:B------:R-:W0:Y:S03]  /*7200*/  S2R R216, SR_TID.X ;  /* 0x0000000000d87919 */ /* 0x000e260000002100 */
[----:B------:R-:W4:Y:S01]  /*7210*/  LDG.E.U8 R170, desc[UR40][R170.64] ;  /* 0x00000028aaaa7981 */ /* 0x000f22000c1e1100 */
[----:B------:R-:W-:Y:S06]  /*7220*/  BAR.SYNC.DEFER_BLOCKING 0x0 ;  /* 0x0000000000007b1d */ /* 0x000fec0000010000 */
[----:B------:R-:W1:Y:S01]  /*7230*/  S2R R218, SR_TID.X ;  /* 0x0000000000da7919 */ /* 0x000e620000002100 */
[----:B------:R-:W-:Y:S01]  /*7240*/  UMOV UR37, 0x40000040 ;  /* 0x4000004000257882 */ /* 0x000fe20000000000 */
[----:B------:R-:W4:Y:S01]  /*7250*/  LDL R171, [R1+0x1dc] ;  /* 0x0001dc0001ab7983 */ /* 0x000f220000100800 */
[----:B0-----:R-:W-:-:S03]  /*7260*/  LOP3.LUT R216, R216, 0x7f, RZ, 0xc0, !PT ;  /* 0x0000007fd8d87812 */ /* 0x001fc600078ec0ff */
[----:B------:R-:W-:Y:S01]  /*7270*/  STS.U8 [R9+UR45+0x4000], R0 ;  /* 0x0040000009007988 */ /* 0x000fe2000800002d */
[----:B------:R-:W-:-:S03]  /*7280*/  LOP3.LUT R216, R216, 0x20, RZ, 0x3c, !PT ;  /* 0x00000020d8d87812 */ /* 0x000fc600078e3cff */
[----:B------:R-:W-:Y:S04]  /*7290*/  STS.U8 [R9+UR45+0x5000], R2 ;  /* 0x0050000209007988 */ /* 0x000fe8000800002d */
[----:B------:R0:W-:Y:S04]  /*72a0*/  STS.U8 [R9+UR45+0x4400], R168 ;  /* 0x004400a809007988 */ /* 0x0001e8000800002d */
        /* <DEDUP_REMOVED lines=21> */
[----:B-1----:R-:W-:-:S03]  /*7400*/  LOP3.LUT R218, R218, 0x7f, RZ, 0xc0, !PT ;  /* 0x0000007fdada7812 */ /* 0x002fc600078ec0ff */
[----:B0-----:R-:W4:Y:S04]  /*7410*/  LDL R168, [R1+0x198] ;  /* 0x0001980001a87983 */ /* 0x001f280000100800 */
[----:B------:R-:W4:Y:S01]  /*7420*/  LDL R2, [R1+0x1b0] ;  /* 0x0001b00001027983 */ /* 0x000f220000100800 */
[----:B------:R-:W0:Y:S01]  /*7430*/  S2R R216, SR_TID.X ;  /* 0x0000000000d87919 */ /* 0x000e220000002100 */
[----:B------:R-:W-:Y:S01]  /*7440*/  LOP3.LUT R218, R218, 0x30, RZ, 0x3c, !PT ;  /* 0x00000030dada7812 */ /* 0x000fe200078e3cff */
[----:B------:R-:W1:Y:S04]  /*7450*/  S2R R9, SR_TID.X ;  /* 0x0000000000097919 */ /* 0x000e680000002100 */
[----:B------:R-:W-:Y:S04]  /*7460*/  STS.U8 [R218+UR45+0x4180], R158 ;  /* 0x0041809eda007988 */ /* 0x000fe8000800002d */
[----:B------:R-:W-:Y:S04]  /*7470*/  STS.U8 [R218+UR45+0x5180], R157 ;  /* 0x0051809dda007988 */ /* 0x000fe8000800002d */
[----:B------:R-:W-:Y:S04]  /*7480*/  STS.U8 [R218+UR45+0x4580], R156 ;  /* 0x0045809cda007988 */ /* 0x000fe8000800002d */
[----:B------:R-:W-:Y:S04]  /*7490*/  STS.U8 [R218+UR45+0x5580], R155 ;  /* 0x0055809bda007988 */ /* 0x000fe8000800002d */
[----:B------:R-:W-:Y:S04]  /*74a0*/  STS.U8 [R218+UR45+0x4980], R187 ;  /* 0x004980bbda007988 */ /* 0x000fe8000800002d */
[----:B------:R-:W4:Y:S01]  /*74b0*/  LDL R182, [R1+0x1a4] ;  /* 0x0001a40001b67983 */ /* 0x000f220000100800 */
[----:B0-----:R-:W-:-:S03]  /*74c0*/  LOP3.LUT R216, R216, 0x7f, RZ, 0xc0, !PT ;  /* 0x0000007fd8d87812 */ /* 0x001fc600078ec0ff */
[----:B------:R-:W-:Y:S01]  /*74d0*/  STS.U8 [R218+UR45+0x5980], R188 ;  /* 0x005980bcda007988 */ /* 0x000fe2000800002d */
[----:B------:R-:W-:-:S03]  /*74e0*/  LOP3.LUT R216, R216, 0x40, RZ, 0x3c, !PT ;  /* 0x00000040d8d87812 */ /* 0x000fc600078e3cff */
[----:B------:R-:W-:Y:S04]  /*74f0*/  STS.U8 [R218+UR45+0x4d80], R180 ;  /* 0x004d80b4da007988 */ /* 0x000fe8000800002d */
[----:B------:R0:W-:Y:S04]  /*7500*/  STS.U8 [R218+UR45+0x5d80], R181 ;  /* 0x005d80b5da007988 */ /* 0x0001e8000800002d */
[----:B------:R-:W-:Y:S04]  /*7510*/  STS.U8 [R216+UR45+0x4200], R154 ;  /* 0x0042009ad8007988 */ /* 0x000fe8000800002d */
[----:B------:R-:W-:Y:S01]  /*7520*/  STS.U8 [R216+UR45+0x5200], R153 ;  /* 0x00520099d8007988 */ /* 0x000fe2000800002d */
[----:B0-----:R-:W0:Y:S03]  /*7530*/  S2R R218, SR_TID.X ;  /* 0x0000000000da7919 */ /* 0x001e260000002100 */
[----:B------:R-:W-:Y:S04]  /*7540*/  STS.U8 [R216+UR45+0x4600], R152 ;  /* 0x00460098d8007988 */ /* 0x000fe8000800002d */
[----:B------:R1:W-:Y:S04]  /*7550*/  STS.U8 [R216+UR45+0x5600], R23 ;  /* 0x00560017d8007988 */ /* 0x0003e8000800002d */
[----:B------:R-:W-:Y:S04]  /*7560*/  STS.U8 [R216+UR45+0x4a00], R189 ;  /* 0x004a00bdd8007988 */ /* 0x000fe8000800002d */
[----:B------:R-:W-:Y:S04]  /*7570*/  STS.U8 [R216+UR45+0x5a00], R190 ;  /* 0x005a00bed8007988 */ /* 0x000fe8000800002d */
[----:B--2---:R-:W-:Y:S04]  /*7580*/  STS.U8 [R216+UR45+0x4e00], R201 ;  /* 0x004e00c9d8007988 */ /* 0x004fe8000800002d */
[----:B---3--:R2:W-:Y:S01]  /*7590*/  STS.U8 [R216+UR45+0x5e00], R204 ;  /* 0x005e00ccd8007988 */ /* 0x0085e2000800002d */
[----:B-1----:R-:W-:-:S03]  /*75a0*/  LOP3.LUT R9, R9, 0x7f, RZ, 0xc0, !PT ;  /* 0x0000007f09097812 */ /* 0x002fc600078ec0ff */
[----:B------:R-:W3:Y:S04]  /*75b0*/  LDL R23, [R1+0x1d8] ;  /* 0x0001d80001177983 */ /* 0x000ee80000100800 */
[----:B------:R-:W3:Y:S01]  /*75c0*/  LDL R179, [R1+0x1bc] ;  /* 0x0001bc0001b37983 */ /* 0x000ee20000100800 */
[----:B--2---:R-:W1:Y:S01]  /*75d0*/  S2R R216, SR_TID.X ;  /* 0x0000000000d87919 */ /* 0x004e620000002100 */
[----:B0-----:R-:W-:Y:S02]  /*75e0*/  LOP3.LUT R218, R218, 0x7f, RZ, 0xc0, !PT ;  /* 0x0000007fdada7812 */ /* 0x001fe400078ec0ff */
[----:B------:R-:W2:Y:S02]  /*75f0*/  LDL R0, [R1+0x1b8] ;  /* 0x0001b80001007983 */ /* 0x000ea40000100800 */
[----:B------:R-:W-:-:S02]  /*7600*/  LOP3.LUT R218, R218, 0x50, RZ, 0x3c, !PT ;  /* 0x00000050dada7812 */ /* 0x000fc400078e3cff */
[----:B------:R-:W2:Y:S04]  /*7610*/  LDL R176, [R1+0x1d4] ;  /* 0x0001d40001b07983 */ /* 0x000ea80000100800 */
[----:B------:R-:W-:Y:S04]  /*7620*/  STS.U8 [R218+UR45+0x4280], R22 ;  /* 0x00428016da007988 */ /* 0x000fe8000800002d */
[----:B------:R-:W-:Y:S04]  /*7630*/  STS.U8 [R218+UR45+0x5280], R21 ;  /* 0x00528015da007988 */ /* 0x000fe8000800002d */
[----:B------:R-:W-:Y:S04]  /*7640*/  STS.U8 [R218+UR45+0x4680], R20 ;  /* 0x00468014da007988 */ /* 0x000fe8000800002d */
[----:B------:R0:W-:Y:S04]  /*7650*/  STS.U8 [R218+UR45+0x5680], R19 ;  /* 0x00568013da007988 */ /* 0x0001e8000800002d */
[----:B------:R-:W2:Y:S01]  /*7660*/  LDL R175, [R1+0x200] ;  /* 0x0002000001af7983 */ /* 0x000ea20000100800 */
[----:B-1----:R-:W-:-:S03]  /*7670*/  LOP3.LUT R216, R216, 0x7f, RZ, 0xc0, !PT ;  /* 0x0000007fd8d87812 */ /* 0x002fc600078ec0ff */
[----:B------:R-:W-:Y:S01]  /*7680*/  STS.U8 [R218+UR45+0x4a80], R191 ;  /* 0x004a80bfda007988 */ /* 0x000fe2000800002d */
[----:B------:R-:W-:-:S03]  /*7690*/  LOP3.LUT R216, R216, 0x60, RZ, 0x3c, !PT ;  /* 0x00000060d8d87812 */ /* 0x000fc600078e3cff */
[----:B------:R-:W-:Y:S04]  /*76a0*/  STS.U8 [R218+UR45+0x5a80], R192 ;  /* 0x005a80c0da007988 */ /* 0x000fe8000800002d */
[----:B------:R-:W-:Y:S04]  /*76b0*/  STS.U8 [R218+UR45+0x4e80], R205 ;  /* 0x004e80cdda007988 */ /* 0x000fe8000800002d */
[----:B------:R-:W-:Y:S04]  /*76c0*/  STS.U8 [R218+UR45+0x5e80], R208 ;  /* 0x005e80d0da007988 */ /* 0x000fe8000800002d */
[----:B------:R1:W-:Y:S01]  /*76d0*/  STS.U8 [R216+UR45+0x4300], R18 ;  /* 0x00430012d8007988 */ /* 0x0003e2000800002d */
[----:B------:R-:W-:-:S03]  /*76e0*/  LOP3.LUT R9, R9, 0x70, RZ, 0x3c, !PT ;  /* 0x0000007009097812 */ /* 0x000fc600078e3cff */
[----:B0-----:R-:W3:Y:S04]  /*76f0*/  LDL R19, [R1+0x1a0] ;  /* 0x0001a00001137983 */ /* 0x001ee80000100800 */
[----:B------:R-:W2:Y:S04]  /*7700*/  LDL R21, [R1+0x194] ;  /* 0x0001940001157983 */ /* 0x000ea80000100800 */
[----:B-1----:R-:W3:Y:S04]  /*7710*/  LDL R18, [R1+0x1a8] ;  /* 0x0001a80001127983 */ /* 0x002ee80000100800 */
[----:B------:R-:W-:Y:S04]  /*7720*/  STS.U8 [R216+UR45+0x5300], R17 ;  /* 0x00530011d8007988 */ /* 0x000fe8000800002d */
[----:B------:R-:W-:Y:S04]  /*7730*/  STS.U8 [R216+UR45+0x4700], R16 ;  /* 0x00470010d8007988 */ /* 0x000fe8000800002d */
[----:B------:R0:W-:Y:S04]  /*7740*/  STS.U8 [R216+UR45+0x5700], R15 ;  /* 0x0057000fd8007988 */ /* 0x0001e8000800002d */
[----:B------:R-:W-:Y:S04]  /*7750*/  STS.U8 [R216+UR45+0x4b00], R193 ;  /* 0x004b00c1d8007988 */ /* 0x000fe8000800002d */
[----:B------:R-:W-:Y:S04]  /*7760*/  STS.U8 [R216+UR45+0x5b00], R194 ;  /* 0x005b00c2d8007988 */ /* 0x000fe8000800002d */
[----:B-----5:R-:W-:Y:S04]  /*7770*/  STS.U8 [R216+UR45+0x4f00], R209 ;  /* 0x004f00d1d8007988 */ /* 0x020fe8000800002d */
[----:B------:R-:W-:Y:S04]  /*7780*/  STS.U8 [R216+UR45+0x5f00], R212 ;  /* 0x005f00d4d8007988 */ /* 0x000fe8000800002d */
[----:B------:R1:W-:Y:S04]  /*7790*/  STS.U8 [R9+UR45+0x4380], R4 ;  /* 0x0043800409007988 */ /* 0x0003e8000800002d */
[----:B0-----:R-:W5:Y:S04]  /*77a0*/  LDL R15, [R1+0x1c8] ;  /* 0x0001c800010f7983 */ /* 0x001f680000100800 */
[----:B------:R-:W5:Y:S04]  /*77b0*/  LDL R22, [R1+0x1ac] ;  /* 0x0001ac0001167983 */ /* 0x000f680000100800 */
[----:B-1----:R-:W5:Y:S04]  /*77c0*/  LDL R4, [R1+0x19c] ;  /* 0x00019c0001047983 */ /* 0x002f680000100800 */
[----:B------:R0:W-:Y:S04]  /*77d0*/  STS.U8 [R9+UR45+0x5380], R3 ;  /* 0x0053800309007988 */ /* 0x0001e8000800002d */
[----:B------:R-:W-:Y:S04]  /*77e0*/  STS.U8 [R9+UR45+0x4780], R169 ;  /* 0x004780a909007988 */ /* 0x000fe8000800002d */
[----:B------:R-:W-:Y:S04]  /*77f0*/  STS.U8 [R9+UR45+0x5780], R172 ;  /* 0x005780ac09007988 */ /* 0x000fe8000800002d */
[----:B------:R-:W-:Y:S04]  /*7800*/  STS.U8 [R9+UR45+0x4b80], R195 ;  /* 0x004b80c309007988 */ /* 0x000fe8000800002d */
[----:B------:R-:W-:Y:S04]  /*7810*/  STS.U8 [R9+UR45+0x5b80], R196 ;  /* 0x005b80c409007988 */ /* 0x000fe8000800002d */
[----:B------:R-:W-:Y:S04]  /*7820*/  STS.U8 [R9+UR45+0x4f80], R214 ;  /* 0x004f80d609007988 */ /* 0x000fe8000800002d */
[----:B----4-:R1:W-:Y:S04]  /*7830*/  STS.U8 [R9+UR45+0x5f80], R170 ;  /* 0x005f80aa09007988 */ /* 0x0103e8000800002d */
[----:B------:R-:W4:Y:S04]  /*7840*/  LDL R20, [R1+0x1d0] ;  /* 0x0001d00001147983 */ /* 0x000f280000100800 */
[----:B0-----:R-:W4:Y:S04]  /*7850*/  LDL R3, [R1+0x1e0] ;  /* 0x0001e00001037983 */ /* 0x001f280000100800 */
[----:B-1----:R-:W4:Y:S04]  /*7860*/  LDL R9, [R1+0x1c0] ;  /* 0x0001c00001097983 */ /* 0x002f280000100800 */
[----:B------:R-:W4:Y:S04]  /*7870*/  LDL R169, [R1+0x1c4] ;  /* 0x0001c40001a97983 */ /* 0x000f280000100800 */
[----:B------:R-:W4:Y:S01]  /*7880*/  LDL R172, [R1+0x1cc] ;  /* 0x0001cc0001ac7983 */ /* 0x000f220000100800 */
[----:B------:R0:W-:Y:S06]  /*7890*/  MEMBAR.ALL.CTA ;  /* 0x0000000000007992 */ /* 0x0001ec0000008000 */
[----:B0-----:R-:W0:Y:S04]  /*78a0*/  FENCE.VIEW.ASYNC.S ;  /* 0x00000000000073c6 */ /* 0x001e280000000000 */
[----:B------:R-:W4:Y:S04]  /*78b0*/  LDL R17, [R1+0x1b4] ;  /* 0x0001b40001117983 */ /* 0x000f280000100800 */
[----:B------:R-:W4:Y:S04]  /*78c0*/  LDL R16, [R1+0x1e8] ;  /* 0x0001e80001107983 */ /* 0x000f280000100800 */
[----:B------:R-:W4:Y:S04]  /*78d0*/  LDL R170, [R1+0x204] ;  /* 0x0002040001aa7983 */ /* 0x000f280000100800 */
[----:B------:R-:W4:Y:S04]  /*78e0*/  LDL R196, [R1+0x228] ;  /* 0x0002280001c47983 */ /* 0x000f280000100800 */
[----:B------:R-:W4:Y:S01]  /*78f0*/  LDL R214, [R1+0x22c] ;  /* 0x00022c0001d67983 */ /* 0x000f220000100800 */
[----:B0-----:R-:W-:Y:S06]  /*7900*/  BAR.SYNC.DEFER_BLOCKING 0x0 ;  /* 0x0000000000007b1d */ /* 0x001fec0000010000 */
[----:B------:R-:W4:Y:S04]  /*7910*/  LDL R216, [R1+0x234] ;  /* 0x0002340001d87983 */ /* 0x000f280000100800 */
[----:B------:R-:W4:Y:S04]  /*7920*/  LDL R212, [R1+0x244] ;  /* 0x0002440001d47983 */ /* 0x000f280000100800 */
[----:B------:R-:W4:Y:S01]  /*7930*/  LDL R218, [R1+0x25c] ;  /* 0x00025c0001da7983 */ /* 0x000f220000100800 */
[----:B------:R-:W-:-:S03]  /*7940*/  IADD3 R194, P5, R168, UR7, RZ ;  /* 0x00000007a8c27c10 */ /* 0x000fc6000ffbe0ff */
[----:B------:R-:W4:Y:S01]  /*7950*/  LDL R168, [R1+0x1f0] ;  /* 0x0001f00001a87983 */ /* 0x000f220000100800 */
[----:B---3--:R-:W-:Y:S02]  /*7960*/  IADD3 R234, P4, R18, UR7, RZ ;  /* 0x0000000712ea7c10 */ /* 0x008fe4000ff9e0ff */
[----:B------:R-:W-:Y:S02]  /*7970*/  IADD3 R18, P0, R2, UR7, RZ ;  /* 0x0000000702127c10 */ /* 0x000fe4000ff1e0ff */
[----:B------:R-:W3:Y:S01]  /*7980*/  LDL R2, [R1+0x1f8] ;  /* 0x0001f80001027983 */ /* 0x000ee20000100800 */
[----:B------:R-:W-:Y:S01]  /*7990*/  WARPGROUP.ARRIVE ;  /* 0x00000000000079c5 */ /* 0x000fe20000000000 */
[----:B------:R-:W-:-:S05]  /*79a0*/  IADD3 R180, P2, R19, UR7, RZ ;  /* 0x0000000713b47c10 */ /* 0x000fca000ff5e0ff */
[----:B------:R-:W-:Y:S01]  /*79b0*/  QGMMA.64x32x32.F32.E4M3.E4M3 R152, gdesc[UR36], RZ, !UPT ;  /* 0x00600000249879f3 */ /* 0x000fe2000c7008ff */
[----:B------:R-:W-:-:S06]  /*79c0*/  USHF.R.S32.HI UR37, URZ, 0x1f, UR7 ;  /* 0x0000001f3f257899 */ /* 0x000fcc0008011407 */
[----:B--2---:R-:W-:Y:S02]  /*79d0*/  IADD3.X R195, R21, UR37, RZ, P5, !PT ;  /* 0x0000002515c37c10 */ /* 0x004fe4000affe4ff */
[----:B-----5:R-:W-:Y:S02]  /*79e0*/  IADD3 R208, P5, R15, UR7, RZ ;  /* 0x000000070fd07c10 */ /* 0x020fe4000ffbe0ff */
[----:B------:R-:W2:Y:S01]  /*79f0*/  LDL R15, [R1+0x1ec] ;  /* 0x0001ec00010f7983 */ /* 0x000ea20000100800 */
[----:B------:R-:W-:-:S03]  /*7a00*/  IADD3.X R181, R4, UR37, RZ, P2, !PT ;  /* 0x0000002504b57c10 */ /* 0x000fc600097fe4ff */
[----:B------:R-:W5:Y:S01]  /*7a10*/  LDL R4, [R1+0x1f4] ;  /* 0x0001f40001047983 */ /* 0x000f620000100800 */
[----:B------:R-:W-:Y:S02]  /*7a20*/  IADD3.X R235, R182, UR37, RZ, P4, !PT ;  /* 0x00000025b6eb7c10 */ /* 0x000fe4000a7fe4ff */
[----:B------:R-:W-:Y:S02]  /*7a30*/  IADD3 R204, P4, R23, UR7, RZ ;  /* 0x0000000717cc7c10 */ /* 0x000fe4000ff9e0ff */
[----:B------:R-:W-:Y:S01]  /*7a40*/  IADD3.X R19, R22, UR37, RZ, P0, !PT ;  /* 0x0000002516137c10 */ /* 0x000fe200087fe4ff */
[----:B------:R-:W5:Y:S04]  /*7a50*/  LDL R23, [R1+0x1fc] ;  /* 0x0001fc0001177983 */ /* 0x000f680000100800 */
[----:B------:R-:W5:Y:S01]  /*7a60*/  LDL R22, [R1+0x210] ;  /* 0x0002100001167983 */ /* 0x000f620000100800 */
[----:B------:R-:W-:-:S03]  /*7a70*/  IADD3 R192, P1, R0, UR7, RZ ;  /* 0x0000000700c07c10 */ /* 0x000fc6000ff3e0ff */
[----:B------:R-:W5:Y:S01]  /*7a80*/  LDL R0, [R1+0x1e4] ;  /* 0x0001e40001007983 */ /* 0x000f620000100800 */
[----:B----4-:R-:W-:Y:S01]  /*7a90*/  IADD3 R184, P3, R9, UR7, RZ ;  /* 0x0000000709b87c10 */ /* 0x010fe2000ff7e0ff */
[----:B------:R-:W-:Y:S02]  /*7aa0*/  QGMMA.64x32x32.F32.E4M3.E4M3 R152, gdesc[UR8], R152 ;  /* 0x00600000089879f3 */ /* 0x000fe40008700898 */
[----:B------:R-:W4:Y:S01]  /*7ab0*/  LDL R9, [R1+0x208] ;  /* 0x0002080001097983 */ /* 0x000f220000100800 */
[----:B------:R-:W-:Y:S02]  /*7ac0*/  IADD3.X R185, R179, UR37, RZ, P3, !PT ;  /* 0x00000025b3b97c10 */ /* 0x000fe40009ffe4ff */
[----:B------:R-:W-:Y:S01]  /*7ad0*/  IADD3 R20, P2, R20, UR7, RZ ;  /* 0x0000000714147c10 */ /* 0x000fe2000ff5e0ff */
[----:B------:R-:W4:Y:S01]  /*7ae0*/  LDL R179, [R1+0x240] ;  /* 0x0002400001b37983 */ /* 0x000f220000100800 */
[----:B------:R-:W-:-:S03]  /*7af0*/  IADD3 R190, P0, R3, UR7, RZ ;  /* 0x0000000703be7c10 */ /* 0x000fc6000ff1e0ff */
[----:B------:R-:W4:Y:S01]  /*7b00*/  LDL R3, [R1+0x218] ;  /* 0x0002180001037983 */ /* 0x000f220000100800 */
[----:B------:R-:W-:Y:S02]  /*7b10*/  IADD3.X R209, R169, UR37, RZ, P5, !PT ;  /* 0x00000025a9d17c10 */ /* 0x000fe4000affe4ff */
[----:B------:R-:W-:Y:S02]  /*7b20*/  IADD3.X R21, R172, UR37, RZ, P2, !PT ;  /* 0x00000025ac157c10 */ /* 0x000fe400097fe4ff */
[----:B------:R-:W4:Y:S01]  /*7b30*/  LDL R172, [R1+0x214] ;  /* 0x0002140001ac7983 */ /* 0x000f220000100800 */
[----:B------:R-:W-:-:S03]  /*7b40*/  IADD3.X R205, R176, UR37, RZ, P4, !PT ;  /* 0x00000025b0cd7c10 */ /* 0x000fc6000a7fe4ff */
[----:B------:R-:W4:Y:S01]  /*7b50*/  LDL R176, [R1+0x21c] ;  /* 0x00021c0001b07983 */ /* 0x000f220000100800 */
[----:B------:R-:W-:Y:S01]  /*7b60*/  IADD3 R200, P3, R168, UR7, RZ ;  /* 0x00000007a8c87c10 */ /* 0x000fe2000ff7e0ff */
[----:B------:R-:W-:Y:S02]  /*7b70*/  QGMMA.64x32x32.F32.E4M3.E4M3 R152, gdesc[UR12], R152 ;  /* 0x006000000c9879f3 */ /* 0x000fe40008700898 */
[----:B------:R-:W4:Y:S01]  /*7b80*/  LDL R168, [R1+0x20c] ;  /* 0x00020c0001a87983 */ /* 0x000f220000100800 */
[----:B---3--:R-:W-:Y:S02]  /*7b90*/  IADD3 R188, P5, R2, UR7, RZ ;  /* 0x0000000702bc7c10 */ /* 0x008fe4000ffbe0ff */
[----:B------:R-:W-:Y:S01]  /*7ba0*/  IADD3.X R193, R17, UR37, RZ, P1, !PT ;  /* 0x0000002511c17c10 */ /* 0x000fe20008ffe4ff */
[----:B------:R-:W3:Y:S01]  /*7bb0*/  LDL R2, [R1+0x220] ;  /* 0x0002200001027983 */ /* 0x000ee20000100800 */
[----:B------:R-:W-:Y:S01]  /*7bc0*/  IADD3 R182, P4, R175, UR7, RZ ;  /* 0x00000007afb67c10 */ /* 0x000fe2000ff9e0ff */
[----:B------:R-:W-:Y:S02]  /*7bd0*/  QGMMA.64x32x32.F32.E4M3.E4M3 R152, gdesc[UR16], R152 ;  /* 0x00600000109879f3 */ /* 0x000fe40008700898 */
[----:B------:R-:W3:Y:S01]  /*7be0*/  LDL R175, [R1+0x238] ;  /* 0x0002380001af7983 */ /* 0x000ee20000100800 */
[----:B--2---:R-:W-:-:S03]  /*7bf0*/  IADD3.X R201, R15, UR37, RZ, P3, !PT ;  /* 0x000000250fc97c10 */ /* 0x004fc60009ffe4ff */
[----:B------:R-:W2:Y:S01]  /*7c00*/  LDL R15, [R1+0x230] ;  /* 0x00023000010f7983 */ /* 0x000ea20000100800 */
[----:B-----5:R-:W-:-:S03]  /*7c10*/  IADD3.X R189, R4, UR37, RZ, P5, !PT ;  /* 0x0000002504bd7c10 */ /* 0x020fc6000affe4ff */
[----:B------:R-:W5:Y:S01]  /*7c20*/  LDL R4, [R1+0x224] ;  /* 0x0002240001047983 */ /* 0x000f620000100800 */
[----:B------:R-:W-:Y:S02]  /*7c30*/  IADD3.X R183, R23, UR37, RZ, P4, !PT ;  /* 0x0000002517b77c10 */ /* 0x000fe4000a7fe4ff */
[----:B------:R-:W-:Y:S02]  /*7c40*/  IADD3 R22, P4, R22, UR7, RZ ;  /* 0x0000000716167c10 */ /* 0x000fe4000ff9e0ff */
[----:B------:R-:W-:-:S04]  /*7c50*/  IADD3 R16, P1, R16, UR7, RZ ;  /* 0x0000000710107c10 */ /* 0x000fc8000ff3e0ff */
[----:B------:R-:W-:Y:S02]  /*7c60*/  IADD3.X R17, R0, UR37, RZ, P1, !PT ;  /* 0x0000002500117c10 */ /* 0x000fe40008ffe4ff */
[----:B------:R-:W-:Y:S01]  /*7c70*/  IADD3.X R191, R171, UR37, RZ, P0, !PT ;  /* 0x00000025abbf7c10 */ /* 0x000fe200087fe4ff */
[----:B------:R-:W0:Y:S02]  /*7c80*/  S2R R169, SR_TID.X ;  /* 0x0000000000a97919 */ /* 0x000e240000002100 */
[----:B------:R-:W2:Y:S01]  /*7c90*/  LDG.E.U8 R16, desc[UR40][R16.64] ;  /* 0x0000002810107981 */ /* 0x000ea2000c1e1100 */
[----:B------:R-:W-:Y:S03]  /*7ca0*/  QGMMA.64x32x32.F32.E4M3.E4M3 R152, gdesc[UR20], R152 ;  /* 0x00600000149879f3 */ /* 0x000fe60008700898 */
[----:B------:R-:W2:Y:S04]  /*7cb0*/  LDG.E.U8 R191, desc[UR40][R190.64] ;  /* 0x00000028bebf7981 */ /* 0x000ea8000c1e1100 */
[----:B------:R-:W2:Y:S01]  /*7cc0*/  LDG.E.U8 R190, desc[UR40][R200.64] ;  /* 0x00000028c8be7981 */ /* 0x000ea2000c1e1100 */
[----:B----4-:R-:W-:-:S04]  /*7cd0*/  IADD3 R198, P1, R9, UR7, RZ ;  /* 0x0000000709c67c10 */ /* 0x010fc8000ff3e0ff */
[----:B------:R-:W-:Y:S02]  /*7ce0*/  IADD3.X R199, R170, UR37, RZ, P1, !PT ;  /* 0x00000025aac77c10 */ /* 0x000fe40008ffe4ff */
[----:B------:R-:W-:-:S03]  /*7cf0*/  IADD3 R170, P1, R3, UR7, RZ ;  /* 0x0000000703aa7c10 */ /* 0x000fc6000ff3e0ff */
[----:B------:R-:W4:Y:S01]  /*7d00*/  LDG.E.U8 R17, desc[UR40][R198.64] ;  /* 0x00000028c6117981 */ /* 0x000f22000c1e1100 */
[----:B------:R-:W-:-:S03]  /*7d10*/  IADD3.X R171, R172, UR37, RZ, P1, !PT ;  /* 0x00000025acab7c10 */ /* 0x000fc60008ffe4ff */
[----:B------:R-:W4:Y:S01]  /*7d20*/  LDL R172, [R1+0x248] ;  /* 0x0002480001ac7983 */ /* 0x000f220000100800 */
[----:B------:R-:W-:Y:S01]  /*7d30*/  IADD3.X R23, R168, UR37, RZ, P4, !PT ;  /* 0x00000025a8177c10 */ /* 0x000fe2000a7fe4ff */
[----:B0-----:R-:W-:Y:S02]  /*7d40*/  IMAD.SHL.U32 R169, R169, 0x2, RZ ;  /* 0x00000002a9a97824 */ /* 0x001fe400078e00ff */
[----:B------:R-:W4:Y:S01]  /*7d50*/  LDL R168, [R1+0x23c] ;  /* 0x00023c0001a87983 */ /* 0x000f220000100800 */
[----:B------:R-:W-:Y:S01]  /*7d60*/  LOP3.LUT R9, R10, 0x8, RZ, 0xfc, !PT ;  /* 0x000000080a097812 */ /* 0x000fe200078efcff */
[----:B------:R-:W-:Y:S02]  /*7d70*/  QGMMA.64x32x32.F32.E4M3.E4M3 R152, gdesc[UR24], R152 ;  /* 0x00600000189879f3 */ /* 0x000fe40008700898 */
[----:B------:R-:W4:Y:S01]  /*7d80*/  LDG.E.U8 R171, desc[UR40][R170.64] ;  /* 0x00000028aaab7981 */ /* 0x000f22000c1e1100 */
[----:B---3--:R-:W-:Y:S01]  /*7d90*/  IADD3 R186, P4, R2, UR7, RZ ;  /* 0x0000000702ba7c10 */ /* 0x008fe2000ff9e0ff */
[----:B------:R-:W-:Y:S03]  /*7da0*/  QGMMA.64x32x32.F32.E4M3.E4M3 R152, gdesc[UR28], R152 ;  /* 0x006000001c9879f3 */ /* 0x000fe60008700898 */
[----:B------:R-:W-:-:S02]  /*7db0*/  IADD3.X R187, R176, UR37, RZ, P4, !PT ;  /* 0x00000025b0bb7c10 */ /* 0x000fc4000a7fe4ff */
[----:B------:R-:W3:Y:S01]  /*7dc0*/  LDL R176, [R1+0x250] ;  /* 0x0002500001b07983 */ /* 0x000ee20000100800 */
[----:B------:R-:W-:Y:S02]  /*7dd0*/  LOP3.LUT R169, R169, 0x6, RZ, 0xc0, !PT ;  /* 0x00000006a9a97812 */ /* 0x000fe400078ec0ff */
[----:B------:R-:W-:Y:S01]  /*7de0*/  IADD3 R196, P4, R196, UR7, RZ ;  /* 0x00000007c4c47c10 */ /* 0x000fe2000ff9e0ff */
[----:B------:R-:W3:Y:S01]  /*7df0*/  LDG.E.U8 R187, desc[UR40][R186.64] ;  /* 0x00000028babb7981 */ /* 0x000ee2000c1e1100 */
[----:B------:R-:W-:-:S04]  /*7e00*/  IADD3 R169, P2, R169, UR4, RZ ;  /* 0x00000004a9a97c10 */ /* 0x000fc8000ff5e0ff */
[----:B------:R-:W-:Y:S01]  /*7e10*/  IADD3 R0, P0, R169, 0x9, RZ ;  /* 0x00000009a9007810 */ /* 0x000fe20007f1e0ff */
[----:B------:R-:W-:-:S03]  /*7e20*/  IMAD.X R3, RZ, RZ, UR5, P2 ;  /* 0x00000005ff037e24 */ /* 0x000fc600090e06ff */
[CC--:B------:R-:W-:Y:S01]  /*7e30*/  ISETP.GT.U32.AND P3, PT, R0.reuse, R10.reuse, PT ;  /* 0x0000000a0000720c */ /* 0x0c0fe20003f64070 */
[----:B------:R-:W-:Y:S01]  /*7e40*/  IMAD.X R2, RZ, RZ, R3, P0 ;  /* 0x000000ffff027224 */ /* 0x000fe200000e0603 */
[-C--:B------:R-:W-:Y:S02]  /*7e50*/  ISETP.GT.U32.AND P5, PT, R0, R9.reuse, PT ;  /* 0x000000090000720c */ /* 0x080fe40003fa4070 */
[----:B------:R-:W-:Y:S02]  /*7e60*/  IADD3 R0, P2, R169, 0x10, RZ ;  /* 0x00000010a9007810 */ /* 0x000fe40007f5e0ff */
[C---:B------:R-:W-:Y:S02]  /*7e70*/  ISETP.GT.U32.AND.EX P3, PT, R2.reuse, RZ, PT, P3 ;  /* 0x000000ff0200720c */ /* 0x040fe40003f64130 */
[----:B------:R-:W-:Y:S02]  /*7e80*/  ISETP.GT.U32.AND.EX P5, PT, R2, RZ, PT, P5 ;  /* 0x000000ff0200720c */ /* 0x000fe40003fa4150 */
[C---:B------:R-:W-:Y:S01]  /*7e90*/  ISETP.GT.U32.AND P0, PT, R0.reuse, R10, PT ;  /* 0x0000000a0000720c */ /* 0x040fe20003f04070 */
[----:B------:R-:W3:Y:S01]  /*7ea0*/  LDG.E.U8 R2, desc[UR40][R194.64] ;  /* 0x00000028c2027981 */ /* 0x000ee2000c1e1100 */
[----:B------:R-:W-:-:S03]  /*7eb0*/  ISETP.GT.U32.AND P1, PT, R0, R9, PT ;  /* 0x000000090000720c */ /* 0x000fc60003f24070 */
[----:B------:R-:W3:Y:S04]  /*7ec0*/  LDL R0, [R1+0x258] ;  /* 0x0002580001007983 */ /* 0x000ee80000100800 */
[----:B------:R2:W3:Y:S01]  /*7ed0*/  LDG.E.U8 R195, desc[UR40][R180.64] ;  /* 0x00000028b4c37981 */ /* 0x0004e2000c1e1100 */
[----:B-----5:R-:W-:-:S03]  /*7ee0*/  IADD3.X R197, R4, UR37, RZ, P4, !PT ;  /* 0x0000002504c57c10 */ /* 0x020fc6000a7fe4ff */
[----:B------:R-:W5:Y:S04]  /*7ef0*/  LDL R4, [R1+0x24c] ;  /* 0x00024c0001047983 */ /* 0x000f680000100800 */
[----:B------:R0:W5:Y:S01]  /*7f00*/  LDG.E.U8 R194, desc[UR40][R18.64] ;  /* 0x0000002812c27981 */ /* 0x000162000c1e1100 */
[----:B--2---:R-:W-:-:S03]  /*7f10*/  IADD3 R180, P4, R15, UR7, RZ ;  /* 0x000000070fb47c10 */ /* 0x004fc6000ff9e0ff */
[----:B------:R-:W2:Y:S01]  /*7f20*/  LDG.E.U8 R170, desc[UR40][R196.64] ;  /* 0x00000028c4aa7981 */ /* 0x000ea2000c1e1100 */
[----:B------:R-:W-:-:S03]  /*7f30*/  IADD3.X R181, R214, UR37, RZ, P4, !PT ;  /* 0x00000025d6b57c10 */ /* 0x000fc6000a7fe4ff */
[----:B------:R-:W2:Y:S01]  /*7f40*/  LDL R214, [R1+0x260] ;  /* 0x0002600001d67983 */ /* 0x000ea20000100800 */
[----:B0-----:R-:W-:-:S03]  /*7f50*/  IADD3 R18, P4, R175, UR7, RZ ;  /* 0x00000007af127c10 */ /* 0x001fc6000ff9e0ff */
[----:B------:R-:W2:Y:S01]  /*7f60*/  LDG.E.U8 R175, desc[UR40][R192.64] ;  /* 0x00000028c0af7981 */ /* 0x000ea2000c1e1100 */
[----:B------:R-:W-:Y:S01]  /*7f70*/  QGMMA.64x32x32.F32.E4M3.E4M3 R152, gdesc[UR32], R152, gsb0 ;  /* 0x00600000209879f3 */ /* 0x000fe20008000898 */
[----:B------:R-:W-:Y:S02]  /*7f80*/  IADD3.X R19, R216, UR37, RZ, P4, !PT ;  /* 0x00000025d8137c10 */ /* 0x000fe4000a7fe4ff */
[----:B------:R-:W2:Y:S04]  /*7f90*/  LDL R216, [R1+0x268] ;  /* 0x0002680001d87983 */ /* 0x000ea80000100800 */
[----:B------:R-:W2:Y:S04]  /*7fa0*/  LDG.E.U8 R186, desc[UR40][R180.64] ;  /* 0x00000028b4ba7981 */ /* 0x000ea8000c1e1100 */
[----:B------:R0:W2:Y:S04]  /*7fb0*/  LDG.E.U8 R193, desc[UR40][R184.64] ;  /* 0x00000028b8c17981 */ /* 0x0000a8000c1e1100 */
[----:B------:R1:W2:Y:S04]  /*7fc0*/  LDG.E.U8 R192, desc[UR40][R20.64] ;  /* 0x0000002814c07981 */ /* 0x0002a8000c1e1100 */
[----:B------:R-:W2:Y:S01]  /*7fd0*/  LDG.E.U8 R18, desc[UR40][R18.64] ;  /* 0x0000002812127981 */ /* 0x000ea2000c1e1100 */
[----:B0-----:R-:W-:-:S03]  /*7fe0*/  IADD3 R184, P4, R179, UR7, RZ ;  /* 0x00000007b3b87c10 */ /* 0x001fc6000ff9e0ff */
[----:B------:R-:W2:Y:S04]  /*7ff0*/  LDG.E.U8 R179, desc[UR40][R208.64] ;  /* 0x00000028d0b37981 */ /* 0x000ea8000c1e1100 */
[----:B------:R-:W2:Y:S04]  /*8000*/  LDG.E.U8 R15, desc[UR40][R234.64] ;  /* 0x00000028ea0f7981 */ /* 0x000ea8000c1e1100 */
[----:B------:R-:W2:Y:S04]  /*8010*/  LDL R208, [R1+0x264] ;  /* 0x0002640001d07983 */ /* 0x000ea80000100800 */
[----:B------:R-:W2:Y:S04]  /*8020*/  LDL R234, [R1+0x300] ;  /* 0x0003000001ea7983 */ /* 0x000ea80000100800 */
[----:B------:R-:W2:Y:S01]  /*8030*/  LDL R235, [R1+0x328] ;  /* 0x0003280001eb7983 */ /* 0x000ea20000100800 */
[----:B----4-:R-:W-:-:S03]  /*8040*/  IADD3.X R185, R168, UR37, RZ, P4, !PT ;  /* 0x00000025a8b97c10 */ /* 0x010fc6000a7fe4ff */
[----:B------:R-:W4:Y:S01]  /*8050*/  LDL R168, [R1+0x270] ;  /* 0x0002700001a87983 */ /* 0x000f220000100800 */
[----:B-1----:R-:W-:-:S03]  /*8060*/  IADD3 R20, P4, R172, UR7, RZ ;  /* 0x00000007ac147c10 */ /* 0x002fc6000ff9e0ff */
[----:B------:R3:W4:Y:S01]  /*8070*/  LDG.E.U8 R172, desc[UR40][R204.64] ;  /* 0x00000028ccac7981 */ /* 0x000722000c1e1100 */
[----:B------:R-:W-:-:S03]  /*8080*/  IADD3.X R21, R212, UR37, RZ, P4, !PT ;  /* 0x00000025d4157c10 */ /* 0x000fc6000a7fe4ff */
[----:B------:R-:W4:Y:S04]  /*8090*/  LDL R212, [R1+0x27c] ;  /* 0x00027c0001d47983 */ /* 0x000f280000100800 */
[----:B------:R-:W4:Y:S04]  /*80a0*/  LDG.E.U8 R185, desc[UR40][R184.64] ;  /* 0x00000028b8b97981 */ /* 0x000f28000c1e1100 */
[----:B------:R-:W4:Y:S04]  /*80b0*/  LDG.E.U8 R20, desc[UR40][R20.64] ;  /* 0x0000002814147981 */ /* 0x000f28000c1e1100 */
[----:B------:R-:W4:Y:S01]  /*80c0*/  LDL R21, [R1+0x2ac] ;  /* 0x0002ac0001157983 */ /* 0x000f220000100800 */
[----:B---3--:R-:W-:-:S03]  /*80d0*/  IADD3 R204, P4, R176, UR7, RZ ;  /* 0x00000007b0cc7c10 */ /* 0x008fc6000ff9e0ff */
[----:B------:R-:W3:Y:S01]  /*80e0*/  LDL R176, [R1+0x280] ;  /* 0x0002800001b07983 */ /* 0x000ee20000100800 */
[----:B-----5:R-:W-:Y:S02]  /*80f0*/  IADD3.X R205, R4, UR37, RZ, P4, !PT ;  /* 0x0000002504cd7c10 */ /* 0x020fe4000a7fe4ff */
[----:B------:R-:W-:Y:S01]  /*8100*/  IADD3 R200, P4, R0, UR7, RZ ;  /* 0x0000000700c87c10 */ /* 0x000fe2000ff9e0ff */
[----:B------:R-:W5:Y:S04]  /*8110*/  LDG.E.U8 R4, desc[UR40][R188.64] ;  /* 0x00000028bc047981 */ /* 0x000f68000c1e1100 */
[----:B------:R-:W5:Y:S01]  /*8120*/  LDL R0, [R1+0x288] ;  /* 0x0002880001007983 */ /* 0x000f620000100800 */
[----:B------:R-:W-:-:S03]  /*8130*/  IADD3.X R201, R220, UR37, RZ, P4, !PT ;  /* 0x00000025dcc97c10 */ /* 0x000fc6000a7fe4ff */
[----:B------:R-:W5:Y:S04]  /*8140*/  LDL R220, [R1+0x28c] ;  /* 0x00028c0001dc7983 */ /* 0x000f680000100800 */
[----:B------:R2:W5:Y:S04]  /*8150*/  LDG.E.U8 R189, desc[UR40][R182.64] ;  /* 0x00000028b6bd7981 */ /* 0x000568000c1e1100 */
[----:B------:R0:W5:Y:S04]  /*8160*/  LDG.E.U8 R188, desc[UR40][R22.64] ;  /* 0x0000002816bc7981 */ /* 0x000168000c1e1100 */
[----:B------:R1:W5:Y:S01]  /*8170*/  LDG.E.U8 R184, desc[UR40][R204.64] ;  /* 0x00000028ccb87981 */ /* 0x000362000c1e1100 */
[----:B--2---:R-:W-:-:S03]  /*8180*/  IADD3 R182, P4, R214, UR7, RZ ;  /* 0x00000007d6b67c10 */ /* 0x004fc6000ff9e0ff */
[----:B------:R-:W1:Y:S01]  /*8190*/  LDL R214, [R1+0x290] ;  /* 0x0002900001d67983 */ /* 0x000e620000100800 */
[----:B------:R-:W-:Y:S02]  /*81a0*/  IADD3.X R183, R218, UR37, RZ, P4, !PT ;  /* 0x00000025dab77c10 */ /* 0x000fe4000a7fe4ff */
[----:B0-----:R-:W-:Y:S01]  /*81b0*/  IADD3 R22, P4, R216, UR7, RZ ;  /* 0x00000007d8167c10 */ /* 0x001fe2000ff9e0ff */
[----:B------:R-:W2:Y:S04]  /*81c0*/  LDL R218, [R1+0x294] ;  /* 0x0002940001da7983 */ /* 0x000ea80000100800 */
[----:B------:R-:W2:Y:S04]  /*81d0*/  LDL R216, [R1+0x298] ;  /* 0x0002980001d87983 */ /* 0x000ea80000100800 */
[----:B------:R2:W2:Y:S04]  /*81e0*/  LDG.E.U8 R19, desc[UR40][R200.64] ;  /* 0x00000028c8137981 */ /* 0x0004a8000c1e1100 */
[----:B------:R-:W2:Y:S01]  /*81f0*/  LDG.E.U8 R183, desc[UR40][R182.64] ;  /* 0x00000028b6b77981 */ /* 0x000ea2000c1e1100 */
[----:B------:R-:W-:-:S06]  /*8200*/  IADD3.X R23, R208, UR37, RZ, P4, !PT ;  /* 0x00000025d0177c10 */ /* 0x000fcc000a7fe4ff */
[----:B------:R-:W2:Y:S01]  /*8210*/  LDG.E.U8 R23, desc[UR40][R22.64] ;  /* 0x0000002816177981 */ /* 0x000ea2000c1e1100 */
[----:B----4-:R-:W-:-:S03]  /*8220*/  IADD3 R208, P4, R168, UR7, RZ ;  /* 0x00000007a8d07c10 */ /* 0x010fc6000ff9e0ff */
[----:B------:R-:W4:Y:S01]  /*8230*/  LDL R168, [R1+0x2a0] ;  /* 0x0002a00001a87983 */ /* 0x000f220000100800 */
[----:B------:R-:W-:Y:S02]  /*8240*/  IADD3.X R209, R228, UR37, RZ, P4, !PT ;  /* 0x00000025e4d17c10 */ /* 0x000fe4000a7fe4ff */
[----:B------:R-:W-:Y:S01]  /*8250*/  IADD3 R198, P4, R226, UR7, RZ ;  /* 0x00000007e2c67c10 */ /* 0x000fe2000ff9e0ff */
[----:B------:R-:W4:Y:S03]  /*8260*/  LDL R228, [R1+0x2c0] ;  /* 0x0002c00001e47983 */ /* 0x000f260000100800 */
[----:B------:R-:W-:Y:S01]  /*8270*/  IADD3.X R199, R222, UR37, RZ, P4, !PT ;  /* 0x00000025dec77c10 */ /* 0x000fe2000a7fe4ff */
[----:B------:R-:W4:Y:S04]  /*8280*/  LDG.E.U8 R182, desc[UR40][R208.64] ;  /* 0x00000028d0b67981 */ /* 0x000f28000c1e1100 */
[----:B------:R-:W4:Y:S04]  /*8290*/  LDL R222, [R1+0x29c] ;  /* 0x00029c0001de7983 */ /* 0x000f280000100800 */
[----:B------:R4:W4:Y:S04]  /*82a0*/  LDG.E.U8 R22, desc[UR40][R198.64] ;  /* 0x00000028c6167981 */ /* 0x000928000c1e1100 */
[----:B------:R-:W4:Y:S04]  /*82b0*/  LDL R208, [R1+0x2cc] ;  /* 0x0002cc0001d07983 */ /* 0x000f280000100800 */
[----:B------:R-:W4:Y:S04]  /*82c0*/  LDL R209, [R1+0x2d4] ;  /* 0x0002d40001d17983 */ /* 0x000f280000100800 */
[----:B------:R-:W4:Y:S01]  /*82d0*/  LDL R226, [R1+0x2e8] ;  /* 0x0002e80001e27983 */ /* 0x000f220000100800 */
[----:B---3--:R-:W-:-:S03]  /*82e0*/  IADD3 R180, P4, R176, UR7, RZ ;  /* 0x00000007b0b47c10 */ /* 0x008fc6000ff9e0ff */
[----:B------:R-:W3:Y:S01]  /*82f0*/  LDL R176, [R1+0x2a8] ;  /* 0x0002a80001b07983 */ /* 0x000ee20000100800 */
[----:B------:R-:W-:-:S03]  /*8300*/  IADD3.X R181, R212, UR37, RZ, P4, !PT ;  /* 0x00000025d4b57c10 */ /* 0x000fc6000a7fe4ff */
[----:B------:R-:W3:Y:S04]  /*8310*/  LDL R212, [R1+0x2a4] ;  /* 0x0002a40001d47983 */ /* 0x000ee80000100800 */
[----:B------:R-:W3:Y:S01]  /*8320*/  LDG.E.U8 R181, desc[UR40][R180.64] ;  /* 0x00000028b4b57981 */ /* 0x000ee2000c1e1100 */
[----:B-----5:R-:W-:-:S03]  /*8330*/  IADD3 R196, P4, R0, UR7, RZ ;  /* 0x0000000700c47c10 */ /* 0x020fc6000ff9e0ff */
[----:B------:R-:W5:Y:S01]  /*8340*/  LDL R0, [R1+0x2b0] ;  /* 0x0002b00001007983 */ /* 0x000f620000100800 */
[----:B------:R-:W-:-:S03]  /*8350*/  IADD3.X R197, R224, UR37, RZ, P4, !PT ;  /* 0x00000025e0c57c10 */ /* 0x000fc6000a7fe4ff */
[----:B------:R-:W5:Y:S01]  /*8360*/  LDL R224, [R1+0x2e0] ;  /* 0x0002e00001e07983 */ /* 0x000f620000100800 */
[----:B-1----:R-:W-:-:S03]  /*8370*/  IADD3 R204, P4, R214, UR7, RZ ;  /* 0x00000007d6cc7c10 */ /* 0x002fc6000ff9e0ff */
[----:B------:R-:W5:Y:S01]  /*8380*/  LDL R214, [R1+0x2b8] ;  /* 0x0002b80001d67983 */ /* 0x000f620000100800 */
[----:B------:R-:W-:-:S03]  /*8390*/  IADD3.X R205, R220, UR37, RZ, P4, !PT ;  /* 0x00000025dccd7c10 */ /* 0x000fc6000a7fe4ff */
[----:B------:R-:W5:Y:S01]  /*83a0*/  LDL R220, [R1+0x2c4] ;  /* 0x0002c40001dc7983 */ /* 0x000f620000100800 */
[----:B--2---:R-:W-:-:S03]  /*83b0*/  IADD3 R200, P4, R216, UR7, RZ ;  /* 0x00000007d8c87c10 */ /* 0x004fc6000ff9e0ff */
[----:B------:R-:W2:Y:S04]  /*83c0*/  LDG.E.U8 R180, desc[UR40][R204.64] ;  /* 0x00000028ccb47981 */ /* 0x000ea8000c1e1100 */
[----:B------:R-:W2:Y:S01]  /*83d0*/  LDL R216, [R1+0x2bc] ;  /* 0x0002bc0001d87983 */ /* 0x000ea20000100800 */
[----:B------:R-:W-:-:S03]  /*83e0*/  IADD3.X R201, R218, UR37, RZ, P4, !PT ;  /* 0x00000025dac97c10 */ /* 0x000fc6000a7fe4ff */
[----:B------:R-:W2:Y:S01]  /*83f0*/  LDL R218, [R1+0x2d0] ;  /* 0x0002d00001da7983 */ /* 0x000ea20000100800 */
[----:B----4-:R-:W-:-:S03]  /*8400*/  IADD3 R198, P4, R168, UR7, RZ ;  /* 0x00000007a8c67c10 */ /* 0x010fc6000ff9e0ff */
[----:B------:R3:W4:Y:S01]  /*8410*/  LDG.E.U8 R168, desc[UR40][R196.64] ;  /* 0x00000028c4a87981 */ /* 0x000722000c1e1100 */
[----:B------:R-:W-:-:S03]  /*8420*/  IADD3.X R199, R222, UR37, RZ, P4, !PT ;  /* 0x00000025dec77c10 */ /* 0x000fc6000a7fe4ff */
[----:B------:R-:W4:Y:S01]  /*8430*/  LDL R222, [R1+0x2d8] ;  /* 0x0002d80001de7983 */ /* 0x000f220000100800 */
[----:B---3--:R-:W-:-:S03]  /*8440*/  IADD3 R196, P4, R176, UR7, RZ ;  /* 0x00000007b0c47c10 */ /* 0x008fc6000ff9e0ff */
[----:B------:R5:W3:Y:S01]  /*8450*/  LDG.E.U8 R176, desc[UR40][R200.64] ;  /* 0x00000028c8b07981 */ /* 0x000ae2000c1e1100 */
[----:B------:R-:W-:-:S03]  /*8460*/  IADD3.X R197, R212, UR37, RZ, P4, !PT ;  /* 0x00000025d4c57c10 */ /* 0x000fc6000a7fe4ff */
[----:B------:R-:W3:Y:S01]  /*8470*/  LDL R212, [R1+0x2dc] ;  /* 0x0002dc0001d47983 */ /* 0x000ee20000100800 */
[----:B-----5:R-:W-:-:S03]  /*8480*/  IADD3 R200, P4, R0, UR7, RZ ;  /* 0x0000000700c87c10 */ /* 0x020fc6000ff9e0ff */
[----:B------:R-:W5:Y:S01]  /*8490*/  LDG.E.U8 R0, desc[UR40][R198.64] ;  /* 0x00000028c6007981 */ /* 0x000f62000c1e1100 */
[----:B------:R-:W-:-:S03]  /*84a0*/  IADD3.X R201, R21, UR37, RZ, P4, !PT ;  /* 0x0000002515c97c10 */ /* 0x000fc6000a7fe4ff */
[----:B------:R0:W5:Y:S04]  /*84b0*/  LDG.E.U8 R21, desc[UR40][R196.64] ;  /* 0x00000028c4157981 */ /* 0x000168000c1e1100 */
[----:B------:R-:W5:Y:S01]  /*84c0*/  LDG.E.U8 R200, desc[UR40][R200.64] ;  /* 0x00000028c8c87981 */ /* 0x000f62000c1e1100 */
[----:B0-----:R-:W-:-:S03]  /*84d0*/  IADD3 R196, P4, R214, UR7, RZ ;  /* 0x00000007d6c47c10 */ /* 0x001fc6000ff9e0ff */
[----:B------:R-:W5:Y:S01]  /*84e0*/  LDL R214, [R1+0x2e4] ;  /* 0x0002e40001d67983 */ /* 0x000f620000100800 */
[----:B------:R-:W-:Y:S02]  /*84f0*/  IADD3.X R197, R232, UR37, RZ, P4, !PT ;  /* 0x00000025e8c57c10 */ /* 0x000fe4000a7fe4ff */
[----:B------:R-:W-:Y:S01]  /*8500*/  IADD3 R198, P4, R228, UR7, RZ ;  /* 0x00000007e4c67c10 */ /* 0x000fe2000ff9e0ff */
[----:B------:R-:W5:Y:S04]  /*8510*/  LDL R232, [R1+0x308] ;  /* 0x0003080001e87983 */ /* 0x000f680000100800 */
[----:B------:R-:W5:Y:S01]  /*8520*/  LDL R228, [R1+0x2f0] ;  /* 0x0002f00001e47983 */ /* 0x000f620000100800 */
[----:B--2---:R-:W-:-:S03]  /*8530*/  IADD3.X R199, R216, UR37, RZ, P4, !PT ;  /* 0x00000025d8c77c10 */ /* 0x004fc6000a7fe4ff */
[----:B------:R0:W2:Y:S04]  /*8540*/  LDG.E.U8 R201, desc[UR40][R196.64] ;  /* 0x00000028c4c97981 */ /* 0x0000a8000c1e1100 */
[----:B------:R-:W2:Y:S04]  /*8550*/  LDL R216, [R1+0x2ec] ;  /* 0x0002ec0001d87983 */ /* 0x000ea80000100800 */
[----:B------:R-:W2:Y:S01]  /*8560*/  LDG.E.U8 R204, desc[UR40][R198.64] ;  /* 0x00000028c6cc7981 */ /* 0x000ea2000c1e1100 */
[----:B0-----:R-:W-:-:S03]  /*8570*/  IADD3 R196, P4, R230, UR7, RZ ;  /* 0x00000007e6c47c10 */ /* 0x001fc6000ff9e0ff */
[----:B------:R-:W2:Y:S01]  /*8580*/  LDL R230, [R1+0x2f8] ;  /* 0x0002f80001e67983 */ /* 0x000ea20000100800 */
[----:B------:R-:W-:-:S03]  /*8590*/  IADD3.X R197, R220, UR37, RZ, P4, !PT ;  /* 0x00000025dcc57c10 */ /* 0x000fc6000a7fe4ff */
[----:B------:R-:W2:Y:S04]  /*85a0*/  LDL R220, [R1+0x2fc] ;  /* 0x0002fc0001dc7983 */ /* 0x000ea80000100800 */
[----:B------:R0:W2:Y:S04]  /*85b0*/  LDG.E.U8 R205, desc[UR40][R196.64] ;  /* 0x00000028c4cd7981 */ /* 0x0000a8000c1e1100 */
[----:B------:R-:W2:Y:S04]  /*85c0*/  LDL R199, [R1+0x318] ;  /* 0x0003180001c77983 */ /* 0x000ea80000100800 */
[----:B------:R-:W2:Y:S01]  /*85d0*/  LDL R198, [R1+0x320] ;  /* 0x0003200001c67983 */ /* 0x000ea20000100800 */
[----:B0-----:R-:W-:-:S03]  /*85e0*/  IADD3 R196, P4, R218, UR7, RZ ;  /* 0x00000007dac47c10 */ /* 0x001fc6000ff9e0ff */
[----:B------:R-:W2:Y:S01]  /*85f0*/  LDL R218, [R1+0x2f4] ;  /* 0x0002f40001da7983 */ /* 0x000ea20000100800 */
[----:B------:R-:W-:-:S05]  /*8600*/  IADD3.X R197, R208, UR37, RZ, P4, !PT ;  /* 0x00000025d0c57c10 */ /* 0x000fca000a7fe4ff */
[----:B------:R4:W2:Y:S02]  /*8610*/  LDG.E.U8 R208, desc[UR40][R196.64] ;  /* 0x00000028c4d07981 */ /* 0x0008a4000c1e1100 */
[----:B----4-:R-:W-:Y:S02]  /*8620*/  IADD3 R196, P4, R222, UR7, RZ ;  /* 0x00000007dec47c10 */ /* 0x010fe4000ff9e0ff */
[----:B------:R-:W4:Y:S02]  /*8630*/  LDL R222, [R1+0x304] ;  /* 0x0003040001de7983 */ /* 0x000f240000100800 */
[----:B------:R-:W-:-:S05]  /*8640*/  IADD3.X R197, R209, UR37, RZ, P4, !PT ;  /* 0x00000025d1c57c10 */ /* 0x000fca000a7fe4ff */
[----:B------:R0:W4:Y:S02]  /*8650*/  LDG.E.U8 R209, desc[UR40][R196.64] ;  /* 0x00000028c4d17981 */ /* 0x000124000c1e1100 */
[----:B0-----:R-:W-:Y:S02]  /*8660*/  IADD3 R196, P4, R224, UR7, RZ ;  /* 0x00000007e0c47c10 */ /* 0x001fe4000ff9e0ff */
[----:B------:R-:W4:Y:S02]  /*8670*/  LDL R224, [R1+0x30c] ;  /* 0x00030c0001e07983 */ /* 0x000f240000100800 */
[----:B---3--:R-:W-:-:S05]  /*8680*/  IADD3.X R197, R212, UR37, RZ, P4, !PT ;  /* 0x00000025d4c57c10 */ /* 0x008fca000a7fe4ff */
[----:B------:R0:W3:Y:S02]  /*8690*/  LDG.E.U8 R212, desc[UR40][R196.64] ;  /* 0x00000028c4d47981 */ /* 0x0000e4000c1e1100 */
[----:B0-----:R-:W-:Y:S02]  /*86a0*/  IADD3 R196, P4, R226, UR7, RZ ;  /* 0x00000007e2c47c10 */ /* 0x001fe4000ff9e0ff */
[----:B------:R-:W3:Y:S02]  /*86b0*/  LDL R226, [R1+0x314] ;  /* 0x0003140001e27983 */ /* 0x000ee40000100800 */
[----:B-----5:R-:W-:-:S05]  /*86c0*/  IADD3.X R197, R214, UR37, RZ, P4, !PT ;  /* 0x00000025d6c57c10 */ /* 0x020fca000a7fe4ff */
[----:B------:R0:W5:Y:S02]  /*86d0*/  LDG.E.U8 R214, desc[UR40][R196.64] ;  /* 0x00000028c4d67981 */ /* 0x000164000c1e1100 */
[----:B0-----:R-:W-:Y:S02]  /*86e0*/  IADD3 R196, P4, R228, UR7, RZ ;  /* 0x00000007e4c47c10 */ /* 0x001fe4000ff9e0ff */
[----:B------:R-:W5:Y:S02]  /*86f0*/  LDL R228, [R1+0x31c] ;  /* 0x00031c0001e47983 */ /* 0x000f640000100800 */
[----:B--2---:R-:W-:-:S05]  /*8700*/  IADD3.X R197, R216, UR37, RZ, P4, !PT ;  /* 0x00000025d8c57c10 */ /* 0x004fca000a7fe4ff */
[----:B------:R0:W2:Y:S02]  /*8710*/  LDG.E.U8 R216, desc[UR40][R196.64] ;  /* 0x00000028c4d87981 */ /* 0x0000a4000c1e1100 */
[----:B0-----:R-:W-:Y:S02]  /*8720*/  IADD3 R196, P4, R230, UR7, RZ ;  /* 0x00000007e6c47c10 */ /* 0x001fe4000ff9e0ff */
[----:B------:R-:W2:Y:S02]  /*8730*/  LDL R230, [R1+0x324] ;  /* 0x0003240001e67983 */ /* 0x000ea40000100800 */
[----:B------:R-:W-:-:S05]  /*8740*/  IADD3.X R197, R218, UR37, RZ, P4, !PT ;  /* 0x00000025dac57c10 */ /* 0x000fca000a7fe4ff */
[----:B------:R0:W2:Y:S02]  /*8750*/  LDG.E.U8 R218, desc[UR40][R196.64] ;  /* 0x00000028c4da7981 */ /* 0x0000a4000c1e1100 */
[----:B0-----:R-:W-:Y:S02]  /*8760*/  IADD3 R196, P4, R234, UR7, RZ ;  /* 0x00000007eac47c10 */ /* 0x001fe4000ff9e0ff */
[----:B------:R-:W2:Y:S02]  /*8770*/  LDL R234, [R1+0x330] ;  /* 0x0003300001ea7983 */ /* 0x000ea40000100800 */
[----:B------:R-:W-:-:S05]  /*8780*/  IADD3.X R197, R220, UR37, RZ, P4, !PT ;  /* 0x00000025dcc57c10 */ /* 0x000fca000a7fe4ff */
[----:B------:R0:W2:Y:S02]  /*8790*/  LDG.E.U8 R220, desc[UR40][R196.64] ;  /* 0x00000028c4dc7981 */ /* 0x0000a4000c1e1100 */
[----:B0-----:R-:W-:Y:S02]  /*87a0*/  IADD3 R196, P4, R232, UR7, RZ ;  /* 0x00000007e8c47c10 */ /* 0x001fe4000ff9e0ff */
[----:B------:R-:W2:Y:S02]  /*87b0*/  LDL R232, [R1+0x32c] ;  /* 0x00032c0001e87983 */ /* 0x000ea40000100800 */
[----:B----4-:R-:W-:-:S05]  /*87c0*/  IADD3.X R197, R222, UR37, RZ, P4, !PT ;  /* 0x00000025dec57c10 */ /* 0x010fca000a7fe4ff */
[----:B------:R0:W4:Y:S02]  /*87d0*/  LDG.E.U8 R222, desc[UR40][R196.64] ;  /* 0x00000028c4de7981 */ /* 0x000124000c1e1100 */
[----:B0-----:R-:W-:Y:S02]  /*87e0*/  IADD3 R196, P4, R238, UR7, RZ ;  /* 0x00000007eec47c10 */ /* 0x001fe4000ff9e0ff */
        /* <DEDUP_REMOVED lines=15> */
[----:B0-----:R-:W-:-:S04]  /*88e0*/  IADD3 R196, P4, R234, UR7, RZ ;  /* 0x00000007eac47c10 */ /* 0x001fc8000ff9e0ff */
[----:B------:R-:W-:-:S05]  /*88f0*/  IADD3.X R197, R232, UR37, RZ, P4, !PT ;  /* 0x00000025e8c57c10 */ /* 0x000fca000a7fe4ff */
[----:B------:R4:W2:Y:S02]  /*8900*/  LDG.E.U8 R232, desc[UR40][R196.64] ;  /* 0x00000028c4e87981 */ /* 0x0008a4000c1e1100 */
[----:B----4-:R-:W-:Y:S02]  /*8910*/  IADD3 R196, P4, R199, UR7, RZ ;  /* 0x00000007c7c47c10 */ /* 0x010fe4000ff9e0ff */
[----:B------:R-:W4:Y:S02]  /*8920*/  LDL R199, [R1+0x360] ;  /* 0x0003600001c77983 */ /* 0x000f240000100800 */
[----:B---3--:R-:W-:Y:S02]  /*8930*/  IADD3.X R197, R198, UR37, RZ, P4, !PT ;  /* 0x00000025c6c57c10 */ /* 0x008fe4000a7fe4ff */
[----:B------:R-:W3:Y:S04]  /*8940*/  LDL R198, [R1+0x35c] ;  /* 0x00035c0001c67983 */ /* 0x000ee80000100800 */
[----:B------:R0:W2:Y:S02]  /*8950*/  LDG.E.U8 R234, desc[UR40][R196.64] ;  /* 0x00000028c4ea7981 */ /* 0x0000a4000c1e1100 */
[----:B0-----:R-:W-:-:S02]  /*8960*/  IADD3 R196, P4, R248, UR7, RZ ;  /* 0x00000007f8c47c10 */ /* 0x001fc4000ff9e0ff */
[----:B------:R-:W2:Y:S02]  /*8970*/  LDL R248, [R1+0x374] ;  /* 0x0003740001f87983 */ /* 0x000ea40000100800 */
[----:B-----5:R-:W-:-:S05]  /*8980*/  IADD3.X R197, R235, UR37, RZ, P4, !PT ;  /* 0x00000025ebc57c10 */ /* 0x020fca000a7fe4ff */
[----:B------:R0:W5:Y:S02]  /*8990*/  LDG.E.U8 R235, desc[UR40][R196.64] ;  /* 0x00000028c4eb7981 */ /* 0x000164000c1e1100 */
[----:B0-----:R-:W-:Y:S02]  /*89a0*/  IADD3 R196, P4, R247, UR7, RZ ;  /* 0x00000007f7c47c10 */ /* 0x001fe4000ff9e0ff */
[----:B------:R-:W2:Y:S02]  /*89b0*/  LDL R247, [R1+0x36c] ;  /* 0x00036c0001f77983 */ /* 0x000ea40000100800 */
[----:B------:R-:W-:-:S05]  /*89c0*/  IADD3.X R197, R238, UR37, RZ, P4, !PT ;  /* 0x00000025eec57c10 */ /* 0x000fca000a7fe4ff */
[----:B------:R0:W5:Y:S02]  /*89d0*/  LDG.E.U8 R238, desc[UR40][R196.64] ;  /* 0x00000028c4ee7981 */ /* 0x000164000c1e1100 */
[----:B0-----:R-:W-:Y:S02]  /*89e0*/  IADD3 R196, P4, R246, UR7, RZ ;  /* 0x00000007f6c47c10 */ /* 0x001fe4000ff9e0ff */
[----:B------:R-:W2:Y:S02]  /*89f0*/  LDL R246, [R1+0x364] ;  /* 0x0003640001f67983 */ /* 0x000ea40000100800 */
[----:B------:R-:W-:-:S05]  /*8a00*/  IADD3.X R197, R240, UR37, RZ, P4, !PT ;  /* 0x00000025f0c57c10 */ /* 0x000fca000a7fe4ff */
[----:B------:R0:W5:Y:S02]  /*8a10*/  LDG.E.U8 R240, desc[UR40][R196.64] ;  /* 0x00000028c4f07981 */ /* 0x000164000c1e1100 */
[----:B0-----:R-:W-:-:S04]  /*8a20*/  IADD3 R196, P4, R244, UR7, RZ ;  /* 0x00000007f4c47c10 */ /* 0x001fc8000ff9e0ff */
[----:B------:R-:W-:-:S05]  /*8a30*/  IADD3.X R197, R242, UR37, RZ, P4, !PT ;  /* 0x00000025f2c57c10 */ /* 0x000fca000a7fe4ff */
[----:B------:R4:W5:Y:S02]  /*8a40*/  LDG.E.U8 R242, desc[UR40][R196.64] ;  /* 0x00000028c4f27981 */ /* 0x000964000c1e1100 */
[----:B----4-:R-:W-:Y:S02]  /*8a50*/  IADD3 R196, P4, R199, UR7, RZ ;  /* 0x00000007c7c47c10 */ /* 0x010fe4000ff9e0ff */
[----:B------:R-:W4:Y:S02]  /*8a60*/  LDL R199, [R1+0x37c] ;  /* 0x00037c0001c77983 */ /* 0x000f240000100800 */
[----:B---3--:R-:W-:Y:S02]  /*8a70*/  IADD3.X R197, R198, UR37, RZ, P4, !PT ;  /* 0x00000025c6c57c10 */ /* 0x008fe4000a7fe4ff */
[----:B------:R-:W3:Y:S04]  /*8a80*/  LDL R198, [R1+0x390] ;  /* 0x0003900001c67983 */ /* 0x000ee80000100800 */
[----:B------:R0:W5:Y:S04]  /*8a90*/  LDG.E.U8 R244, desc[UR40][R196.64] ;  /* 0x00000028c4f47981 */ /* 0x000168000c1e1100 */
[----:B------:R-:W0:Y:S02]  /*8aa0*/  LDL R197, [R1+0x368] ;  /* 0x0003680001c57983 */ /* 0x000e240000100800 */
[----:B0-----:R-:W-:-:S04]  /*8ab0*/  IADD3 R196, P4, R197, UR7, RZ ;  /* 0x00000007c5c47c10 */ /* 0x001fc8000ff9e0ff */
[----:B--2---:R-:W-:-:S05]  /*8ac0*/  IADD3.X R197, R246, UR37, RZ, P4, !PT ;  /* 0x00000025f6c57c10 */ /* 0x004fca000a7fe4ff */
[----:B------:R0:W2:Y:S04]  /*8ad0*/  LDG.E.U8 R246, desc[UR40][R196.64] ;  /* 0x00000028c4f67981 */ /* 0x0000a8000c1e1100 */
[----:B------:R-:W0:Y:S02]  /*8ae0*/  LDL R197, [R1+0x370] ;  /* 0x0003700001c57983 */ /* 0x000e240000100800 */
[----:B0-----:R-:W-:-:S04]  /*8af0*/  IADD3 R196, P4, R197, UR7, RZ ;  /* 0x00000007c5c47c10 */ /* 0x001fc8000ff9e0ff */
[----:B------:R-:W-:-:S05]  /*8b00*/  IADD3.X R197, R247, UR37, RZ, P4, !PT ;  /* 0x00000025f7c57c10 */ /* 0x000fca000a7fe4ff */
[----:B------:R0:W2:Y:S04]  /*8b10*/  LDG.E.U8 R247, desc[UR40][R196.64] ;  /* 0x00000028c4f77981 */ /* 0x0000a8000c1e1100 */
[----:B------:R-:W0:Y:S01]  /*8b20*/  LDL R197, [R1+0x378] ;  /* 0x0003780001c57983 */ /* 0x000e220000100800 */
[----:B------:R-:W-:Y:S02]  /*8b30*/  WARPGROUP.DEPBAR.LE gsb0, 0x0 ;  /* 0x00008000000079c5 */ /* 0x000fe40000010000 */
[----:B------:R-:W-:Y:S01]  /*8b40*/  FMUL R159, R159, UR42 ;  /* 0x0000002a9f9f7c20 */ /* 0x000fe20008400000 */
[----:B------:R-:W-:-:S04]  /*8b50*/  FMUL R163, R163, UR42 ;  /* 0x0000002aa3a37c20 */ /* 0x000fc80008400000 */
[----:B------:R-:W-:Y:S01]  /*8b60*/  FSEL R159, R159, -INF , !P5 ;  /* 0xff8000009f9f7808 */ /* 0x000fe20006800000 */
[----:B------:R-:W-:Y:S01]  /*8b70*/  FMUL R162, R162, UR42 ;  /* 0x0000002aa2a27c20 */ /* 0x000fe20008400000 */
        /* <DEDUP_REMOVED lines=10> */
[----:B0-----:R-:W-:-:S04]  /*8c20*/  IADD3 R196, P4, R197, UR7, RZ ;  /* 0x00000007c5c47c10 */ /* 0x001fc8000ff9e0ff */
[----:B------:R-:W-:-:S05]  /*8c30*/  IADD3.X R197, R248, UR37, RZ, P4, !PT ;  /* 0x00000025f8c57c10 */ /* 0x000fca000a7fe4ff */
[----:B------:R0:W2:Y:S02]  /*8c40*/  LDG.E.U8 R248, desc[UR40][R196.64] ;  /* 0x00000028c4f87981 */ /* 0x0000a4000c1e1100 */
[----:B0-----:R-:W-:-:S04]  /*8c50*/  IADD3 R196, P4, R252, UR7, RZ ;  /* 0x00000007fcc47c10 */ /* 0x001fc8000ff9e0ff */
[----:B------:R-:W-:-:S05]  /*8c60*/  IADD3.X R197, R251, UR37, RZ, P4, !PT ;  /* 0x00000025fbc57c10 */ /* 0x000fca000a7fe4ff */
[----:B------:R0:W2:Y:S02]  /*8c70*/  LDG.E.U8 R251, desc[UR40][R196.64] ;  /* 0x00000028c4fb7981 */ /* 0x0000a4000c1e1100 */
[----:B0-----:R-:W-:-:S04]  /*8c80*/  IADD3 R196, P4, R250, UR7, RZ ;  /* 0x00000007fac47c10 */ /* 0x001fc8000ff9e0ff */
[----:B----4-:R-:W-:Y:S02]  /*8c90*/  IADD3.X R197, R199, UR37, RZ, P4, !PT ;  /* 0x00000025c7c57c10 */ /* 0x010fe4000a7fe4ff */
[----:B---3--:R-:W-:-:S03]  /*8ca0*/  IADD3 R198, P4, R198, UR7, RZ ;  /* 0x00000007c6c67c10 */ /* 0x008fc6000ff9e0ff */
[----:B------:R0:W3:Y:S01]  /*8cb0*/  LDG.E.U8 R196, desc[UR40][R196.64] ;  /* 0x00000028c4c47981 */ /* 0x0000e2000c1e1100 */
[----:B------:R-:W-:-:S05]  /*8cc0*/  IADD3.X R199, R249, UR37, RZ, P4, !PT ;  /* 0x00000025f9c77c10 */ /* 0x000fca000a7fe4ff */
[----:B------:R1:W4:Y:S01]  /*8cd0*/  LDG.E.U8 R198, desc[UR40][R198.64] ;  /* 0x00000028c6c67981 */ /* 0x000322000c1e1100 */
[----:B------:R-:W-:Y:S01]  /*8ce0*/  BAR.SYNC.DEFER_BLOCKING 0x0 ;  /* 0x0000000000007b1d */ /* 0x000fe20000010000 */
[----:B------:R-:W-:Y:S01]  /*8cf0*/  IADD3 R252, P4, R169, 0x11, RZ ;  /* 0x00000011a9fc7810 */ /* 0x000fe20007f9e0ff */
[----:B------:R-:W-:-:S04]  /*8d00*/  IMAD.X R250, RZ, RZ, R3, P2 ;  /* 0x000000fffffa7224 */ /* 0x000fc800010e0603 */
[--C-:B------:R-:W-:Y:S01]  /*8d10*/  IMAD.X R249, RZ, RZ, R3.reuse, P4 ;  /* 0x000000fffff97224 */ /* 0x100fe200020e0603 */
[C---:B------:R-:W-:Y:S02]  /*8d20*/  ISETP.GT.U32.AND P4, PT, R252.reuse, R9, PT ;  /* 0x00000009fc00720c */ /* 0x040fe40003f84070 */
[----:B------:R-:W-:Y:S02]  /*8d30*/  ISETP.GT.U32.AND P2, PT, R252, R10, PT ;  /* 0x0000000afc00720c */ /* 0x000fe40003f44070 */
[----:B------:R-:W-:Y:S02]  /*8d40*/  IADD3 R252, P5, R169, 0x18, RZ ;  /* 0x00000018a9fc7810 */ /* 0x000fe40007fbe0ff */
[----:B------:R-:W-:Y:S02]  /*8d50*/  ISETP.GT.U32.AND.EX P4, PT, R249, RZ, PT, P4 ;  /* 0x000000fff900720c */ /* 0x000fe40003f84140 */
[----:B------:R-:W-:Y:S01]  /*8d60*/  ISETP.GT.U32.AND.EX P1, PT, R250, RZ, PT, P1 ;  /* 0x000000fffa00720c */ /* 0x000fe20003f24110 */
[----:B0-----:R-:W-:Y:S01]  /*8d70*/  IMAD.X R197, RZ, RZ, R3, P5 ;  /* 0x000000ffffc57224 */ /* 0x001fe200028e0603 */
[----:B------:R-:W-:-:S02]  /*8d80*/  FSEL R163, R163, -INF , !P4 ;  /* 0xff800000a3a37808 */ /* 0x000fc40006000000 */
[----:B------:R-:W-:Y:S02]  /*8d90*/  ISETP.GT.U32.AND P4, PT, R252, R9, PT ;  /* 0x00000009fc00720c */ /* 0x000fe40003f84070 */
[----:B-1----:R-:W-:Y:S02]  /*8da0*/  IADD3 R199, P5, R169, 0x8, RZ ;  /* 0x00000008a9c77810 */ /* 0x002fe40007fbe0ff */
[----:B------:R-:W-:Y:S02]  /*8db0*/  FSEL R162, R162, -INF , !P1 ;  /* 0xff800000a2a27808 */ /* 0x000fe40004800000 */
[----:B------:R-:W-:Y:S02]  /*8dc0*/  ISETP.GT.U32.AND.EX P4, PT, R197, RZ, PT, P4 ;  /* 0x000000ffc500720c */ /* 0x000fe40003f84140 */
[-C--:B------:R-:W-:Y:S01]  /*8dd0*/  ISETP.GT.U32.AND P1, PT, R252, R10.reuse, PT ;  /* 0x0000000afc00720c */ /* 0x080fe20003f24070 */
[----:B------:R-:W-:Y:S01]  /*8de0*/  IMAD.X R252, RZ, RZ, R3, P5 ;  /* 0x000000fffffc7224 */ /* 0x000fe200028e0603 */
[----:B------:R-:W-:-:S02]  /*8df0*/  ISETP.GT.U32.AND P5, PT, R199, R10, PT ;  /* 0x0000000ac700720c */ /* 0x000fc40003fa4070 */
[----:B------:R-:W-:Y:S02]  /*8e00*/  FSEL R166, R166, -INF , !P4 ;  /* 0xff800000a6a67808 */ /* 0x000fe40006000000 */
[-C--:B------:R-:W-:Y:S01]  /*8e10*/  ISETP.GT.U32.AND P4, PT, R169, R9.reuse, PT ;  /* 0x00000009a900720c */ /* 0x080fe20003f84070 */
[----:B------:R-:W-:Y:S01]  /*8e20*/  FMUL R199, R154, UR42 ;  /* 0x0000002a9ac77c20 */ /* 0x000fe20008400000 */
[----:B------:R-:W-:Y:S02]  /*8e30*/  ISETP.GT.U32.AND.EX P5, PT, R252, RZ, PT, P5 ;  /* 0x000000fffc00720c */ /* 0x000fe40003fa4150 */
[----:B------:R-:W-:Y:S02]  /*8e40*/  ISETP.GT.U32.AND.EX P4, PT, R3, RZ, PT, P4 ;  /* 0x000000ff0300720c */ /* 0x000fe40003f84140 */
[----:B------:R-:W-:Y:S01]  /*8e50*/  FSEL R154, R156, -INF , !P5 ;  /* 0xff8000009c9a7808 */ /* 0x000fe20006800000 */
[----:B------:R-:W-:Y:S01]  /*8e60*/  FMUL R156, R155, UR42 ;  /* 0x0000002a9b9c7c20 */ /* 0x000fe20008400000 */
[----:B------:R-:W-:-:S02]  /*8e70*/  ISETP.GE.U32.AND P5, PT, R169, R9, PT ;  /* 0x00000009a900720c */ /* 0x000fc40003fa6070 */
[----:B------:R-:W-:Y:S02]  /*8e80*/  FSEL R155, R199, -INF , !P4 ;  /* 0xff800000c79b7808 */ /* 0x000fe40006000000 */
[----:B------:R-:W-:Y:S02]  /*8e90*/  IADD3 R252, P4, R169, 0x19, RZ ;  /* 0x00000019a9fc7810 */ /* 0x000fe40007f9e0ff */
[----:B------:R-:W-:-:S03]  /*8ea0*/  ISETP.GE.U32.AND.EX P5, PT, R3, RZ, PT, P5 ;  /* 0x000000ff0300720c */ /* 0x000fc60003fa6150 */
[----:B------:R-:W-:Y:S01]  /*8eb0*/  IMAD.X R199, RZ, RZ, R3, P4 ;  /* 0x000000ffffc77224 */ /* 0x000fe200020e0603 */
[----:B------:R-:W-:Y:S02]  /*8ec0*/  ISETP.GT.U32.AND P4, PT, R252, R9, PT ;  /* 0x00000009fc00720c */ /* 0x000fe40003f84070 */
[----:B------:R-:W-:Y:S02]  /*8ed0*/  FSEL R156, R156, -INF , !P5 ;  /* 0xff8000009c9c7808 */ /* 0x000fe40006800000 */
[----:B------:R-:W-:Y:S02]  /*8ee0*/  ISETP.GT.U32.AND P5, PT, R169, R10, PT ;  /* 0x0000000aa900720c */ /* 0x000fe40003fa4070 */
[----:B------:R-:W-:Y:S02]  /*8ef0*/  ISETP.GT.U32.AND.EX P4, PT, R199, RZ, PT, P4 ;  /* 0x000000ffc700720c */ /* 0x000fe40003f84140 */
[----:B------:R-:W-:Y:S02]  /*8f00*/  ISETP.GT.U32.AND.EX P5, PT, R3, RZ, PT, P5 ;  /* 0x000000ff0300720c */ /* 0x000fe40003fa4150 */
[----:B------:R-:W-:-:S02]  /*8f10*/  FSEL R167, R167, -INF , !P4 ;  /* 0xff800000a7a77808 */ /* 0x000fc40006000000 */
[----:B------:R-:W-:Y:S02]  /*8f20*/  ISETP.GE.U32.AND P4, PT, R169, R10, PT ;  /* 0x0000000aa900720c */ /* 0x000fe40003f86070 */
[----:B------:R-:W-:Y:S02]  /*8f30*/  FSEL R158, R158, -INF , !P5 ;  /* 0xff8000009e9e7808 */ /* 0x000fe40006800000 */
[----:B------:R-:W-:-:S04]  /*8f40*/  FMNMX R169, R155, R156, !PT ;  /* 0x0000009c9ba97209 */ /* 0x000fc80007800000 */
[----:B------:R-:W-:-:S04]  /*8f50*/  FMNMX R169, R158, R169, !PT ;  /* 0x000000a99ea97209 */ /* 0x000fc80007800000 */
[----:B------:R-:W-:-:S04]  /*8f60*/  FMNMX R169, R159, R169, !PT ;  /* 0x000000a99fa97209 */ /* 0x000fc80007800000 */
[----:B------:R-:W-:-:S04]  /*8f70*/  FMNMX R169, R162, R169, !PT ;  /* 0x000000a9a2a97209 */ /* 0x000fc80007800000 */
[----:B------:R-:W-:-:S04]  /*8f80*/  FMNMX R169, R163, R169, !PT ;  /* 0x000000a9a3a97209 */ /* 0x000fc80007800000 */
[----:B------:R-:W-:-:S04]  /*8f90*/  FMNMX R169, R166, R169, !PT ;  /* 0x000000a9a6a97209 */ /* 0x000fc80007800000 */
[----:B------:R-:W-:Y:S02]  /*8fa0*/  FMNMX R169, R167, R169, !PT ;  /* 0x000000a9a7a97209 */ /* 0x000fe40007800000 */
[----:B------:R-:W-:-:S03]  /*8fb0*/  ISETP.GE.U32.AND.EX P4, PT, R3, RZ, PT, P4 ;  /* 0x000000ff0300720c */ /* 0x000fc60003f86140 */
[----:B------:R-:W0:Y:S01]  /*8fc0*/  SHFL.BFLY PT, R3, R169, 0x2, 0x1f ;  /* 0x0c401f00a9037f89 */ /* 0x000e2200000e0000 */
[----:B------:R-:W-:Y:S02]  /*8fd0*/  FSEL R152, R152, -INF , !P5 ;  /* 0xff80000098987808 */ /* 0x000fe40006800000 */
[----:B------:R-:W-:Y:S02]  /*8fe0*/  ISETP.GT.U32.AND.EX P1, PT, R197, RZ, PT, P1 ;  /* 0x000000ffc500720c */ /* 0x000fe40003f24110 */
[----:B------:R-:W-:Y:S02]  /*8ff0*/  ISETP.GT.U32.AND.EX P0, PT, R250, RZ, PT, P0 ;  /* 0x000000fffa00720c */ /* 0x000fe40003f04100 */
[----:B------:R-:W-:Y:S02]  /*9000*/  ISETP.GT.U32.AND.EX P2, PT, R249, RZ, PT, P2 ;  /* 0x000000fff900720c */ /* 0x000fe40003f44120 */
[----:B------:R-:W-:Y:S02]  /*9010*/  FSEL R160, R160, -INF , !P0 ;  /* 0xff800000a0a07808 */ /* 0x000fe40004000000 */
[----:B0-----:R-:W-:-:S02]  /*9020*/  FMNMX R169, R169, R3, !PT ;  /* 0x00000003a9a97209 */ /* 0x001fc40007800000 */
[----:B------:R-:W-:Y:S01]  /*9030*/  FSEL R3, R153, -INF , !P4 ;  /* 0xff80000099037808 */ /* 0x000fe20006000000 */
[----:B------:R-:W-:-:S03]  /*9040*/  FMUL R153, R157, UR42 ;  /* 0x0000002a9d997c20 */ /* 0x000fc60008400000 */
[----:B------:R-:W-:Y:S02]  /*9050*/  FMNMX R197, R152, R3, !PT ;  /* 0x0000000398c57209 */ /* 0x000fe40007800000 */
[----:B------:R-:W-:Y:S02]  /*9060*/  FSEL R153, R153, -INF , !P3 ;  /* 0xff80000099997808 */ /* 0x000fe40005800000 */
[----:B------:R-:W-:-:S04]  /*9070*/  FMNMX R197, R154, R197, !PT ;  /* 0x000000c59ac57209 */ /* 0x000fc80007800000 */
[----:B------:R-:W-:Y:S02]  /*9080*/  FMNMX R197, R153, R197, !PT ;  /* 0x000000c599c57209 */ /* 0x000fe40007800000 */
[----:B------:R-:W-:Y:S02]  /*9090*/  ISETP.GT.U32.AND P5, PT, R252, R10, PT ;  /* 0x0000000afc00720c */ /* 0x000fe40003fa4070 */
[----:B------:R-:W-:Y:S02]  /*90a0*/  FSEL R161, R161, -INF , !P2 ;  /* 0xff800000a1a17808 */ /* 0x000fe40005000000 */
[----:B------:R-:W-:Y:S01]  /*90b0*/  FMNMX R197, R160, R197, !PT ;  /* 0x000000c5a0c57209 */ /* 0x000fe20007800000 */
[----:B------:R-:W0:Y:S01]  /*90c0*/  SHFL.BFLY PT, R157, R169, 0x1, 0x1f ;  /* 0x0c201f00a99d7f89 */ /* 0x000e2200000e0000 */
[----:B------:R-:W-:Y:S02]  /*90d0*/  ISETP.GT.U32.AND.EX P5, PT, R199, RZ, PT, P5 ;  /* 0x000000ffc700720c */ /* 0x000fe40003fa4150 */
[----:B------:R-:W-:-:S02]  /*90e0*/  FSEL R164, R164, -INF , !P1 ;  /* 0xff800000a4a47808 */ /* 0x000fc40004800000 */
[----:B------:R-:W-:Y:S02]  /*90f0*/  FMNMX R197, R161, R197, !PT ;  /* 0x000000c5a1c57209 */ /* 0x000fe40007800000 */
[----:B------:R-:W-:Y:S02]  /*9100*/  FSEL R165, R165, -INF , !P5 ;  /* 0xff800000a5a57808 */ /* 0x000fe40006800000 */
[----:B------:R-:W-:-:S04]  /*9110*/  FMNMX R197, R164, R197, !PT ;  /* 0x000000c5a4c57209 */ /* 0x000fc80007800000 */
[----:B------:R-:W-:-:S05]  /*9120*/  FMNMX R197, R165, R197, !PT ;  /* 0x000000c5a5c57209 */ /* 0x000fca0007800000 */
[----:B------:R-:W1:Y:S01]  /*9130*/  SHFL.BFLY PT, R199, R197, 0x2, 0x1f ;  /* 0x0c401f00c5c77f89 */ /* 0x000e6200000e0000 */
[----:B0-----:R-:W-:-:S04]  /*9140*/  FMNMX R157, R169, R157, !PT ;  /* 0x0000009da99d7209 */ /* 0x001fc80007800000 */
[----:B------:R-:W-:-:S05]  /*9150*/  FMNMX R157, R157, R178, !PT ;  /* 0x000000b29d9d7209 */ /* 0x000fca0007800000 */
[----:B------:R-:W-:-:S04]  /*9160*/  FADD R169, R155, -R157 ;  /* 0x8000009d9ba97221 */ /* 0x000fc80000000000 */
[----:B------:R-:W-:Y:S01]  /*9170*/  FMUL R169, R169, 1.4426950216293334961 ;  /* 0x3fb8aa3ba9a97820 */ /* 0x000fe20000400000 */
[----:B-1----:R-:W-:Y:S01]  /*9180*/  FMNMX R155, R197, R199, !PT ;  /* 0x000000c7c59b7209 */ /* 0x002fe20007800000 */
[--C-:B------:R-:W-:Y:S02]  /*9190*/  FADD R197, R156, -R157.reuse ;  /* 0x8000009d9cc57221 */ /* 0x100fe40000000000 */
[----:B------:R0:W-:Y:S02]  /*91a0*/  MUFU.EX2 R156, R169 ;  /* 0x000000a9009c7308 */ /* 0x0001e40000000800 */
[----:B0-----:R-:W0:Y:S01]  /*91b0*/  SHFL.BFLY PT, R169, R155, 0x1, 0x1f ;  /* 0x0c201f009ba97f89 */ /* 0x001e2200000e0000 */
[----:B------:R-:W-:Y:S01]  /*91c0*/  FMUL R197, R197, 1.4426950216293334961 ;  /* 0x3fb8aa3bc5c57820 */ /* 0x000fe20000400000 */
[----:B------:R-:W-:-:S04]  /*91d0*/  FADD R199, R158, -R157 ;  /* 0x8000009d9ec77221 */ /* 0x000fc80000000000 */
[----:B------:R1:W4:Y:S01]  /*91e0*/  MUFU.EX2 R158, R197 ;  /* 0x000000c5009e7308 */ /* 0x0003220000000800 */
[----:B------:R-:W-:Y:S01]  /*91f0*/  FMUL R199, R199, 1.4426950216293334961 ;  /* 0x3fb8aa3bc7c77820 */ /* 0x000fe20000400000 */
[----:B-1----:R-:W-:-:S06]  /*9200*/  FADD R197, R159, -R157 ;  /* 0x8000009d9fc57221 */ /* 0x002fcc0000000000 */
[----:B------:R1:W-:Y:S01]  /*9210*/  MUFU.EX2 R159, R199 ;  /* 0x000000c7009f7308 */ /* 0x0003e20000000800 */
[----:B------:R-:W-:Y:S01]  /*9220*/  FMUL R197, R197, 1.4426950216293334961 ;  /* 0x3fb8aa3bc5c57820 */ /* 0x000fe20000400000 */
[----:B-1----:R-:W-:-:S06]  /*9230*/  FADD R199, R162, -R157 ;  /* 0x8000009da2c77221 */ /* 0x002fcc0000000000 */
[----:B------:R1:W4:Y:S01]  /*9240*/  MUFU.EX2 R162, R197 ;  /* 0x000000c500a27308 */ /* 0x0003220000000800 */
[----:B0-----:R-:W-:Y:S01]  /*9250*/  FMNMX R155, R155, R169, !PT ;  /* 0x000000a99b9b7209 */ /* 0x001fe20007800000 */
[----:B------:R-:W0:Y:S01]  /*9260*/  S2R R9, SR_TID.X ;  /* 0x0000000000097919 */ /* 0x000e220000002100 */
[----:B-1----:R-:W-:-:S04]  /*9270*/  FADD R197, R163, -R157 ;  /* 0x8000009da3c57221 */ /* 0x002fc80000000000 */
[----:B------:R-:W-:Y:S01]  /*9280*/  FMUL R169, R197, 1.4426950216293334961 ;  /* 0x3fb8aa3bc5a97820 */ /* 0x000fe20000400000 */
[--C-:B------:R-:W-:Y:S01]  /*9290*/  FADD R197, R166, -R157.reuse ;  /* 0x8000009da6c57221 */ /* 0x100fe20000000000 */
[----:B------:R-:W-:Y:S01]  /*92a0*/  FMNMX R166, R155, R177, !PT ;  /* 0x000000b19ba67209 */ /* 0x000fe20007800000 */
[----:B------:R-:W-:Y:S02]  /*92b0*/  FADD R155, R167, -R157 ;  /* 0x8000009da79b7221 */ /* 0x000fe40000000000 */
[----:B------:R-:W-:Y:S02]  /*92c0*/  FMUL R197, R197, 1.4426950216293334961 ;  /* 0x3fb8aa3bc5c57820 */ /* 0x000fe40000400000 */
[--C-:B------:R-:W-:Y:S01]  /*92d0*/  FADD R152, R152, -R166.reuse ;  /* 0x800000a698987221 */ /* 0x100fe20000000000 */
[----:B------:R-:W-:Y:S01]  /*92e0*/  FMUL R155, R155, 1.4426950216293334961 ;  /* 0x3fb8aa3b9b9b7820 */ /* 0x000fe20000400000 */
[----:B------:R-:W-:Y:S01]  /*92f0*/  FADD R153, R153, -R166 ;  /* 0x800000a699997221 */ /* 0x000fe20000000000 */
[----:B------:R-:W-:Y:S01]  /*9300*/  MUFU.EX2 R167, R197 ;  /* 0x000000c500a77308 */ /* 0x000fe20000000800 */
[----:B------:R-:W-:-:S02]  /*9310*/  FMUL R152, R152, 1.4426950216293334961 ;  /* 0x3fb8aa3b98987820 */ /* 0x000fc40000400000 */
[----:B------:R-:W-:-:S05]  /*9320*/  FMUL R153, R153, 1.4426950216293334961 ;  /* 0x3fb8aa3b99997820 */ /* 0x000fca0000400000 */
[----:B------:R1:W-:Y:S02]  /*9330*/  MUFU.EX2 R197, R155 ;  /* 0x0000009b00c57308 */ /* 0x0003e40000000800 */
[----:B-1----:R-:W-:-:S06]  /*9340*/  FADD R155, R3, -R166 ;  /* 0x800000a6039b7221 */ /* 0x002fcc0000000000 */
[----:B------:R1:W-:Y:S01]  /*9350*/  MUFU.EX2 R3, R152 ;  /* 0x0000009800037308 */ /* 0x0003e20000000800 */
[--C-:B------:R-:W-:Y:S01]  /*9360*/  FADD R154, R154, -R166.reuse ;  /* 0x800000a69a9a7221 */ /* 0x100fe20000000000 */
[----:B-1----:R-:W-:-:S06]  /*9370*/  FADD R152, R160, -R166 ;  /* 0x800000a6a0987221 */ /* 0x002fcc0000000000 */
[----:B------:R1:W-:Y:S01]  /*9380*/  MUFU.EX2 R160, R153 ;  /* 0x0000009900a07308 */ /* 0x0003e20000000800 */
[----:B------:R-:W-:Y:S01]  /*9390*/  FMUL R152, R152, 1.4426950216293334961 ;  /* 0x3fb8aa3b98987820 */ /* 0x000fe20000400000 */
[----:B-1----:R-:W-:-:S06]  /*93a0*/  FADD R153, R161, -R166 ;  /* 0x800000a6a1997221 */ /* 0x002fcc0000000000 */
[----:B------:R1:W-:Y:S01]  /*93b0*/  MUFU.EX2 R161, R152 ;  /* 0x0000009800a17308 */ /* 0x0003e20000000800 */
[----:B------:R-:W-:Y:S01]  /*93c0*/  FMUL R153, R153, 1.4426950216293334961 ;  /* 0x3fb8aa3b99997820 */ /* 0x000fe20000400000 */
[----:B------:R-:W-:Y:S01]  /*93d0*/  FMUL R199, R199, 1.4426950216293334961 ;  /* 0x3fb8aa3bc7c77820 */ /* 0x000fe20000400000 */
[----:B------:R-:W-:Y:S01]  /*93e0*/  FMUL R155, R155, 1.4426950216293334961 ;  /* 0x3fb8aa3b9b9b7820 */ /* 0x000fe20000400000 */
[----:B------:R-:W-:Y:S01]  /*93f0*/  FMUL R154, R154, 1.4426950216293334961 ;  /* 0x3fb8aa3b9a9a7820 */ /* 0x000fe20000400000 */
[----:B-1----:R-:W-:-:S03]  /*9400*/  FADD R152, R164, -R166 ;  /* 0x800000a6a4987221 */ /* 0x002fc60000000000 */
[----:B------:R1:W-:Y:S01]  /*9410*/  MUFU.EX2 R164, R153 ;  /* 0x0000009900a47308 */ /* 0x0003e20000000800 */
[----:B------:R-:W-:Y:S01]  /*9420*/  FMUL R152, R152, 1.4426950216293334961 ;  /* 0x3fb8aa3b98987820 */ /* 0x000fe20000400000 */
[----:B-1----:R-:W-:-:S06]  /*9430*/  FADD R153, R165, -R166 ;  /* 0x800000a6a5997221 */ /* 0x002fcc0000000000 */
[----:B------:R-:W-:Y:S01]  /*9440*/  MUFU.EX2 R163, R199 ;  /* 0x000000c700a37308 */ /* 0x000fe20000000800 */
[----:B------:R-:W-:Y:S01]  /*9450*/  FMUL R153, R153, 1.4426950216293334961 ;  /* 0x3fb8aa3b99997820 */ /* 0x000fe20000400000 */
[----:B0-----:R-:W-:-:S06]  /*9460*/  LOP3.LUT R9, R9, 0x7f, RZ, 0xc0, !PT ;  /* 0x0000007f09097812 */ /* 0x001fcc00078ec0ff */
[----:B------:R-:W0:Y:S08]  /*9470*/  MUFU.EX2 R169, R169 ;  /* 0x000000a900a97308 */ /* 0x000e300000000800 */
[----:B------:R1:W0:Y:S08]  /*9480*/  MUFU.EX2 R199, R155 ;  /* 0x0000009b00c77308 */ /* 0x0002300000000800 */
[----:B------:R-:W0:Y:S01]  /*9490*/  MUFU.EX2 R249, R154 ;  /* 0x0000009a00f97308 */ /* 0x000e220000000800 */
[----:B------:R0:W-:Y:S07]  /*94a0*/  STS.U8 [R9+UR45+0x4000], R2 ;  /* 0x0040000209007988 */ /* 0x0001ee000800002d */
[----:B------:R0:W-:Y:S01]  /*94b0*/  MUFU.EX2 R165, R152 ;  /* 0x0000009800a57308 */ /* 0x0001e20000000800 */
[----:B------:R-:W-:Y:S07]  /*94c0*/  STS.U8 [R9+UR45+0x4100], R15 ;  /* 0x0041000f09007988 */ /* 0x000fee000800002d */
[----:B------:R-:W0:Y:S01]  /*94d0*/  MUFU.EX2 R250, R153 ;  /* 0x0000009900fa7308 */ /* 0x000e220000000800 */
        /* <DEDUP_REMOVED lines=25> */
[----:B-----5:R-:W-:Y:S04]  /*9670*/  STS.U8 [R9+UR45+0x5b00], R238 ;  /* 0x005b00ee09007988 */ /* 0x020fe8000800002d */
        /* <DEDUP_REMOVED lines=34> */
[----:B---3--:R-:W-:Y:S04]  /*98a0*/  STS.U8 [R14+UR45+0x5e80], R196 ;  /* 0x005e80c40e007988 */ /* 0x008fe8000800002d */
[----:B----4-:R-:W-:Y:S01]  /*98b0*/  STS.U8 [R14+UR45+0x5f80], R198 ;  /* 0x005f80c60e007988 */ /* 0x010fe2000800002d */
[----:B-1----:R-:W-:Y:S01]  /*98c0*/  F2FP.SATFINITE.E4M3.F32.PACK_AB_MERGE_C R155, R158, R156, RZ ;  /* 0x0000009c9e9b723e */ /* 0x002fe200048070ff */
[----:B------:R1:W-:Y:S06]  /*98d0*/  MEMBAR.ALL.CTA ;  /* 0x0000000000007992 */ /* 0x0003ec0000008000 */
[----:B-1----:R-:W1:Y:S01]  /*98e0*/  FENCE.VIEW.ASYNC.S ;  /* 0x00000000000073c6 */ /* 0x002e620000000000 */
[----:B------:R-:W-:-:S02]  /*98f0*/  F2FP.SATFINITE.E4M3.F32.PACK_AB_MERGE_C R252, R162, R159, RZ ;  /* 0x0000009fa2fc723e */ /* 0x000fc400048070ff */
[----:B0-----:R-:W-:Y:S02]  /*9900*/  F2FP.SATFINITE.E4M3.F32.PACK_AB_MERGE_C R152, R169, R163, RZ ;  /* 0x000000a3a998723e */ /* 0x001fe400048070ff */
[----:B------:R-:W-:Y:S02]  /*9910*/  F2FP.SATFINITE.E4M3.F32.PACK_AB_MERGE_C R154, R197, R167, RZ ;  /* 0x000000a7c59a723e */ /* 0x000fe400048070ff */
[----:B------:R-:W-:Y:S02]  /*9920*/  F2FP.SATFINITE.E4M3.F32.PACK_AB_MERGE_C R155, R199, R3, R155 ;  /* 0x00000003c79b723e */ /* 0x000fe4000480709b */
[----:B------:R-:W-:Y:S02]  /*9930*/  F2FP.SATFINITE.E4M3.F32.PACK_AB_MERGE_C R252, R160, R249, R252 ;  /* 0x000000f9a0fc723e */ /* 0x000fe400048070fc */
[----:B------:R-:W-:Y:S02]  /*9940*/  F2FP.SATFINITE.E4M3.F32.PACK_AB_MERGE_C R152, R164, R161, R152 ;  /* 0x000000a1a498723e */ /* 0x000fe40004807098 */
[----:B------:R-:W-:-:S02]  /*9950*/  F2FP.SATFINITE.E4M3.F32.PACK_AB_MERGE_C R154, R250, R165, R154 ;  /* 0x000000a5fa9a723e */ /* 0x000fc4000480709a */
[----:B------:R-:W-:Y:S02]  /*9960*/  SEL R153, R155, R252, !P6 ;  /* 0x000000fc9b997207 */ /* 0x000fe40007000000 */
[----:B------:R-:W-:Y:S02]  /*9970*/  SEL R155, R252, R155, !P6 ;  /* 0x0000009bfc9b7207 */ /* 0x000fe40007000000 */
[----:B------:R-:W-:Y:S01]  /*9980*/  LOP3.LUT R2, R11, 0x1, RZ, 0x3c, !PT ;  /* 0x000000010b027812 */ /* 0x000fe200078e3cff */
[----:B--2---:R-:W-:Y:S01]  /*9990*/  FADD R0, -R157, R178 ;  /* 0x000000b29d007221 */ /* 0x004fe20000000100 */
[----:B------:R-:W-:Y:S01]  /*99a0*/  SEL R252, R152, R154, !P6 ;  /* 0x0000009a98fc7207 */ /* 0x000fe20007000000 */
[----:B------:R-:W-:Y:S01]  /*99b0*/  FADD R4, -R166, R177 ;  /* 0x000000b1a6047221 */ /* 0x000fe20000000100 */
[----:B------:R-:W-:Y:S01]  /*99c0*/  SEL R152, R154, R152, !P6 ;  /* 0x000000989a987207 */ /* 0x000fe20007000000 */
[----:B-1----:R-:W-:Y:S01]  /*99d0*/  SHFL.IDX PT, R153, R153, R11, 0x1f ;  /* 0x00001f0b99997589 */ /* 0x002fe200000e0000 */
[----:B------:R-:W-:Y:S01]  /*99e0*/  FMUL R0, R0, 1.4426950216293334961 ;  /* 0x3fb8aa3b00007820 */ /* 0x000fe20000400000 */
[----:B------:R-:W-:-:S02]  /*99f0*/  FMUL R4, R4, 1.4426950216293334961 ;  /* 0x3fb8aa3b04047820 */ /* 0x000fc40000400000 */
[----:B------:R-:W0:Y:S04]  /*9a00*/  SHFL.IDX PT, R155, R155, R2, 0x1f ;  /* 0x00001f029b9b7589 */ /* 0x000e2800000e0000 */
[----:B------:R-:W-:Y:S04]  /*9a10*/  SHFL.IDX PT, R252, R252, R11, 0x1f ;  /* 0x00001f0bfcfc7589 */ /* 0x000fe800000e0000 */
[----:B------:R0:W1:Y:S01]  /*9a20*/  SHFL.IDX PT, R2, R152, R2, 0x1f ;  /* 0x00001f0298027589 */ /* 0x00006200000e0000 */
[----:B------:R-:W2:Y:S08]  /*9a30*/  MUFU.EX2 R0, R0 ;  /* 0x0000000000007308 */ /* 0x000eb00000000800 */
[----:B------:R-:W3:Y:S01]  /*9a40*/  MUFU.EX2 R4, R4 ;  /* 0x0000000400047308 */ /* 0x000ee20000000800 */
[--C-:B0-----:R-:W-:Y:S01]  /*9a50*/  PRMT R152, R153, R6, R155.reuse ;  /* 0x0000000699987216 */ /* 0x101fe2000000009b */
[-C--:B--2---:R-:W-:Y:S01]  /*9a60*/  FMUL R26, R26, R0.reuse ;  /* 0x000000001a1a7220 */ /* 0x084fe20000400000 */
[-C--:B------:R-:W-:Y:S01]  /*9a70*/  FMUL R27, R27, R0.reuse ;  /* 0x000000001b1b7220 */ /* 0x080fe20000400000 */
        /* <DEDUP_REMOVED lines=61> */
[----:B------:R-:W-:Y:S01]  /*9e50*/  FMUL R151, R151, R0 ;  /* 0x0000000097977220 */ /* 0x000fe20000400000 */
[-C--:B---3--:R-:W-:Y:S01]  /*9e60*/  FMUL R24, R24, R4.reuse ;  /* 0x0000000418187220 */ /* 0x088fe20000400000 */
        /* <DEDUP_REMOVED lines=63> */
[----:B------:R-:W-:-:S02]  /*a260*/  PRMT R153, R153, R5, R155 ;  /* 0x0000000599997216 */ /* 0x000fc4000000009b */
[C-C-:B-1----:R-:W-:Y:S02]  /*a270*/  PRMT R154, R252.reuse, R6, R2.reuse ;  /* 0x00000006fc9a7216 */ /* 0x142fe40000000002 */
[----:B------:R-:W-:Y:S01]  /*a280*/  PRMT R155, R252, R5, R2 ;  /* 0x00000005fc9b7216 */ /* 0x000fe20000000002 */
[----:B------:R-:W-:Y:S06]  /*a290*/  BAR.SYNC.DEFER_BLOCKING 0x0 ;  /* 0x0000000000007b1d */ /* 0x000fec0000010000 */
[----:B------:R-:W-:Y:S01]  /*a2a0*/  UMOV UR39, 0xc0000010 ;  /* 0xc000001000277882 */ /* 0x000fe20000000000 */
[----:B------:R-:W-:-:S06]  /*a2b0*/  WARPGROUP.ARRIVE ;  /* 0x00000000000079c5 */ /* 0x000fcc0000000000 */
[----:B------:R-:W-:Y:S01]  /*a2c0*/  QGMMA.64x256x32.F32.E4M3.E4M3 R24, R152, gdesc[UR36], R24, gsb0 ;  /* 0x03e0002498187df3 */ /* 0x000fe20008000818 */
[----:B------:R-:W-:Y:S01]  /*a2d0*/  FADD R156, R156, R158 ;  /* 0x0000009e9c9c7221 */ /* 0x000fe20000000000 */
[----:B------:R-:W-:-:S03]  /*a2e0*/  FADD R3, R3, R199 ;  /* 0x000000c703037221 */ /* 0x000fc60000000000 */
        /* <DEDUP_REMOVED lines=9> */
[----:B------:R-:W-:Y:S01]  /*a380*/  FADD R3, R165, R3 ;  /* 0x00000003a5037221 */ /* 0x000fe20000000000 */
[----:B------:R-:W0:Y:S02]  /*a390*/  S2R R17, SR_CTAID.X ;  /* 0x0000000000117919 */ /* 0x000e240000002500 */
[----:B------:R-:W-:Y:S01]  /*a3a0*/  FADD R156, R197, R156 ;  /* 0x0000009cc59c7221 */ /* 0x000fe20000000000 */
[----:B------:R-:W-:-:S04]  /*a3b0*/  FADD R3, R250, R3 ;  /* 0x00000003fa037221 */ /* 0x000fc80000000000 */
[----:B------:R-:W1:Y:S04]  /*a3c0*/  SHFL.BFLY PT, R2, R156, 0x2, 0x1f ;  /* 0x0c401f009c027f89 */ /* 0x000e6800000e0000 */
[----:B------:R-:W2:Y:S01]  /*a3d0*/  SHFL.BFLY PT, R15, R3, 0x2, 0x1f ;  /* 0x0c401f00030f7f89 */ /* 0x000ea200000e0000 */
[----:B------:R-:W-:-:S04]  /*a3e0*/  UIADD3 UR4, UP0, UR4, 0x20, URZ ;  /* 0x0000002004047890 */ /* 0x000fc8000ff1e03f */
[----:B------:R-:W-:Y:S01]  /*a3f0*/  UIADD3.X UR5, URZ, UR5, URZ, UP0, !UPT ;  /* 0x000000053f057290 */ /* 0x000fe200087fe43f */
[----:B-1----:R-:W-:Y:S01]  /*a400*/  FADD R2, R156, R2 ;  /* 0x000000029c027221 */ /* 0x002fe20000000000 */
[----:B0-----:R-:W-:Y:S02]  /*a410*/  IMAD.SHL.U32 R17, R17, 0x40, RZ ;  /* 0x0000004011117824 */ /* 0x001fe400078e00ff */
[----:B--2---:R-:W-:Y:S02]  /*a420*/  FADD R3, R3, R15 ;  /* 0x0000000f03037221 */ /* 0x004fe40000000000 */
[----:B------:R-:W0:Y:S01]  /*a430*/  SHFL.BFLY PT, R15, R2, 0x1, 0x1f ;  /* 0x0c201f00020f7f89 */ /* 0x000e2200000e0000 */
[----:B------:R-:W-:-:S03]  /*a440*/  VIADD R17, R17, 0x40 ;  /* 0x0000004011117836 */ /* 0x000fc60000000000 */
[----:B------:R-:W1:Y:S02]  /*a450*/  SHFL.BFLY PT, R16, R3, 0x1, 0x1f ;  /* 0x0c201f0003107f89 */ /* 0x000e6400000e0000 */
[----:B------:R-:W-:Y:S01]  /*a460*/  ISETP.LE.U32.AND P0, PT, R17, UR4, PT ;  /* 0x0000000411007c0c */ /* 0x000fe2000bf03070 */
[----:B------:R-:W-:-:S05]  /*a470*/  IMAD.U32 R17, RZ, RZ, UR5 ;  /* 0x00000005ff117e24 */ /* 0x000fca000f8e00ff */
[----:B------:R-:W-:Y:S01]  /*a480*/  ISETP.GE.U32.AND.EX P0, PT, R17, RZ, PT, P0 ;  /* 0x000000ff1100720c */ /* 0x000fe20003f06100 */
[----:B------:R-:W-:Y:S02]  /*a490*/  ULEA UR7, UR43, UR7, 0x5 ;  /* 0x000000072b077291 */ /* 0x000fe4000f8e283f */
[----:B------:R-:W-:Y:S01]  /*a4a0*/  ULEA UR6, UR46, UR6, 0x5 ;  /* 0x000000062e067291 */ /* 0x000fe2000f8e283f */
[----:B------:R-:W-:Y:S02]  /*a4b0*/  IMAD.MOV.U32 R177, RZ, RZ, R166 ;  /* 0x000000ffffb17224 */ /* 0x000fe400078e00a6 */
[----:B------:R-:W-:Y:S02]  /*a4c0*/  IMAD.MOV.U32 R178, RZ, RZ, R157 ;  /* 0x000000ffffb27224 */ /* 0x000fe400078e009d */
[----:B0-----:R-:W-:Y:S01]  /*a4d0*/  FADD R15, R2, R15 ;  /* 0x0000000f020f7221 */ /* 0x001fe20000000000 */
[----:B-1----:R-:W-:-:S03]  /*a4e0*/  FADD R16, R3, R16 ;  /* 0x0000001003107221 */ /* 0x002fc60000000000 */
[----:B------:R-:W-:Y:S01]  /*a4f0*/  FFMA R173, R0, R173, R15 ;  /* 0x000000ad00ad7223 */ /* 0x000fe2000000000f */
[----:B------:R-:W-:Y:S02]  /*a500*/  IMAD.MOV.U32 R2, RZ, RZ, R166 ;  /* 0x000000ffff027224 */ /* 0x000fe400078e00a6 */
[----:B------:R-:W-:Y:S01]  /*a510*/  FFMA R174, R4, R174, R16 ;  /* 0x000000ae04ae7223 */ /* 0x000fe20000000010 */
[----:B------:R-:W-:Y:S01]  /*a520*/  IMAD.MOV.U32 R0, RZ, RZ, R157 ;  /* 0x000000ffff007224 */ /* 0x000fe200078e009d */
[----:B------:R-:W-:Y:S02]  /*a530*/  WARPGROUP.DEPBAR.LE gsb0, 0x0 ;  /* 0x00008000000079c5 */ /* 0x000fe40000010000 */
[----:B------:R-:W-:Y:S05]  /*a540*/  @!P0 BRA `(.L_x_1) ;  /* 0xffffffb8004c8947 */ /* 0x000fea000383ffff */
.L_x_0:
[----:B------:R-:W0:Y:S01]  /*a550*/  S2R R3, SR_TID.X ;  /* 0x0000000000037919 */ /* 0x000e220000002100 */
[----:B------:R-:W-:Y:S01]  /*a560*/  FMUL R7, R150, 0.25 ;  /* 0x3e80000096077820 */ /* 0x000fe20000400000 */
[----:B------:R-:W-:Y:S01]  /*a570*/  FSETP.GT.AND P0, PT, |R173|, 8.50705917302346158658e+37, PT ;  /* 0x7e800000ad00780b */ /* 0x000fe20003f04200 */
[----:B------:R-:W-:Y:S01]  /*a580*/  FMUL R9, R26, 0.25 ;  /* 0x3e8000001a097820 */ /* 0x000fe20000400000 */
[----:B------:R-:W-:Y:S01]  /*a590*/  FSETP.GT.AND P1, PT, |R174|, 8.50705917302346158658e+37, PT ;  /* 0x7e800000ae00780b */ /* 0x000fe20003f24200 */
[----:B------:R-:W-:Y:S01]  /*a5a0*/  FMUL R13, R28, 0.25 ;  /* 0x3e8000001c0d7820 */ /* 0x000fe20000400000 */
[----:B------:R-:W-:Y:S01]  /*a5b0*/  FSEL R150, R7, R150, P0 ;  /* 0x0000009607967208 */ /* 0x000fe20000000000 */
[----:B------:R-:W-:Y:S01]  /*a5c0*/  FMUL R7, R146, 0.25 ;  /* 0x3e80000092077820 */ /* 0x000fe20000400000 */
[----:B------:R-:W-:Y:S01]  /*a5d0*/  FSEL R26, R9, R26, P0 ;  /* 0x0000001a091a7208 */ /* 0x000fe20000000000 */
[----:B------:R-:W-:Y:S01]  /*a5e0*/  FMUL R9, R142, 0.25 ;  /* 0x3e8000008e097820 */ /* 0x000fe20000400000 */
[----:B------:R-:W-:Y:S01]  /*a5f0*/  FSETP.GEU.AND P2, PT, R174, 1.175494350822287508e-38, PT ;  /* 0x00800000ae00780b */ /* 0x000fe20003f4e000 */
[----:B------:R-:W-:Y:S01]  /*a600*/  FMUL R10, R25, 0.25 ;  /* 0x3e800000190a7820 */ /* 0x000fe20000400000 */
[----:B------:R-:W-:Y:S01]  /*a610*/  FSEL R146, R7, R146, P0 ;  /* 0x0000009207927208 */ /* 0x000fe20000000000 */
[----:B------:R-:W-:Y:S01]  /*a620*/  FMUL R7, R138, 0.25 ;  /* 0x3e8000008a077820 */ /* 0x000fe20000400000 */
[----:B------:R-:W-:Y:S01]  /*a630*/  FSEL R142, R9, R142, P0 ;  /* 0x0000008e098e7208 */ /* 0x000fe20000000000 */
[----:B------:R-:W-:Y:S01]  /*a640*/  FMUL R9, R134, 0.25 ;  /* 0x3e80000086097820 */ /* 0x000fe20000400000 */
[----:B------:R-:W-:Y:S01]  /*a650*/  FSETP.GEU.AND P4, PT, |R173|, 1.175494350822287508e-38, PT ;  /* 0x00800000ad00780b */ /* 0x000fe20003f8e200 */
[----:B------:R-:W-:Y:S01]  /*a660*/  BAR.SYNC.DEFER_BLOCKING 0x0 ;  /* 0x0000000000007b1d */ /* 0x000fe20000010000 */
[----:B------:R-:W-:Y:S01]  /*a670*/  FSEL R138, R7, R138, P0 ;  /* 0x0000008a078a7208 */ /* 0x000fe20000000000 */
[----:B------:R-:W-:Y:S01]  /*a680*/  FMUL R7, R126, 0.25 ;  /* 0x3e8000007e077820 */ /* 0x000fe20000400000 */
[----:B------:R-:W-:Y:S01]  /*a690*/  FSEL R134, R9, R134, P0 ;  /* 0x0000008609867208 */ /* 0x000fe20000000000 */
[----:B------:R-:W-:Y:S01]  /*a6a0*/  FMUL R9, R122, 0.25 ;  /* 0x3e8000007a097820 */ /* 0x000fe20000400000 */
[----:B------:R-:W-:-:S03]  /*a6b0*/  FSEL R166, RZ, -23, P2 ;  /* 0xc1b80000ffa67808 */ /* 0x000fc60001000000 */
[----:B------:R-:W1:Y:S01]  /*a6c0*/  LDC R212, c[0x0][0x278] ;  /* 0x00009e00ffd47b82 */ /* 0x000e620000000800 */
[----:B------:R-:W-:Y:S01]  /*a6d0*/  FSEL R126, R7, R126, P0 ;  /* 0x0000007e077e7208 */ /* 0x000fe20000000000 */
[----:B------:R-:W-:Y:S01]  /*a6e0*/  FMUL R7, R118, 0.25 ;  /* 0x3e80000076077820 */ /* 0x000fe20000400000 */
[----:B------:R-:W-:Y:S01]  /*a6f0*/  FSEL R122, R9, R122, P0 ;  /* 0x0000007a097a7208 */ /* 0x000fe20000000000 */
[----:B------:R-:W-:Y:S01]  /*a700*/  FMUL R9, R114, 0.25 ;  /* 0x3e80000072097820 */ /* 0x000fe20000400000 */
[----:B------:R-:W-:Y:S01]  /*a710*/  FSETP.GEU.AND P3, PT, R173, 1.175494350822287508e-38, PT ;  /* 0x00800000ad00780b */ /* 0x000fe20003f6e000 */
[----:B------:R-:W-:Y:S01]  /*a720*/  @!P4 FMUL R26, R26, 16777216 ;  /* 0x4b8000001a1ac820 */ /* 0x000fe20000400000 */
[----:B------:R-:W-:Y:S01]  /*a730*/  FSEL R118, R7, R118, P0 ;  /* 0x0000007607767208 */ /* 0x000fe20000000000 */
[----:B------:R-:W-:Y:S01]  /*a740*/  FMUL R7, R106, 0.25 ;  /* 0x3e8000006a077820 */ /* 0x000fe20000400000 */
[C---:B0-----:R-:W-:Y:S01]  /*a750*/  IMAD.SHL.U32 R5, R3.reuse, 0x4, RZ ;  /* 0x0000000403057824 */ /* 0x041fe200078e00ff */
[C---:B------:R-:W-:Y:S01]  /*a760*/  LOP3.LUT R11, R3.reuse, 0x7, RZ, 0xc0, !PT ;  /* 0x00000007030b7812 */ /* 0x040fe200078ec0ff */
[C---:B------:R-:W-:Y:S01]  /*a770*/  IMAD.SHL.U32 R4, R3.reuse, 0x8, RZ ;  /* 0x0000000803047824 */ /* 0x040fe200078e00ff */
[----:B------:R-:W-:Y:S01]  /*a780*/  LOP3.LUT R164, R3, 0x8, RZ, 0xc0, !PT ;  /* 0x0000000803a47812 */ /* 0x000fe200078ec0ff */
[----:B------:R-:W-:Y:S01]  /*a790*/  @!P4 FMUL R126, R126, 16777216 ;  /* 0x4b8000007e7ec820 */ /* 0x000fe20000400000 */
[----:B------:R-:W-:Y:S01]  /*a7a0*/  LOP3.LUT R6, R5, 0xc0, RZ, 0xc0, !PT ;  /* 0x000000c005067812 */ /* 0x000fe200078ec0ff */
[----:B------:R-:W-:Y:S01]  /*a7b0*/  IMAD.SHL.U32 R8, R11, 0x10, RZ ;  /* 0x000000100b087824 */ /* 0x000fe200078e00ff */
[----:B------:R-:W-:Y:S01]  /*a7c0*/  LOP3.LUT R20, R4, 0x380, RZ, 0xc0, !PT ;  /* 0x0000038004147812 */ /* 0x000fe200078ec0ff */
[----:B------:R-:W-:Y:S01]  /*a7d0*/  FMUL R4, R151, 0.25 ;  /* 0x3e80000097047820 */ /* 0x000fe20000400000 */
[----:B------:R-:W-:Y:S01]  /*a7e0*/  LEA R11, R11, UR45, 0x3 ;  /* 0x0000002d0b0b7c11 */ /* 0x000fe2000f8e18ff */
[----:B------:R-:W-:Y:S01]  /*a7f0*/  @!P4 FMUL R122, R122, 16777216 ;  /* 0x4b8000007a7ac820 */ /* 0x000fe20000400000 */
[----:B------:R-:W-:Y:S01]  /*a800*/  LEA R5, R164, UR45, 0x7 ;  /* 0x0000002da4057c11 */ /* 0x000fe2000f8e38ff */
[----:B------:R-:W-:Y:S01]  /*a810*/  @!P4 FMUL R142, R142, 16777216 ;  /* 0x4b8000008e8ec820 */ /* 0x000fe20000400000 */
[----:B------:R-:W-:Y:S01]  /*a820*/  FSEL R151, R4, R151, P0 ;  /* 0x0000009704977208 */ /* 0x000fe20000000000 */
[----:B------:R-:W-:Y:S01]  /*a830*/  FMUL R4, R147, 0.25 ;  /* 0x3e80000093047820 */ /* 0x000fe20000400000 */
[----:B------:R-:W-:Y:S01]  /*a840*/  IADD3 R20, R8, R5, R20 ;  /* 0x0000000508147210 */ /* 0x000fe20007ffe014 */
[----:B------:R-:W-:-:S02]  /*a850*/  IMAD.IADD R5, R6, 0x1, R11 ;  /* 0x0000000106057824 */ /* 0x000fc400078e020b */
[----:B------:R-:W-:Y:S01]  /*a860*/  FMUL R6, R143, 0.25 ;  /* 0x3e8000008f067820 */ /* 0x000fe20000400000 */
[----:B------:R-:W-:Y:S01]  /*a870*/  FSEL R106, R7, R106, P0 ;  /* 0x0000006a076a7208 */ /* 0x000fe20000000000 */
        /* <DEDUP_REMOVED lines=188> */
[----:B------:R-:W-:Y:S01]  /*b440*/  FMUL R7, R174, 8388608 ;  /* 0x4b000000ae077820 */ /* 0x000fe20000400000 */
[----:B------:R-:W-:Y:S01]  /*b450*/  FSEL R53, R4, R53, P1 ;  /* 0x0000003504357208 */ /* 0x000fe20000800000 */
[----:B------:R-:W-:Y:S01]  /*b460*/  FMUL R4, R41, 0.25 ;  /* 0x3e80000029047820 */ /* 0x000fe20000400000 */
[----:B------:R-:W-:Y:S01]  /*b470*/  FSEL R125, R8, R125, P1 ;  /* 0x0000007d087d7208 */ /* 0x000fe20000800000 */
[----:B------:R-:W-:Y:S01]  /*b480*/  FMUL R8, R105, 0.25 ;  /* 0x3e80000069087820 */ /* 0x000fe20000400000 */
[----:B------:R-:W-:Y:S01]  /*b490*/  FSEL R80, R9, R80, P1 ;  /* 0x0000005009507208 */ /* 0x000fe20000800000 */
[----:B------:R-:W-:Y:S01]  /*b4a0*/  FMUL R9, R68, 0.25 ;  /* 0x3e80000044097820 */ /* 0x000fe20000400000 */
[----:B------:R-:W-:Y:S01]  /*b4b0*/  FSEL R33, R6, R33, P1 ;  /* 0x0000002106217208 */ /* 0x000fe20000800000 */
[----:B------:R-:W-:Y:S01]  /*b4c0*/  @!P4 FMUL R27, R27, 16777216 ;  /* 0x4b8000001b1bc820 */ /* 0x000fe20000400000 */
[----:B------:R-:W-:Y:S01]  /*b4d0*/  FSEL R30, R11, R30, P0 ;  /* 0x0000001e0b1e7208 */ /* 0x000fe20000000000 */
[----:B------:R-:W-:Y:S01]  /*b4e0*/  FMUL R11, R136, 0.25 ;  /* 0x3e800000880b7820 */ /* 0x000fe20000400000 */
[----:B------:R-:W-:Y:S01]  /*b4f0*/  FSEL R6, R7, R174, !P2 ;  /* 0x000000ae07067208 */ /* 0x000fe20005000000 */
[----:B------:R-:W-:Y:S01]  /*b500*/  @!P4 FMUL R35, R35, 16777216 ;  /* 0x4b8000002323c820 */ /* 0x000fe20000400000 */
[C---:B------:R-:W-:Y:S01]  /*b510*/  FSETP.GEU.AND P2, PT, |R174|.reuse, 1.175494350822287508e-38, PT ;  /* 0x00800000ae00780b */ /* 0x040fe20003f4e200 */
[----:B------:R-:W-:Y:S01]  /*b520*/  @P1 FMUL R174, R174, 0.25 ;  /* 0x3e800000aeae1820 */ /* 0x000fe20000400000 */
        /* <DEDUP_REMOVED lines=8> */
[----:B------:R-:W-:Y:S01]  /*b5b0*/  FSEL R4, R4, R173, !P3 ;  /* 0x000000ad04047208 */ /* 0x000fe20005800000 */
[----:B------:R-:W-:Y:S01]  /*b5c0*/  @P0 FMUL R173, R173, 0.25 ;  /* 0x3e800000adad0820 */ /* 0x000fe20000400000 */
[----:B------:R-:W-:Y:S01]  /*b5d0*/  FSEL R85, R8, R85, P1 ;  /* 0x0000005508557208 */ /* 0x000fe20000800000 */
[----:B------:R-:W-:Y:S01]  /*b5e0*/  FMUL R8, R65, 0.25 ;  /* 0x3e80000041087820 */ /* 0x000fe20000400000 */
[----:B------:R-:W-:Y:S01]  /*b5f0*/  FSEL R60, R9, R60, P1 ;  /* 0x0000003c093c7208 */ /* 0x000fe20000800000 */
[----:B------:R-:W-:Y:S01]  /*b600*/  FMUL R9, R48, 0.25 ;  /* 0x3e80000030097820 */ /* 0x000fe20000400000 */
[----:B------:R-:W-:Y:S01]  /*b610*/  FSEL R116, R11, R116, P1 ;  /* 0x000000740b747208 */ /* 0x000fe20000800000 */
[----:B------:R-:W-:Y:S01]  /*b620*/  FMUL R11, R96, 0.25 ;  /* 0x3e800000600b7820 */ /* 0x000fe20000400000 */
[----:B------:R-:W-:Y:S01]  /*b630*/  @!P4 FMUL R173, R173, 16777216 ;  /* 0x4b800000adadc820 */ /* 0x000fe20000400000 */
[----:B------:R-:W-:Y:S01]  /*b640*/  @!P2 FMUL R174, R174, 16777216 ;  /* 0x4b800000aeaea820 */ /* 0x000fe20000400000 */
[----:B------:R-:W-:Y:S01]  /*b650*/  FSEL R65, R8, R65, P1 ;  /* 0x0000004108417208 */ /* 0x000fe20000800000 */
[----:B------:R-:W-:Y:S01]  /*b660*/  FMUL R8, R45, 0.25 ;  /* 0x3e8000002d087820 */ /* 0x000fe20000400000 */
[----:B------:R-:W-:Y:S01]  /*b670*/  FSEL R48, R9, R48, P1 ;  /* 0x0000003009307208 */ /* 0x000fe20000800000 */
[----:B------:R-:W-:Y:S01]  /*b680*/  FMUL R9, R40, 0.25 ;  /* 0x3e80000028097820 */ /* 0x000fe20000400000 */
[----:B------:R-:W-:Y:S01]  /*b690*/  FSEL R96, R11, R96, P1 ;  /* 0x000000600b607208 */ /* 0x000fe20000800000 */
[----:B------:R-:W-:Y:S01]  /*b6a0*/  FMUL R11, R76, 0.25 ;  /* 0x3e8000004c0b7820 */ /* 0x000fe20000400000 */
[----:B------:R-:W0:Y:S01]  /*b6b0*/  MUFU.RCP R173, R173 ;  /* 0x000000ad00ad7308 */ /* 0x000e220000001000 */
[----:B------:R-:W-:Y:S01]  /*b6c0*/  FSEL R45, R8, R45, P1 ;  /* 0x0000002d082d7208 */ /* 0x000fe20000800000 */
[----:B------:R-:W-:Y:S01]  /*b6d0*/  FMUL R8, R29, 0.25 ;  /* 0x3e8000001d087820 */ /* 0x000fe20000400000 */
[----:B------:R-:W-:Y:S01]  /*b6e0*/  FSEL R40, R9, R40, P1 ;  /* 0x0000002809287208 */ /* 0x000fe20000800000 */
[----:B------:R-:W-:Y:S01]  /*b6f0*/  FMUL R9, R32, 0.25 ;  /* 0x3e80000020097820 */ /* 0x000fe20000400000 */
[----:B------:R-:W-:Y:S01]  /*b700*/  FSEL R76, R11, R76, P1 ;  /* 0x0000004c0b4c7208 */ /* 0x000fe20000800000 */
[----:B------:R-:W-:Y:S01]  /*b710*/  FMUL R11, R56, 0.25 ;  /* 0x3e800000380b7820 */ /* 0x000fe20000400000 */
[----:B------:R-:W-:Y:S01]  /*b720*/  FSEL R29, R8, R29, P1 ;  /* 0x0000001d081d7208 */ /* 0x000fe20000800000 */
[----:B------:R-:W2:Y:S01]  /*b730*/  MUFU.RCP R174, R174 ;  /* 0x000000ae00ae7308 */ /* 0x000ea20000001000 */
[----:B------:R-:W-:Y:S01]  /*b740*/  FSEL R32, R9, R32, P1 ;  /* 0x0000002009207208 */ /* 0x000fe20000800000 */
[----:B------:R-:W-:Y:S01]  /*b750*/  VIADD R9, R6, 0xc0cafb0d ;  /* 0xc0cafb0d06097836 */ /* 0x000fe20000000000 */
[----:B------:R-:W-:Y:S01]  /*b760*/  FSEL R28, R13, R28, P1 ;  /* 0x0000001c0d1c7208 */ /* 0x000fe20000800000 */
[----:B------:R-:W-:Y:S01]  /*b770*/  VIADD R7, R4, 0xc0cafb0d ;  /* 0xc0cafb0d04077836 */ /* 0x000fe20000000000 */
[----:B------:R-:W-:Y:S01]  /*b780*/  FSEL R25, R10, R25, P1 ;  /* 0x000000190a197208 */ /* 0x000fe20000800000 */
[----:B------:R-:W-:Y:S01]  /*b790*/  @!P2 FMUL R24, R24, 16777216 ;  /* 0x4b8000001818a820 */ /* 0x000fe20000400000 */
[----:B------:R-:W-:Y:S01]  /*b7a0*/  FSEL R56, R11, R56, P1 ;  /* 0x000000380b387208 */ /* 0x000fe20000800000 */
[----:B------:R-:W-:Y:S01]  /*b7b0*/  FMUL R11, R36, 0.25 ;  /* 0x3e800000240b7820 */ /* 0x000fe20000400000 */
[----:B------:R-:W-:Y:S01]  /*b7c0*/  @!P2 FMUL R33, R33, 16777216 ;  /* 0x4b8000002121a820 */ /* 0x000fe20000400000 */
[----:B------:R-:W-:Y:S01]  /*b7d0*/  @!P2 FMUL R32, R32, 16777216 ;  /* 0x4b8000002020a820 */ /* 0x000fe20000400000 */
[----:B------:R-:W-:Y:S01]  /*b7e0*/  @!P2 FMUL R29, R29, 16777216 ;  /* 0x4b8000001d1da820 */ /* 0x000fe20000400000 */
[----:B------:R-:W-:Y:S01]  /*b7f0*/  @!P2 FMUL R28, R28, 16777216 ;  /* 0x4b8000001c1ca820 */ /* 0x000fe20000400000 */
[----:B------:R-:W-:Y:S01]  /*b800*/  @!P2 FMUL R25, R25, 16777216 ;  /* 0x4b8000001919a820 */ /* 0x000fe20000400000 */
[----:B------:R-:W-:Y:S01]  /*b810*/  LOP3.LUT R9, R9, 0xff800000, RZ, 0xc0, !PT ;  /* 0xff80000009097812 */ /* 0x000fe200078ec0ff */
        /* <DEDUP_REMOVED lines=10> */
[----:B------:R-:W-:Y:S01]  /*b8c0*/  FSEL R36, R11, R36, P1 ;  /* 0x000000240b247208 */ /* 0x000fe20000800000 */
[C---:B0-----:R-:W-:Y:S01]  /*b8d0*/  FMUL R27, R173.reuse, R27 ;  /* 0x0000001bad1b7220 */ /* 0x041fe20000400000 */
[----:B------:R-:W-:Y:S01]  /*b8e0*/  FMUL R26, R173, R26 ;  /* 0x0000001aad1a7220 */ /* 0x000fe20000400000 */
[----:B------:R-:W-:Y:S01]  /*b8f0*/  @!P4 FMUL R43, R43, 16777216 ;  /* 0x4b8000002b2bc820 */ /* 0x000fe20000400000 */
[----:B------:R-:W-:Y:S01]  /*b900*/  @!P4 FMUL R42, R42, 16777216 ;  /* 0x4b8000002a2ac820 */ /* 0x000fe20000400000 */
[----:B------:R-:W-:Y:S01]  /*b910*/  @!P4 FMUL R39, R39, 16777216 ;  /* 0x4b8000002727c820 */ /* 0x000fe20000400000 */
[----:B------:R-:W-:Y:S01]  /*b920*/  @!P4 FMUL R38, R38, 16777216 ;  /* 0x4b8000002626c820 */ /* 0x000fe20000400000 */
[C---:B--2---:R-:W-:Y:S01]  /*b930*/  FMUL R25, R174.reuse, R25 ;  /* 0x00000019ae197220 */ /* 0x044fe20000400000 */
[C---:B------:R-:W-:Y:S01]  /*b940*/  FMUL R24, R174.reuse, R24 ;  /* 0x00000018ae187220 */ /* 0x040fe20000400000 */
[C---:B------:R-:W-:Y:S01]  /*b950*/  FMUL R29, R174.reuse, R29 ;  /* 0x0000001dae1d7220 */ /* 0x040fe20000400000 */
[C---:B------:R-:W-:Y:S01]  /*b960*/  FMUL R28, R174.reuse, R28 ;  /* 0x0000001cae1c7220 */ /* 0x040fe20000400000 */
[C---:B------:R-:W-:Y:S01]  /*b970*/  FMUL R33, R174.reuse, R33 ;  /* 0x00000021ae217220 */ /* 0x040fe20000400000 */
[C---:B------:R-:W-:Y:S01]  /*b980*/  FMUL R32, R174.reuse, R32 ;  /* 0x00000020ae207220 */ /* 0x040fe20000400000 */
[----:B------:R-:W-:Y:S01]  /*b990*/  I2FP.F32.S32 R11, R9 ;  /* 0x00000009000b7245 */ /* 0x000fe20000201400 */
[C---:B------:R-:W-:Y:S01]  /*b9a0*/  FMUL R35, R173.reuse, R35 ;  /* 0x00000023ad237220 */ /* 0x040fe20000400000 */
[C---:B------:R-:W-:Y:S01]  /*b9b0*/  FMUL R34, R173.reuse, R34 ;  /* 0x00000022ad227220 */ /* 0x040fe20000400000 */
[C---:B------:R-:W-:Y:S01]  /*b9c0*/  FMUL R31, R173.reuse, R31 ;  /* 0x0000001fad1f7220 */ /* 0x040fe20000400000 */
[----:B------:R-:W-:Y:S01]  /*b9d0*/  FMUL R30, R173, R30 ;  /* 0x0000001ead1e7220 */ /* 0x000fe20000400000 */
[C---:B------:R-:W-:Y:S01]  /*b9e0*/  FMUL R49, R174.reuse, R49 ;  /* 0x00000031ae317220 */ /* 0x040fe20000400000 */
[C---:B------:R-:W-:Y:S01]  /*b9f0*/  FMUL R48, R174.reuse, R48 ;  /* 0x00000030ae307220 */ /* 0x040fe20000400000 */
[----:B------:R-:W-:Y:S01]  /*ba00*/  FSEL R165, RZ, -23, P3 ;  /* 0xc1b80000ffa57808 */ /* 0x000fe20001800000 */
[C---:B------:R-:W-:Y:S01]  /*ba10*/  FMUL R45, R174.reuse, R45 ;  /* 0x0000002dae2d7220 */ /* 0x040fe20000400000 */
[----:B------:R-:W-:Y:S01]  /*ba20*/  I2FP.F32.S32 R8, R7 ;  /* 0x0000000700087245 */ /* 0x000fe20000201400 */
[C---:B------:R-:W-:Y:S01]  /*ba30*/  FMUL R44, R174.reuse, R44 ;  /* 0x0000002cae2c7220 */ /* 0x040fe20000400000 */
[C---:B------:R-:W-:Y:S01]  /*ba40*/  FMUL R41, R174.reuse, R41 ;  /* 0x00000029ae297220 */ /* 0x040fe20000400000 */
[----:B------:R-:W-:Y:S01]  /*ba50*/  FMUL R40, R174, R40 ;  /* 0x00000028ae287220 */ /* 0x000fe20000400000 */
[----:B------:R-:W-:Y:S01]  /*ba60*/  @!P4 FMUL R51, R51, 16777216 ;  /* 0x4b8000003333c820 */ /* 0x000fe20000400000 */
        /* <DEDUP_REMOVED lines=17> */
[C---:B------:R-:W-:Y:S01]  /*bb80*/  FMUL R43, R173.reuse, R43 ;  /* 0x0000002bad2b7220 */ /* 0x040fe20000400000 */
        /* <DEDUP_REMOVED lines=11> */
[----:B------:R-:W-:Y:S01]  /*bc40*/  F2FP.SATFINITE.E4M3.F32.PACK_AB_MERGE_C R26, R27, R26, RZ ;  /* 0x0000001a1b1a723e */ /* 0x000fe200048070ff */
[----:B------:R-:W-:Y:S01]  /*bc50*/  FFMA.FTZ R166, R11, 1.1920928955078125e-07, R166 ;  /* 0x340000000ba67823 */ /* 0x000fe200000100a6 */
[----:B------:R-:W-:Y:S01]  /*bc60*/  F2FP.SATFINITE.E4M3.F32.PACK_AB_MERGE_C R24, R25, R24, RZ ;  /* 0x000000181918723e */ /* 0x000fe200048070ff */
[----:B------:R-:W-:Y:S01]  /*bc70*/  FFMA.FTZ R165, R8, 1.1920928955078125e-07, R165 ;  /* 0x3400000008a57823 */ /* 0x000fe200000100a5 */
[----:B------:R-:W-:Y:S01]  /*bc80*/  F2FP.SATFINITE.E4M3.F32.PACK_AB_MERGE_C R29, R29, R28, RZ ;  /* 0x0000001c1d1d723e */ /* 0x000fe200048070ff */
[----:B------:R-:W-:Y:S01]  /*bc90*/  @!P4 FMUL R55, R55, 16777216 ;  /* 0x4b8000003737c820 */ /* 0x000fe20000400000 */
[----:B------:R-:W-:Y:S01]  /*bca0*/  F2FP.SATFINITE.E4M3.F32.PACK_AB_MERGE_C R32, R33, R32, RZ ;  /* 0x000000202120723e */ /* 0x000fe200048070ff */
[----:B------:R-:W-:Y:S01]  /*bcb0*/  @!P4 FMUL R54, R54, 16777216 ;  /* 0x4b8000003636c820 */ /* 0x000fe20000400000 */
[----:B------:R-:W-:Y:S01]  /*bcc0*/  F2FP.SATFINITE.E4M3.F32.PACK_AB_MERGE_C R30, R31, R30, RZ ;  /* 0x0000001e1f1e723e */ /* 0x000fe200048070ff */
[----:B------:R-:W-:Y:S01]  /*bcd0*/  FMUL R51, R173, R51 ;  /* 0x00000033ad337220 */ /* 0x000fe20000400000 */
[----:B------:R-:W-:Y:S01]  /*bce0*/  F2FP.SATFINITE.E4M3.F32.PACK_AB_MERGE_C R34, R35, R34, RZ ;  /* 0x000000222322723e */ /* 0x000fe200048070ff */
[----:B------:R-:W-:Y:S01]  /*bcf0*/  FMUL R50, R173, R50 ;  /* 0x00000032ad327220 */ /* 0x000fe20000400000 */
[----:B------:R-:W-:Y:S01]  /*bd00*/  F2FP.SATFINITE.E4M3.F32.PACK_AB_MERGE_C R48, R49, R48, RZ ;  /* 0x000000303130723e */ /* 0x000fe200048070ff */
[C---:B------:R-:W-:Y:S01]  /*bd10*/  FMUL R47, R173.reuse, R47 ;  /* 0x0000002fad2f7220 */ /* 0x040fe20000400000 */
[----:B------:R-:W-:Y:S01]  /*bd20*/  FMUL R46, R173, R46 ;  /* 0x0000002ead2e7220 */ /* 0x000fe20000400000 */
[C---:B------:R-:W-:Y:S01]  /*bd30*/  FMUL R14, R174.reuse, R85 ;  /* 0x00000055ae0e7220 */ /* 0x040fe20000400000 */
[C---:B------:R-:W-:Y:S01]  /*bd40*/  FMUL R11, R174.reuse, R84 ;  /* 0x00000054ae0b7220 */ /* 0x040fe20000400000 */
[C---:B------:R-:W-:Y:S01]  /*bd50*/  FMUL R65, R174.reuse, R65 ;  /* 0x00000041ae417220 */ /* 0x040fe20000400000 */
[C---:B------:R-:W-:Y:S01]  /*bd60*/  FMUL R64, R174.reuse, R64 ;  /* 0x00000040ae407220 */ /* 0x040fe20000400000 */
[C---:B------:R-:W-:Y:S01]  /*bd70*/  FMUL R61, R174.reuse, R61 ;  /* 0x0000003dae3d7220 */ /* 0x040fe20000400000 */
[C---:B------:R-:W-:Y:S01]  /*bd80*/  FMUL R60, R174.reuse, R60 ;  /* 0x0000003cae3c7220 */ /* 0x040fe20000400000 */
[C---:B------:R-:W-:Y:S01]  /*bd90*/  FMUL R57, R174.reuse, R57 ;  /* 0x00000039ae397220 */ /* 0x040fe20000400000 */
[C---:B------:R-:W-:Y:S01]  /*bda0*/  FMUL R56, R174.reuse, R56 ;  /* 0x00000038ae387220 */ /* 0x040fe20000400000 */
[----:B------:R-:W-:Y:S01]  /*bdb0*/  F2FP.SATFINITE.E4M3.F32.PACK_AB_MERGE_C R40, R41, R40, RZ ;  /* 0x000000282928723e */ /* 0x000fe200048070ff */
[----:B------:R-:W-:Y:S01]  /*bdc0*/  FMUL R67, R173, R67 ;  /* 0x00000043ad437220 */ /* 0x000fe20000400000 */
[----:B------:R-:W-:Y:S01]  /*bdd0*/  F2FP.SATFINITE.E4M3.F32.PACK_AB_MERGE_C R44, R45, R44, RZ ;  /* 0x0000002c2d2c723e */ /* 0x000fe200048070ff */
[C---:B------:R-:W-:Y:S01]  /*bde0*/  FMUL R66, R173.reuse, R66 ;  /* 0x00000042ad427220 */ /* 0x040fe20000400000 */
[C---:B------:R-:W-:Y:S01]  /*bdf0*/  FMUL R63, R173.reuse, R63 ;  /* 0x0000003fad3f7220 */ /* 0x040fe20000400000 */
[C---:B------:R-:W-:Y:S01]  /*be00*/  FMUL R62, R173.reuse, R62 ;  /* 0x0000003ead3e7220 */ /* 0x040fe20000400000 */
        /* <DEDUP_REMOVED lines=9> */
[----:B------:R-:W-:Y:S01]  /*bea0*/  FMUL R17, R174, R36 ;  /* 0x00000024ae117220 */ /* 0x000fe20000400000 */
[----:B------:R-:W-:Y:S01]  /*beb0*/  LOP3.LUT R33, R26, 0xffff, RZ, 0xc0, !PT ;  /* 0x0000ffff1a217812 */ /* 0x000fe200078ec0ff */
        /* <DEDUP_REMOVED lines=13> */
[----:B------:R-:W-:Y:S01]  /*bf90*/  FMUL R55, R173, R55 ;  /* 0x00000037ad377220 */ /* 0x000fe20000400000 */
[----:B------:R-:W-:Y:S01]  /*bfa0*/  F2FP.SATFINITE.E4M3.F32.PACK_AB_MERGE_C R42, R43, R42, RZ ;  /* 0x0000002a2b2a723e */ /* 0x000fe200048070ff */
[----:B------:R-:W-:Y:S01]  /*bfb0*/  FMUL R54, R173, R54 ;  /* 0x00000036ad367220 */ /* 0x000fe20000400000 */
[----:B------:R-:W-:Y:S01]  /*bfc0*/  LOP3.LUT R31, R24, 0xffff, RZ, 0xc0, !PT ;  /* 0x0000ffff181f7812 */ /* 0x000fe200078ec0ff */
[----:B------:R-:W-:Y:S01]  /*bfd0*/  @!P2 FMUL R53, R53, 16777216 ;  /* 0x4b8000003535a820 */ /* 0x000fe20000400000 */
        /* <DEDUP_REMOVED lines=14> */
[----:B------:R-:W-:Y:S01]  /*c0c0*/  F2FP.SATFINITE.E4M3.F32.PACK_AB_MERGE_C R46, R47, R46, RZ ;  /* 0x0000002e2f2e723e */ /* 0x000fe200048070ff */
        /* <DEDUP_REMOVED lines=10> */
[C---:B------:R-:W-:Y:S01]  /*c170*/  FMUL R83, R173.reuse, R83 ;  /* 0x00000053ad537220 */ /* 0x040fe20000400000 */
        /* <DEDUP_REMOVED lines=10> */
[----:B------:R-:W-:Y:S01]  /*c220*/  FMUL R88, R174, R88 ;  /* 0x00000058ae587220 */ /* 0x000fe20000400000 */
        /* <DEDUP_REMOVED lines=14> */
[----:B------:R-:W-:Y:S01]  /*c310*/  PRMT R10, R41, 0x3340, R0 ;  /* 0x00003340290a7816 */ /* 0x000fe20000000000 */
[----:B------:R-:W-:Y:S01]  /*c320*/  @!P2 FMUL R124, R124, 16777216 ;  /* 0x4b8000007c7ca820 */ /* 0x000fe20000400000 */
[----:B------:R-:W-:Y:S01]  /*c330*/  PRMT R11, R31, 0x3340, R26 ;  /* 0x000033401f0b7816 */ /* 0x000fe2000000001a */
[----:B------:R-:W-:Y:S01]  /*c340*/  @!P2 FMUL R121, R121, 16777216 ;  /* 0x4b8000007979a820 */ /* 0x000fe20000400000 */
[----:B------:R-:W-:Y:S01]  /*c350*/  LEA.HI R164, R164, R5, RZ, 0x1f ;  /* 0x00000005a4a47211 */ /* 0x000fe200078ff8ff */
[----:B------:R-:W-:Y:S01]  /*c360*/  @!P2 FMUL R120, R120, 16777216 ;  /* 0x4b8000007878a820 */ /* 0x000fe20000400000 */
[----:B------:R-:W-:Y:S01]  /*c370*/  PRMT R17, R43, 0x3340, R0 ;  /* 0x000033402b117816 */ /* 0x000fe20000000000 */
[----:B------:R-:W-:Y:S01]  /*c380*/  @!P4 FMUL R71, R71, 16777216 ;  /* 0x4b8000004747c820 */ /* 0x000fe20000400000 */
[----:B------:R-:W-:Y:S01]  /*c390*/  PRMT R16, R33, 0x3340, R38 ;  /* 0x0000334021107816 */ /* 0x000fe20000000026 */
[----:B------:R-:W-:Y:S01]  /*c3a0*/  @!P4 FMUL R70, R70, 16777216 ;  /* 0x4b8000004646c820 */ /* 0x000fe20000400000 */
[----:B------:R-:W-:Y:S01]  /*c3b0*/  FMUL R5, R174, R53 ;  /* 0x00000035ae057220 */ /* 0x000fe20000400000 */
[----:B------:R-:W-:Y:S01]  /*c3c0*/  PRMT R19, R49, 0x3340, R0 ;  /* 0x0000334031137816 */ /* 0x000fe20000000000 */
[----:B------:R-:W-:Y:S01]  /*c3d0*/  FMUL R99, R173, R99 ;  /* 0x00000063ad637220 */ /* 0x000fe20000400000 */
[----:B------:R-:W-:Y:S01]  /*c3e0*/  PRMT R18, R45, 0x3340, R48 ;  /* 0x000033402d127816 */ /* 0x000fe20000000030 */
[C---:B------:R-:W-:Y:S01]  /*c3f0*/  FMUL R98, R173.reuse, R98 ;  /* 0x00000062ad627220 */ /* 0x040fe20000400000 */
[C---:B------:R-:W-:Y:S01]  /*c400*/  FMUL R95, R173.reuse, R95 ;  /* 0x0000005fad5f7220 */ /* 0x040fe20000400000 */
[C---:B------:R-:W-:Y:S01]  /*c410*/  FMUL R94, R173.reuse, R94 ;  /* 0x0000005ead5e7220 */ /* 0x040fe20000400000 */
[C---:B------:R-:W-:Y:S01]  /*c420*/  FMUL R91, R173.reuse, R91 ;  /* 0x0000005bad5b7220 */ /* 0x040fe20000400000 */
[----:B------:R-:W-:Y:S01]  /*c430*/  FMUL R90, R173, R90 ;  /* 0x0000005aad5a7220 */ /* 0x000fe20000400000 */
[----:B------:R-:W-:Y:S01]  /*c440*/  F2FP.SATFINITE.E4M3.F32.PACK_AB_MERGE_C R54, R55, R54, RZ ;  /* 0x000000363736723e */ /* 0x000fe200048070ff */
[----:B------:R-:W-:Y:S01]  /*c450*/  @!P4 FMUL R87, R87, 16777216 ;  /* 0x4b8000005757c820 */ /* 0x000fe20000400000 */
[----:B------:R-:W-:Y:S01]  /*c460*/  LOP3.LUT R44, R42, 0xffff, RZ, 0xc0, !PT ;  /* 0x0000ffff2a2c7812 */ /* 0x000fe200078ec0ff */
[----:B------:R-:W-:Y:S01]  /*c470*/  @!P4 FMUL R86, R86, 16777216 ;  /* 0x4b8000005656c820 */ /* 0x000fe20000400000 */
[----:B------:R-:W-:Y:S01]  /*c480*/  LOP3.LUT R47, R46, 0xffff, RZ, 0xc0, !PT ;  /* 0x0000ffff2e2f7812 */ /* 0x000fe200078ec0ff */
[C---:B------:R-:W-:Y:S01]  /*c490*/  FMUL R115, R173.reuse, R115 ;  /* 0x00000073ad737220 */ /* 0x040fe20000400000 */
        /* <DEDUP_REMOVED lines=16> */
[----:B------:R-:W-:Y:S01]  /*c5a0*/  PRMT R11, R11, 0x5410, R10 ;  /* 0x000054100b0b7816 */ /* 0x000fe2000000000a */
        /* <DEDUP_REMOVED lines=10> */
[----:B------:R-:W-:Y:S01]  /*c650*/  FMUL R122, R173, R122 ;  /* 0x0000007aad7a7220 */ /* 0x000fe20000400000 */
[----:B------:R-:W-:Y:S01]  /*c660*/  LOP3.LUT R65, R80, 0xffff, RZ, 0xc0, !PT ;  /* 0x0000ffff50417812 */ /* 0x000fe200078ec0ff */
        /* <DEDUP_REMOVED lines=9> */
[----:B------:R-:W-:Y:S01]  /*c700*/  FMUL R70, R173, R70 ;  /* 0x00000046ad467220 */ /* 0x000fe20000400000 */
[----:B------:R-:W-:Y:S01]  /*c710*/  F2FP.SATFINITE.E4M3.F32.PACK_AB_MERGE_C R82, R83, R82, RZ ;  /* 0x000000525352723e */ /* 0x000fe200048070ff */
[----:B------:R-:W-:Y:S01]  /*c720*/  FMUL R87, R173, R87 ;  /* 0x00000057ad577220 */ /* 0x000fe20000400000 */
[----:B------:R-:W-:Y:S01]  /*c730*/  F2FP.SATFINITE.E4M3.F32.PACK_AB_MERGE_C R88, R89, R88, RZ ;  /* 0x000000585958723e */ /* 0x000fe200048070ff */
[----:B------:R-:W-:Y:S01]  /*c740*/  FMUL R86, R173, R86 ;  /* 0x00000056ad567220 */ /* 0x000fe20000400000 */
[----:B------:R-:W-:Y:S01]  /*c750*/  F2FP.SATFINITE.E4M3.F32.PACK_AB_MERGE_C R92, R93, R92, RZ ;  /* 0x0000005c5d5c723e */ /* 0x000fe200048070ff */
[C---:B------:R-:W-:Y:S01]  /*c760*/  FMUL R145, R174.reuse, R145 ;  /* 0x00000091ae917220 */ /* 0x040fe20000400000 */
[----:B------:R-:W-:Y:S01]  /*c770*/  F2FP.SATFINITE.E4M3.F32.PACK_AB_MERGE_C R96, R97, R96, RZ ;  /* 0x000000606160723e */ /* 0x000fe200048070ff */
[----:B------:R-:W-:Y:S01]  /*c780*/  FMUL R144, R174, R144 ;  /* 0x00000090ae907220 */ /* 0x000fe20000400000 */
[----:B------:R-:W-:Y:S01]  /*c790*/  PRMT R10, R16, 0x5410, R17 ;  /* 0x00005410100a7816 */ /* 0x000fe20000000011 */
[----:B------:R-:W-:Y:S01]  /*c7a0*/  FMUL R141, R174, R141 ;  /* 0x0000008dae8d7220 */ /* 0x000fe20000400000 */
[----:B------:R-:W-:Y:S01]  /*c7b0*/  PRMT R17, R18, 0x5410, R19 ;  /* 0x0000541012117816 */ /* 0x000fe20000000013 */
[C---:B------:R-:W-:Y:S01]  /*c7c0*/  FMUL R140, R174.reuse, R140 ;  /* 0x0000008cae8c7220 */ /* 0x040fe20000400000 */
[--C-:B------:R-:W-:Y:S01]  /*c7d0*/  PRMT R16, R51, 0x3340, R0.reuse ;  /* 0x0000334033107816 */ /* 0x100fe20000000000 */
[C---:B------:R-:W-:Y:S01]  /*c7e0*/  FMUL R137, R174.reuse, R137 ;  /* 0x00000089ae897220 */ /* 0x040fe20000400000 */
[--C-:B------:R-:W-:Y:S01]  /*c7f0*/  PRMT R18, R57, 0x3340, R0.reuse ;  /* 0x0000334039127816 */ /* 0x100fe20000000000 */
[----:B------:R-:W-:Y:S01]  /*c800*/  FMUL R136, R174, R136 ;  /* 0x00000088ae887220 */ /* 0x000fe20000400000 */
[----:B------:R-:W-:Y:S01]  /*c810*/  PRMT R37, R44, 0x3340, R47 ;  /* 0x000033402c257816 */ /* 0x000fe2000000002f */
[----:B------:R-:W-:Y:S01]  /*c820*/  FMUL R13, R174, R69 ;  /* 0x00000045ae0d7220 */ /* 0x000fe20000400000 */
[----:B------:R-:W-:Y:S01]  /*c830*/  PRMT R19, R56, 0x3340, R53 ;  /* 0x0000334038137816 */ /* 0x000fe20000000035 */
[----:B------:R-:W-:Y:S01]  /*c840*/  @!P2 FMUL R113, R113, 16777216 ;  /* 0x4b8000007171a820 */ /* 0x000fe20000400000 */
[----:B------:R-:W-:Y:S01]  /*c850*/  F2FP.SATFINITE.E4M3.F32.PACK_AB_MERGE_C R90, R91, R90, RZ ;  /* 0x0000005a5b5a723e */ /* 0x000fe200048070ff */
[----:B------:R-:W-:Y:S01]  /*c860*/  @!P2 FMUL R112, R112, 16777216 ;  /* 0x4b8000007070a820 */ /* 0x000fe20000400000 */
[----:B------:R-:W-:Y:S01]  /*c870*/  F2FP.SATFINITE.E4M3.F32.PACK_AB_MERGE_C R94, R95, R94, RZ ;  /* 0x0000005e5f5e723e */ /* 0x000fe200048070ff */
[----:B------:R-:W-:Y:S01]  /*c880*/  @!P2 FMUL R109, R109, 16777216 ;  /* 0x4b8000006d6da820 */ /* 0x000fe20000400000 */
[----:B------:R-:W-:Y:S01]  /*c890*/  F2FP.SATFINITE.E4M3.F32.PACK_AB_MERGE_C R98, R99, R98, RZ ;  /* 0x000000626362723e */ /* 0x000fe200048070ff */
[----:B------:R-:W-:Y:S01]  /*c8a0*/  @!P2 FMUL R108, R108, 16777216 ;  /* 0x4b8000006c6ca820 */ /* 0x000fe20000400000 */
[--C-:B------:R-:W-:Y:S01]  /*c8b0*/  PRMT R23, R59, 0x3340, R0.reuse ;  /* 0x000033403b177816 */ /* 0x100fe20000000000 */
[----:B------:R-:W-:Y:S01]  /*c8c0*/  @!P2 FMUL R105, R105, 16777216 ;  /* 0x4b8000006969a820 */ /* 0x000fe20000400000 */
[----:B------:R-:W-:Y:S01]  /*c8d0*/  PRMT R25, R65, 0x3340, R0 ;  /* 0x0000334041197816 */ /* 0x000fe20000000000 */
[----:B------:R-:W-:Y:S01]  /*c8e0*/  @!P2 FMUL R104, R104, 16777216 ;  /* 0x4b8000006868a820 */ /* 0x000fe20000400000 */
[----:B------:R-:W-:Y:S01]  /*c8f0*/  PRMT R22, R58, 0x3340, R55 ;  /* 0x000033403a167816 */ /* 0x000fe20000000037 */
[----:B------:R-:W-:Y:S01]  /*c900*/  FMUL R113, R174, R113 ;  /* 0x00000071ae717220 */ /* 0x000fe20000400000 */
[----:B------:R-:W-:Y:S01]  /*c910*/  PRMT R24, R50, 0x3340, R61 ;  /* 0x0000334032187816 */ /* 0x000fe2000000003d */
[C---:B------:R-:W-:Y:S01]  /*c920*/  FMUL R112, R174.reuse, R112 ;  /* 0x00000070ae707220 */ /* 0x040fe20000400000 */
[----:B------:R-:W-:Y:S01]  /*c930*/  F2FP.SATFINITE.E4M3.F32.PACK_AB_MERGE_C R106, R107, R106, RZ ;  /* 0x0000006a6b6a723e */ /* 0x000fe200048070ff */
[C---:B------:R-:W-:Y:S01]  /*c940*/  FMUL R109, R174.reuse, R109 ;  /* 0x0000006dae6d7220 */ /* 0x040fe20000400000 */
[----:B------:R-:W-:Y:S01]  /*c950*/  F2FP.SATFINITE.E4M3.F32.PACK_AB_MERGE_C R110, R111, R110, RZ ;  /* 0x0000006e6f6e723e */ /* 0x000fe200048070ff */
[C---:B------:R-:W-:Y:S01]  /*c960*/  FMUL R108, R174.reuse, R108 ;  /* 0x0000006cae6c7220 */ /* 0x040fe20000400000 */
[----:B------:R-:W-:Y:S01]  /*c970*/  F2FP.SATFINITE.E4M3.F32.PACK_AB_MERGE_C R114, R115, R114, RZ ;  /* 0x000000727372723e */ /* 0x000fe200048070ff */
[----:B------:R-:W-:Y:S01]  /*c980*/  FMUL R105, R174, R105 ;  /* 0x00000069ae697220 */ /* 0x000fe20000400000 */
[----:B------:R-:W-:Y:S01]  /*c990*/  LOP3.LUT R60, R74, 0xffff, RZ, 0xc0, !PT ;  /* 0x0000ffff4a3c7812 */ /* 0x000fe200078ec0ff */
[----:B------:R-:W-:Y:S01]  /*c9a0*/  FMUL R104, R174, R104 ;  /* 0x00000068ae687220 */ /* 0x000fe20000400000 */
[----:B------:R-:W-:Y:S01]  /*c9b0*/  LOP3.LUT R63, R78, 0xffff, RZ, 0xc0, !PT ;  /* 0x0000ffff4e3f7812 */ /* 0x000fe200078ec0ff */
[----:B------:R-:W-:Y:S01]  /*c9c0*/  @!P2 FMUL R52, R52, 16777216 ;  /* 0x4b8000003434a820 */ /* 0x000fe20000400000 */
[----:B------:R-:W-:Y:S01]  /*c9d0*/  LOP3.LUT R67, R82, 0xffff, RZ, 0xc0, !PT ;  /* 0x0000ffff52437812 */ /* 0x000fe200078ec0ff */
[----:B------:R-:W-:Y:S01]  /*c9e0*/  @!P4 FMUL R143, R143, 16777216 ;  /* 0x4b8000008f8fc820 */ /* 0x000fe20000400000 */
[----:B------:R-:W-:Y:S01]  /*c9f0*/  LOP3.LUT R88, R88, 0xffff, RZ, 0xc0, !PT ;  /* 0x0000ffff58587812 */ /* 0x000fe200078ec0ff */
[----:B------:R-:W-:Y:S01]  /*ca00*/  FMUL R52, R174, R52 ;  /* 0x00000034ae347220 */ /* 0x000fe20000400000 */
[----:B------:R-:W-:Y:S01]  /*ca10*/  LOP3.LUT R69, R92, 0xffff, RZ, 0xc0, !PT ;  /* 0x0000ffff5c457812 */ /* 0x000fe200078ec0ff */
[----:B------:R-:W-:Y:S01]  /*ca20*/  @!P4 FMUL R139, R139, 16777216 ;  /* 0x4b8000008b8bc820 */ /* 0x000fe20000400000 */
[----:B------:R-:W-:Y:S01]  /*ca30*/  LOP3.LUT R73, R96, 0xffff, RZ, 0xc0, !PT ;  /* 0x0000ffff60497812 */ /* 0x000fe200078ec0ff */
[----:B------:R-:W-:Y:S01]  /*ca40*/  @!P4 FMUL R138, R138, 16777216 ;  /* 0x4b8000008a8ac820 */ /* 0x000fe20000400000 */
        /* <DEDUP_REMOVED lines=9> */
[----:B------:R-:W-:Y:S01]  /*cae0*/  IMAD.IADD R9, R6, 0x1, -R9 ;  /* 0x0000000106097824 */ /* 0x000fe200078e0a09 */
[----:B------:R-:W-:Y:S01]  /*caf0*/  F2FP.SATFINITE.E4M3.F32.PACK_AB_MERGE_C R130, R131, R130, RZ ;  /* 0x000000828382723e */ /* 0x000fe200048070ff */
[----:B------:R-:W-:Y:S01]  /*cb00*/  @!P4 FMUL R147, R147, 16777216 ;  /* 0x4b8000009393c820 */ /* 0x000fe20000400000 */
[----:B------:R-:W-:Y:S01]  /*cb10*/  F2FP.SATFINITE.E4M3.F32.PACK_AB_MERGE_C R12, R71, R70, RZ ;  /* 0x00000046470c723e */ /* 0x000fe200048070ff */
[----:B------:R-:W-:Y:S01]  /*cb20*/  @!P4 FMUL R146, R146, 16777216 ;  /* 0x4b8000009292c820 */ /* 0x000fe20000400000 */
[----:B------:R-:W-:Y:S01]  /*cb30*/  PRMT R37, R37, 0x5410, R16 ;  /* 0x0000541025257816 */ /* 0x000fe20000000010 */
[----:B------:R-:W-:Y:S01]  /*cb40*/  FMUL R147, R173, R147 ;  /* 0x00000093ad937220 */ /* 0x000fe20000400000 */
[----:B------:R-:W-:Y:S01]  /*cb50*/  PRMT R19, R19, 0x5410, R18 ;  /* 0x0000541013137816 */ /* 0x000fe20000000012 */
[----:B------:R-:W-:Y:S01]  /*cb60*/  FMUL R146, R173, R146 ;  /* 0x00000092ad927220 */ /* 0x000fe20000400000 */
[----:B------:R-:W-:Y:S01]  /*cb70*/  PRMT R18, R22, 0x5410, R23 ;  /* 0x0000541016127816 */ /* 0x000fe20000000017 */
[----:B------:R-:W-:Y:S01]  /*cb80*/  @!P2 FMUL R68, R68, 16777216 ;  /* 0x4b8000004444a820 */ /* 0x000fe20000400000 */
[----:B------:R-:W-:Y:S01]  /*cb90*/  PRMT R16, R24, 0x5410, R25 ;  /* 0x0000541018107816 */ /* 0x000fe20000000019 */
        /* <DEDUP_REMOVED lines=17> */
[--C-:B------:R-:W-:Y:S01]  /*ccb0*/  PRMT R25, R73, 0x3340, R0.reuse ;  /* 0x0000334049197816 */ /* 0x100fe20000000000 */
[----:B------:R-:W-:Y:S01]  /*ccc0*/  FMUL R15, R174, R101 ;  /* 0x00000065ae0f7220 */ /* 0x000fe20000400000 */
[----:B------:R-:W-:Y:S01]  /*ccd0*/  PRMT R36, R60, 0x3340, R63 ;  /* 0x000033403c247816 */ /* 0x000fe2000000003f */
[----:B------:R-:W-:Y:S01]  /*cce0*/  FMUL R100, R174, R100 ;  /* 0x00000064ae647220 */ /* 0x000fe20000400000 */
[----:B------:R-:W-:Y:S01]  /*ccf0*/  PRMT R34, R88, 0x3340, R69 ;  /* 0x0000334058227816 */ /* 0x000fe20000000045 */
[----:B------:R-:W-:Y:S01]  /*cd00*/  @!P4 FMUL R103, R103, 16777216 ;  /* 0x4b8000006767c820 */ /* 0x000fe20000400000 */
[----:B------:R-:W-:Y:S01]  /*cd10*/  LOP3.LUT R106, R106, 0xffff, RZ, 0xc0, !PT ;  /* 0x0000ffff6a6a7812 */ /* 0x000fe200078ec0ff */
[----:B------:R-:W-:Y:S01]  /*cd20*/  @!P4 FMUL R102, R102, 16777216 ;  /* 0x4b8000006666c820 */ /* 0x000fe20000400000 */
[----:B------:R-:W-:Y:S01]  /*cd30*/  LOP3.LUT R79, R110, 0xffff, RZ, 0xc0, !PT ;  /* 0x0000ffff6e4f7812 */ /* 0x000fe200078ec0ff */
[C---:B------:R-:W-:Y:S01]  /*cd40*/  FMUL R103, R173.reuse, R103 ;  /* 0x00000067ad677220 */ /* 0x040fe20000400000 */
[----:B------:R-:W-:Y:S01]  /*cd50*/  LOP3.LUT R83, R114, 0xffff, RZ, 0xc0, !PT ;  /* 0x0000ffff72537812 */ /* 0x000fe200078ec0ff */
[----:B------:R-:W-:Y:S01]  /*cd60*/  FMUL R102, R173, R102 ;  /* 0x00000066ad667220 */ /* 0x000fe20000400000 */
[----:B------:R-:W-:Y:S01]  /*cd70*/  LOP3.LUT R120, R120, 0xffff, RZ, 0xc0, !PT ;  /* 0x0000ffff78787812 */ /* 0x000fe200078ec0ff */
        /* <DEDUP_REMOVED lines=8> */
[----:B------:R-:W-:Y:S01]  /*ce00*/  FMUL R149, R174, R149 ;  /* 0x00000095ae957220 */ /* 0x000fe20000400000 */
[----:B------:R-:W-:Y:S01]  /*ce10*/  LOP3.LUT R91, R130, 0xffff, RZ, 0xc0, !PT ;  /* 0x0000ffff825b7812 */ /* 0x000fe200078ec0ff */
[----:B------:R-:W-:Y:S01]  /*ce20*/  FMUL R148, R174, R148 ;  /* 0x00000094ae947220 */ /* 0x000fe20000400000 */
[--C-:B------:R-:W-:Y:S01]  /*ce30*/  PRMT R27, R75, 0x3340, R0.reuse ;  /* 0x000033404b1b7816 */ /* 0x100fe20000000000 */
[----:B------:R-:W-:Y:S01]  /*ce40*/  @!P4 FMUL R135, R135, 16777216 ;  /* 0x4b8000008787c820 */ /* 0x000fe20000400000 */
[----:B------:R-:W-:Y:S01]  /*ce50*/  PRMT R32, R90, 0x3340, R71 ;  /* 0x000033405a207816 */ /* 0x000fe20000000047 */
[----:B------:R-:W-:Y:S01]  /*ce60*/  @!P4 FMUL R134, R134, 16777216 ;  /* 0x4b8000008686c820 */ /* 0x000fe20000400000 */
[----:B------:R-:W-:Y:S01]  /*ce70*/  PRMT R36, R36, 0x5410, R23 ;  /* 0x0000541024247816 */ /* 0x000fe20000000017 */
[C---:B------:R-:W-:Y:S01]  /*ce80*/  FMUL R135, R173.reuse, R135 ;  /* 0x00000087ad877220 */ /* 0x040fe20000400000 */
[----:B------:R-:W-:Y:S01]  /*ce90*/  PRMT R34, R34, 0x5410, R25 ;  /* 0x0000541022227816 */ /* 0x000fe20000000019 */
[----:B------:R-:W-:Y:S01]  /*cea0*/  FMUL R134, R173, R134 ;  /* 0x00000086ad867220 */ /* 0x000fe20000400000 */
[----:B------:R-:W-:Y:S01]  /*ceb0*/  LOP3.LUT R136, R136, 0xffff, RZ, 0xc0, !PT ;  /* 0x0000ffff88887812 */ /* 0x000fe200078ec0ff */
[----:B------:R-:W-:Y:S01]  /*cec0*/  @!P4 FMUL R119, R119, 16777216 ;  /* 0x4b8000007777c820 */ /* 0x000fe20000400000 */
[----:B------:R-:W-:Y:S01]  /*ced0*/  LOP3.LUT R93, R140, 0xffff, RZ, 0xc0, !PT ;  /* 0x0000ffff8c5d7812 */ /* 0x000fe200078ec0ff */
[----:B------:R-:W-:Y:S01]  /*cee0*/  @!P4 FMUL R118, R118, 16777216 ;  /* 0x4b8000007676c820 */ /* 0x000fe20000400000 */
[----:B------:R-:W-:Y:S01]  /*cef0*/  LOP3.LUT R21, R21, 0xffff, RZ, 0xc0, !PT ;  /* 0x0000ffff15157812 */ /* 0x000fe200078ec0ff */
[----:B------:R-:W-:Y:S01]  /*cf00*/  FMUL R119, R173, R119 ;  /* 0x00000077ad777220 */ /* 0x000fe20000400000 */
[--C-:B------:R-:W-:Y:S01]  /*cf10*/  PRMT R22, R83, 0x3340, R0.reuse ;  /* 0x0000334053167816 */ /* 0x100fe20000000000 */
        /* <DEDUP_REMOVED lines=10> */
[----:B------:R-:W0:Y:S01]  /*cfc0*/  S2R R214, SR_CTAID.X ;  /* 0x0000000000d67919 */ /* 0x000e220000002500 */
[----:B------:R-:W-:Y:S01]  /*cfd0*/  PRMT R32, R32, 0x5410, R27 ;  /* 0x0000541020207816 */ /* 0x000fe2000000001b */
[----:B------:R-:W-:Y:S01]  /*cfe0*/  ULDC.64 UR4, c[0x0][0x270] ;  /* 0x00009c0000047ab9 */ /* 0x000fe20000000a00 */
[----:B------:R-:W-:Y:S01]  /*cff0*/  PRMT R27, R21, 0x3340, R0 ;  /* 0x00003340151b7816 */ /* 0x000fe20000000000 */
[----:B------:R-:W2:Y:S01]  /*d000*/  S2R R216, SR_TID.X ;  /* 0x0000000000d87919 */ /* 0x000ea20000002100 */
[----:B------:R-:W-:Y:S01]  /*d010*/  PRMT R72, R136, 0x3340, R93 ;  /* 0x0000334088487816 */ /* 0x000fe2000000005d */
[----:B------:R-:W-:Y:S01]  /*d020*/  UIMAD UR4, UR44, UR4, URZ ;  /* 0x000000042c0472a4 */ /* 0x000fe2000f8e023f */
[----:B------:R-:W-:-:S02]  /*d030*/  PRMT R35, R35, 0x5410, R22 ;  /* 0x0000541023237816 */ /* 0x000fc40000000016 */
[----:B------:R-:W-:Y:S02]  /*d040*/  PRMT R76, R76, 0x5410, R23 ;  /* 0x000054104c4c7816 */ /* 0x000fe40000000017 */
[----:B------:R-:W-:Y:S02]  /*d050*/  PRMT R78, R78, 0x5410, R25 ;  /* 0x000054104e4e7816 */ /* 0x000fe40000000019 */
[----:B------:R-:W-:Y:S02]  /*d060*/  SHF.R.U32.HI R22, RZ, 0x8, R31 ;  /* 0x00000008ff167819 */ /* 0x000fe4000001161f */
[----:B------:R-:W-:Y:S02]  /*d070*/  SHF.R.U32.HI R23, RZ, 0x8, R33 ;  /* 0x00000008ff177819 */ /* 0x000fe40000011621 */
[----:B------:R-:W-:Y:S02]  /*d080*/  SHF.R.U32.HI R25, RZ, 0x8, R38 ;  /* 0x00000008ff197819 */ /* 0x000fe40000011626 */
[----:B------:R-:W-:-:S02]  /*d090*/  SHF.R.U32.HI R24, RZ, 0x8, R26 ;  /* 0x00000008ff187819 */ /* 0x000fc4000001161a */
[----:B------:R-:W-:Y:S02]  /*d0a0*/  PRMT R72, R72, 0x5410, R27 ;  /* 0x0000541048487816 */ /* 0x000fe4000000001b */
[----:B------:R-:W-:Y:S02]  /*d0b0*/  LOP3.LUT R27, R22, 0xffff, RZ, 0xc0, !PT ;  /* 0x0000ffff161b7812 */ /* 0x000fe400078ec0ff */
[----:B------:R-:W-:Y:S02]  /*d0c0*/  F2FP.SATFINITE.E4M3.F32.PACK_AB_MERGE_C R104, R105, R104, RZ ;  /* 0x000000686968723e */ /* 0x000fe400048070ff */
[----:B------:R-:W-:Y:S02]  /*d0d0*/  F2FP.SATFINITE.E4M3.F32.PACK_AB_MERGE_C R108, R109, R108, RZ ;  /* 0x0000006c6d6c723e */ /* 0x000fe400048070ff */
[----:B------:R-:W-:Y:S02]  /*d0e0*/  F2FP.SATFINITE.E4M3.F32.PACK_AB_MERGE_C R112, R113, R112, RZ ;  /* 0x000000707170723e */ /* 0x000fe400048070ff */
[----:B------:R-:W-:Y:S01]  /*d0f0*/  LOP3.LUT R25, R25, 0xffff, RZ, 0xc0, !PT ;  /* 0x0000ffff19197812 */ /* 0x000fe200078ec0ff */
[----:B0-----:R-:W-:Y:S01]  /*d100*/  IMAD.SHL.U32 R214, R214, 0x40, RZ ;  /* 0x00000040d6d67824 */ /* 0x001fe200078e00ff */
[----:B------:R-:W-:-:S02]  /*d110*/  LOP3.LUT R22, R23, 0xffff, RZ, 0xc0, !PT ;  /* 0x0000ffff17167812 */ /* 0x000fc400078ec0ff */
[----:B------:R-:W-:Y:S02]  /*d120*/  LOP3.LUT R24, R24, 0xffff, RZ, 0xc0, !PT ;  /* 0x0000ffff18187812 */ /* 0x000fe400078ec0ff */
[----:B------:R-:W-:Y:S02]  /*d130*/  LOP3.LUT R104, R104, 0xffff, RZ, 0xc0, !PT ;  /* 0x0000ffff68687812 */ /* 0x000fe400078ec0ff */
[----:B------:R-:W-:Y:S02]  /*d140*/  LOP3.LUT R77, R108, 0xffff, RZ, 0xc0, !PT ;  /* 0x0000ffff6c4d7812 */ /* 0x000fe400078ec0ff */
[----:B------:R-:W-:Y:S02]  /*d150*/  LOP3.LUT R81, R112, 0xffff, RZ, 0xc0, !PT ;  /* 0x0000ffff70517812 */ /* 0x000fe400078ec0ff */
[----:B------:R-:W-:Y:S02]  /*d160*/  PRMT R40, R22, 0x3340, R25 ;  /* 0x0000334016287816 */ /* 0x000fe40000000019 */
[----:B------:R-:W-:-:S02]  /*d170*/  PRMT R33, R27, 0x3340, R24 ;  /* 0x000033401b217816 */ /* 0x000fc40000000018 */
[----:B------:R-:W-:Y:S02]  /*d180*/  SHF.R.U32.HI R25, RZ, 0x8, R49 ;  /* 0x00000008ff197819 */ /* 0x000fe40000011631 */
[----:B------:R-:W-:Y:S02]  /*d190*/  SHF.R.U32.HI R24, RZ, 0x8, R48 ;  /* 0x00000008ff187819 */ /* 0x000fe40000011630 */
[----:B------:R-:W-:Y:S02]  /*d1a0*/  SHF.R.U32.HI R23, RZ, 0x8, R45 ;  /* 0x00000008ff177819 */ /* 0x000fe4000001162d */
[----:B------:R-:W-:Y:S02]  /*d1b0*/  PRMT R29, R81, 0x3340, R0 ;  /* 0x00003340511d7816 */ /* 0x000fe40000000000 */
[----:B------:R-:W-:Y:S02]  /*d1c0*/  PRMT R30, R104, 0x3340, R77 ;  /* 0x00003340681e7816 */ /* 0x000fe4000000004d */
[----:B------:R-:W-:-:S02]  /*d1d0*/  SHF.R.U32.HI R26, RZ, 0x8, R41 ;  /* 0x00000008ff1a7819 */ /* 0x000fc40000011629 */
[----:B------:R-:W-:Y:S02]  /*d1e0*/  LOP3.LUT R25, R25, 0xffff, RZ, 0xc0, !PT ;  /* 0x0000ffff19197812 */ /* 0x000fe400078ec0ff */
[----:B------:R-:W-:Y:S02]  /*d1f0*/  SHF.R.U32.HI R22, RZ, 0x8, R43 ;  /* 0x00000008ff167819 */ /* 0x000fe4000001162b */
[----:B------:R-:W-:Y:S02]  /*d200*/  LOP3.LUT R24, R24, 0xffff, RZ, 0xc0, !PT ;  /* 0x0000ffff18187812 */ /* 0x000fe400078ec0ff */
[----:B------:R-:W-:Y:S02]  /*d210*/  LOP3.LUT R23, R23, 0xffff, RZ, 0xc0, !PT ;  /* 0x0000ffff17177812 */ /* 0x000fe400078ec0ff */
[----:B------:R-:W-:Y:S02]  /*d220*/  PRMT R30, R30, 0x5410, R29 ;  /* 0x000054101e1e7816 */ /* 0x000fe4000000001d */
[----:B------:R-:W-:-:S02]  /*d230*/  LOP3.LUT R29, R26, 0xffff, RZ, 0xc0, !PT ;  /* 0x0000ffff1a1d7812 */ /* 0x000fc400078ec0ff */
[----:B------:R-:W-:Y:S02]  /*d240*/  PRMT R43, R25, 0x3340, R0 ;  /* 0x00003340192b7816 */ /* 0x000fe40000000000 */
[----:B------:R-:W-:Y:S02]  /*d250*/  LOP3.LUT R27, R22, 0xffff, RZ, 0xc0, !PT ;  /* 0x0000ffff161b7812 */ /* 0x000fe400078ec0ff */
[----:B------:R-:W-:Y:S02]  /*d260*/  PRMT R42, R23, 0x3340, R24 ;  /* 0x00003340172a7816 */ /* 0x000fe40000000018 */
[----:B------:R-:W-:Y:S02]  /*d270*/  SHF.R.U32.HI R25, RZ, 0x8, R56 ;  /* 0x00000008ff197819 */ /* 0x000fe40000011638 */
[----:B------:R-:W-:Y:S02]  /*d280*/  SHF.R.U32.HI R26, RZ, 0x8, R53 ;  /* 0x00000008ff1a7819 */ /* 0x000fe40000011635 */
[----:B------:R-:W-:-:S02]  /*d290*/  SHF.R.U32.HI R22, RZ, 0x8, R44 ;  /* 0x00000008ff167819 */ /* 0x000fc4000001162c */
[----:B------:R-:W-:Y:S02]  /*d2a0*/  SHF.R.U32.HI R23, RZ, 0x8, R47 ;  /* 0x00000008ff177819 */ /* 0x000fe4000001162f */
[----:B------:R-:W-:Y:S02]  /*d2b0*/  PRMT R41, R27, 0x3340, R0 ;  /* 0x000033401b297816 */ /* 0x000fe40000000000 */
[----:B------:R-:W-:Y:S02]  /*d2c0*/  LOP3.LUT R26, R26, 0xffff, RZ, 0xc0, !PT ;  /* 0x0000ffff1a1a7812 */ /* 0x000fe400078ec0ff */
[----:B------:R-:W-:Y:S02]  /*d2d0*/  LOP3.LUT R25, R25, 0xffff, RZ, 0xc0, !PT ;  /* 0x0000ffff19197812 */ /* 0x000fe400078ec0ff */
[----:B------:R-:W-:Y:S02]  /*d2e0*/  SHF.R.U32.HI R27, RZ, 0x8, R57 ;  /* 0x00000008ff1b7819 */ /* 0x000fe40000011639 */
[----:B------:R-:W-:-:S02]  /*d2f0*/  LOP3.LUT R23, R23, 0xffff, RZ, 0xc0, !PT ;  /* 0x0000ffff17177812 */ /* 0x000fc400078ec0ff */
[----:B------:R-:W-:Y:S02]  /*d300*/  LOP3.LUT R22, R22, 0xffff, RZ, 0xc0, !PT ;  /* 0x0000ffff16167812 */ /* 0x000fe400078ec0ff */
[----:B------:R-:W-:Y:S02]  /*d310*/  PRMT R47, R25, 0x3340, R26 ;  /* 0x00003340192f7816 */ /* 0x000fe4000000001a */
[----:B------:R-:W-:Y:S02]  /*d320*/  SHF.R.U32.HI R24, RZ, 0x8, R51 ;  /* 0x00000008ff187819 */ /* 0x000fe40000011633 */
[----:B------:R-:W-:Y:S02]  /*d330*/  LOP3.LUT R27, R27, 0xffff, RZ, 0xc0, !PT ;  /* 0x0000ffff1b1b7812 */ /* 0x000fe400078ec0ff */
[----:B------:R-:W-:Y:S02]  /*d340*/  PRMT R45, R22, 0x3340, R23 ;  /* 0x00003340162d7816 */ /* 0x000fe40000000017 */
[----:B------:R-:W-:-:S02]  /*d350*/  SHF.R.U32.HI R25, RZ, 0x8, R50 ;  /* 0x00000008ff197819 */ /* 0x000fc40000011632 */
[----:B------:R-:W-:Y:S02]  /*d360*/  SHF.R.U32.HI R26, RZ, 0x8, R61 ;  /* 0x00000008ff1a7819 */ /* 0x000fe4000001163d */
[----:B------:R-:W-:Y:S02]  /*d370*/  SHF.R.U32.HI R22, RZ, 0x8, R58 ;  /* 0x00000008ff167819 */ /* 0x000fe4000001163a */
[----:B------:R-:W-:Y:S02]  /*d380*/  SHF.R.U32.HI R23, RZ, 0x8, R55 ;  /* 0x00000008ff177819 */ /* 0x000fe40000011637 */
[--C-:B------:R-:W-:Y:S02]  /*d390*/  PRMT R38, R29, 0x3340, R0.reuse ;  /* 0x000033401d267816 */ /* 0x100fe40000000000 */
[----:B------:R-:W-:Y:S02]  /*d3a0*/  LOP3.LUT R29, R24, 0xffff, RZ, 0xc0, !PT ;  /* 0x0000ffff181d7812 */ /* 0x000fe400078ec0ff */
[----:B------:R-:W-:-:S02]  /*d3b0*/  PRMT R48, R27, 0x3340, R0 ;  /* 0x000033401b307816 */ /* 0x000fc40000000000 */
[----:B------:R-:W-:Y:S02]  /*d3c0*/  LOP3.LUT R26, R26, 0xffff, RZ, 0xc0, !PT ;  /* 0x0000ffff1a1a7812 */ /* 0x000fe400078ec0ff */
[----:B------:R-:W-:Y:S02]  /*d3d0*/  LOP3.LUT R25, R25, 0xffff, RZ, 0xc0, !PT ;  /* 0x0000ffff19197812 */ /* 0x000fe400078ec0ff */
[----:B------:R-:W-:Y:S02]  /*d3e0*/  SHF.R.U32.HI R24, RZ, 0x8, R59 ;  /* 0x00000008ff187819 */ /* 0x000fe4000001163b */
[----:B------:R-:W-:Y:S02]  /*d3f0*/  SHF.R.U32.HI R27, RZ, 0x8, R65 ;  /* 0x00000008ff1b7819 */ /* 0x000fe40000011641 */
[----:B------:R-:W-:Y:S02]  /*d400*/  LOP3.LUT R23, R23, 0xffff, RZ, 0xc0, !PT ;  /* 0x0000ffff17177812 */ /* 0x000fe400078ec0ff */
[----:B------:R-:W-:-:S02]  /*d410*/  LOP3.LUT R22, R22, 0xffff, RZ, 0xc0, !PT ;  /* 0x0000ffff16167812 */ /* 0x000fc400078ec0ff */
[----:B------:R-:W-:Y:S02]  /*d420*/  F2FP.SATFINITE.E4M3.F32.PACK_AB_MERGE_C R5, R5, R52, RZ ;  /* 0x000000340505723e */ /* 0x000fe400048070ff */
[----:B------:R-:W-:Y:S02]  /*d430*/  PRMT R46, R29, 0x3340, R0 ;  /* 0x000033401d2e7816 */ /* 0x000fe40000000000 */
[----:B------:R-:W-:Y:S02]  /*d440*/  PRMT R52, R25, 0x3340, R26 ;  /* 0x0000334019347816 */ /* 0x000fe4000000001a */
[----:B------:R-:W-:Y:S02]  /*d450*/  LOP3.LUT R29, R24, 0xffff, RZ, 0xc0, !PT ;  /* 0x0000ffff181d7812 */ /* 0x000fe400078ec0ff */
[----:B------:R-:W-:Y:S02]  /*d460*/  LOP3.LUT R27, R27, 0xffff, RZ, 0xc0, !PT ;  /* 0x0000ffff1b1b7812 */ /* 0x000fe400078ec0ff */
[----:B------:R-:W-:-:S02]  /*d470*/  PRMT R49, R22, 0x3340, R23 ;  /* 0x0000334016317816 */ /* 0x000fc40000000017 */
[----:B------:R-:W-:Y:S02]  /*d480*/  SHF.R.U32.HI R25, RZ, 0x8, R88 ;  /* 0x00000008ff197819 */ /* 0x000fe40000011658 */
[----:B------:R-:W-:Y:S02]  /*d490*/  SHF.R.U32.HI R26, RZ, 0x8, R69 ;  /* 0x00000008ff1a7819 */ /* 0x000fe40000011645 */
[----:B------:R-:W-:Y:S02]  /*d4a0*/  SHF.R.U32.HI R22, RZ, 0x8, R60 ;  /* 0x00000008ff167819 */ /* 0x000fe4000001163c */
[----:B------:R-:W-:Y:S02]  /*d4b0*/  SHF.R.U32.HI R23, RZ, 0x8, R63 ;  /* 0x00000008ff177819 */ /* 0x000fe4000001163f */
[----:B------:R-:W-:Y:S02]  /*d4c0*/  SHF.R.U32.HI R24, RZ, 0x8, R67 ;  /* 0x00000008ff187819 */ /* 0x000fe40000011643 */
[----:B------:R-:W-:-:S02]  /*d4d0*/  PRMT R53, R27, 0x3340, R0 ;  /* 0x000033401b357816 */ /* 0x000fc40000000000 */
[----:B------:R-:W-:Y:S02]  /*d4e0*/  LOP3.LUT R26, R26, 0xffff, RZ, 0xc0, !PT ;  /* 0x0000ffff1a1a7812 */ /* 0x000fe400078ec0ff */
[----:B------:R-:W-:Y:S02]  /*d4f0*/  LOP3.LUT R25, R25, 0xffff, RZ, 0xc0, !PT ;  /* 0x0000ffff19197812 */ /* 0x000fe400078ec0ff */
[----:B------:R-:W-:Y:S02]  /*d500*/  LOP3.LUT R23, R23, 0xffff, RZ, 0xc0, !PT ;  /* 0x0000ffff17177812 */ /* 0x000fe400078ec0ff */
[----:B------:R-:W-:Y:S02]  /*d510*/  LOP3.LUT R22, R22, 0xffff, RZ, 0xc0, !PT ;  /* 0x0000ffff16167812 */ /* 0x000fe400078ec0ff */
[----:B------:R-:W-:Y:S02]  /*d520*/  LOP3.LUT R27, R24, 0xffff, RZ, 0xc0, !PT ;  /* 0x0000ffff181b7812 */ /* 0x000fe400078ec0ff */
[----:B------:R-:W-:-:S02]  /*d530*/  PRMT R57, R25, 0x3340, R26 ;  /* 0x0000334019397816 */ /* 0x000fc4000000001a */
[----:B------:R-:W-:Y:S02]  /*d540*/  PRMT R55, R22, 0x3340, R23 ;  /* 0x0000334016377816 */ /* 0x000fe40000000017 */
[----:B------:R-:W-:Y:S02]  /*d550*/  PRMT R56, R27, 0x3340, R0 ;  /* 0x000033401b387816 */ /* 0x000fe40000000000 */
[----:B------:R-:W-:Y:S02]  /*d560*/  SHF.R.U32.HI R25, RZ, 0x8, R73 ;  /* 0x00000008ff197819 */ /* 0x000fe40000011649 */
[----:B------:R-:W-:Y:S02]  /*d570*/  SHF.R.U32.HI R23, RZ, 0x8, R71 ;  /* 0x00000008ff177819 */ /* 0x000fe40000011647 */
[----:B------:R-:W-:Y:S02]  /*d580*/  SHF.R.U32.HI R22, RZ, 0x8, R90 ;  /* 0x00000008ff167819 */ /* 0x000fe4000001165a */
[----:B------:R-:W-:-:S02]  /*d590*/  SHF.R.U32.HI R27, RZ, 0x8, R75 ;  /* 0x00000008ff1b7819 */ /* 0x000fc4000001164b */
[----:B------:R-:W-:Y:S02]  /*d5a0*/  LOP3.LUT R25, R25, 0xffff, RZ, 0xc0, !PT ;  /* 0x0000ffff19197812 */ /* 0x000fe400078ec0ff */
[----:B------:R-:W-:Y:S02]  /*d5b0*/  LOP3.LUT R23, R23, 0xffff, RZ, 0xc0, !PT ;  /* 0x0000ffff17177812 */ /* 0x000fe400078ec0ff */
[----:B------:R-:W-:Y:S02]  /*d5c0*/  LOP3.LUT R44, R22, 0xffff, RZ, 0xc0, !PT ;  /* 0x0000ffff162c7812 */ /* 0x000fe400078ec0ff */
[----:B------:R-:W-:Y:S02]  /*d5d0*/  LOP3.LUT R27, R27, 0xffff, RZ, 0xc0, !PT ;  /* 0x0000ffff1b1b7812 */ /* 0x000fe400078ec0ff */
[--C-:B------:R-:W-:Y:S02]  /*d5e0*/  PRMT R50, R29, 0x3340, R0.reuse ;  /* 0x000033401d327816 */ /* 0x100fe40000000000 */
        /* <DEDUP_REMOVED lines=11> */
[----:B------:R-:W-:Y:S02]  /*d6a0*/  SHF.R.U32.HI R23, RZ, 0x8, R83 ;  /* 0x00000008ff177819 */ /* 0x000fe40000011653 */
[----:B------:R-:W-:-:S02]  /*d6b0*/  PRMT R64, R64, 0x3340, R29 ;  /* 0x0000334040407816 */ /* 0x000fc4000000001d */
[----:B------:R-:W-:Y:S02]  /*d6c0*/  PRMT R61, R44, 0x3340, R27 ;  /* 0x000033402c3d7816 */ /* 0x000fe4000000001b */
[----:B------:R-:W-:Y:S02]  /*d6d0*/  SHF.R.U32.HI R29, RZ, 0x8, R89 ;  /* 0x00000008ff1d7819 */ /* 0x000fe40000011659 */
[----:B------:R-:W-:Y:S02]  /*d6e0*/  SHF.R.U32.HI R27, RZ, 0x8, R85 ;  /* 0x00000008ff1b7819 */ /* 0x000fe40000011655 */
[----:B------:R-:W-:Y:S02]  /*d6f0*/  SHF.R.U32.HI R25, RZ, 0x8, R120 ;  /* 0x00000008ff197819 */ /* 0x000fe40000011678 */
[----:B------:R-:W-:Y:S02]  /*d700*/  LOP3.LUT R23, R23, 0xffff, RZ, 0xc0, !PT ;  /* 0x0000ffff17177812 */ /* 0x000fe400078ec0ff */
[----:B------:R-:W-:-:S02]  /*d710*/  LOP3.LUT R29, R29, 0xffff, RZ, 0xc0, !PT ;  /* 0x0000ffff1d1d7812 */ /* 0x000fc400078ec0ff */
[----:B------:R-:W-:Y:S02]  /*d720*/  LOP3.LUT R27, R27, 0xffff, RZ, 0xc0, !PT ;  /* 0x0000ffff1b1b7812 */ /* 0x000fe400078ec0ff */
[----:B------:R-:W-:Y:S02]  /*d730*/  LOP3.LUT R44, R25, 0xffff, RZ, 0xc0, !PT ;  /* 0x0000ffff192c7812 */ /* 0x000fe400078ec0ff */
[----:B------:R-:W-:Y:S02]  /*d740*/  PRMT R63, R23, 0x3340, R0 ;  /* 0x00003340173f7816 */ /* 0x000fe40000000000 */
[----:B------:R-:W-:Y:S02]  /*d750*/  SHF.R.U32.HI R23, RZ, 0x8, R122 ;  /* 0x00000008ff177819 */ /* 0x000fe4000001167a */
[----:B------:R-:W-:Y:S02]  /*d760*/  SHF.R.U32.HI R25, RZ, 0x8, R87 ;  /* 0x00000008ff197819 */ /* 0x000fe40000011657 */
[----:B------:R-:W-:-:S02]  /*d770*/  F2FP.SATFINITE.E4M3.F32.PACK_AB_MERGE_C R138, R139, R138, RZ ;  /* 0x0000008a8b8a723e */ /* 0x000fc400048070ff */
[----:B------:R-:W-:Y:S02]  /*d780*/  F2FP.SATFINITE.E4M3.F32.PACK_AB_MERGE_C R142, R143, R142, RZ ;  /* 0x0000008e8f8e723e */ /* 0x000fe400048070ff */
[----:B------:R-:W-:Y:S02]  /*d790*/  PRMT R67, R29, 0x3340, R0 ;  /* 0x000033401d437816 */ /* 0x000fe40000000000 */
[----:B------:R-:W-:Y:S02]  /*d7a0*/  PRMT R66, R44, 0x3340, R27 ;  /* 0x000033402c427816 */ /* 0x000fe4000000001b */
[----:B------:R-:W-:Y:S02]  /*d7b0*/  SHF.R.U32.HI R29, RZ, 0x8, R136 ;  /* 0x00000008ff1d7819 */ /* 0x000fe40000011688 */
[----:B------:R-:W-:Y:S02]  /*d7c0*/  LOP3.LUT R25, R25, 0xffff, RZ, 0xc0, !PT ;  /* 0x0000ffff19197812 */ /* 0x000fe400078ec0ff */
[----:B------:R-:W-:-:S02]  /*d7d0*/  LOP3.LUT R44, R23, 0xffff, RZ, 0xc0, !PT ;  /* 0x0000ffff172c7812 */ /* 0x000fc400078ec0ff */
[----:B------:R-:W-:Y:S02]  /*d7e0*/  LOP3.LUT R138, R138, 0xffff, RZ, 0xc0, !PT ;  /* 0x0000ffff8a8a7812 */ /* 0x000fe400078ec0ff */
[----:B------:R-:W-:Y:S02]  /*d7f0*/  LOP3.LUT R95, R142, 0xffff, RZ, 0xc0, !PT ;  /* 0x0000ffff8e5f7812 */ /* 0x000fe400078ec0ff */
[----:B------:R-:W-:Y:S02]  /*d800*/  LOP3.LUT R70, R29, 0xffff, RZ, 0xc0, !PT ;  /* 0x0000ffff1d467812 */ /* 0x000fe400078ec0ff */
[----:B------:R-:W-:Y:S02]  /*d810*/  PRMT R29, R44, 0x3340, R25 ;  /* 0x000033402c1d7816 */ /* 0x000fe40000000019 */
[----:B------:R-:W-:Y:S02]  /*d820*/  SHF.R.U32.HI R25, RZ, 0x8, R21 ;  /* 0x00000008ff197819 */ /* 0x000fe40000011615 */
[----:B------:R-:W-:-:S02]  /*d830*/  SHF.R.U32.HI R23, RZ, 0x8, R95 ;  /* 0x00000008ff177819 */ /* 0x000fc4000001165f */
[----:B------:R-:W-:Y:S02]  /*d840*/  SHF.R.U32.HI R21, RZ, 0x8, R138 ;  /* 0x00000008ff157819 */ /* 0x000fe4000001168a */
[----:B------:R-:W-:Y:S02]  /*d850*/  LOP3.LUT R23, R23, 0xffff, RZ, 0xc0, !PT ;  /* 0x0000ffff17177812 */ /* 0x000fe400078ec0ff */
[----:B------:R-:W-:Y:S01]  /*d860*/  LOP3.LUT R44, R21, 0xffff, RZ, 0xc0, !PT ;  /* 0x0000ffff152c7812 */ /* 0x000fe200078ec0ff */
[----:B------:R-:W-:Y:S02]  /*d870*/  IMAD.IADD R21, R4, 0x1, -R7 ;  /* 0x0000000104157824 */ /* 0x000fe400078e0a07 */
[----:B------:R-:W-:Y:S01]  /*d880*/  FADD R7, R9, -1 ;  /* 0xbf80000009077421 */ /* 0x000fe20000000000 */
[----:B------:R-:W-:Y:S02]  /*d890*/  PRMT R33, R33, 0x5410, R38 ;  /* 0x0000541021217816 */ /* 0x000fe40000000026 */
[----:B------:R-:W-:Y:S01]  /*d8a0*/  PRMT R23, R44, 0x3340, R23 ;  /* 0x000033402c177816 */ /* 0x000fe20000000017 */
[----:B------:R-:W-:Y:S01]  /*d8b0*/  FADD R21, R21, -1 ;  /* 0xbf80000015157421 */ /* 0x000fe20000000000 */
[----:B------:R-:W-:Y:S01]  /*d8c0*/  PRMT R44, R40, 0x5410, R41 ;  /* 0x00005410282c7816 */ /* 0x000fe20000000029 */
[----:B------:R-:W-:Y:S01]  /*d8d0*/  IMAD.MOV.U32 R40, RZ, RZ, 0x3dc6b27f ;  /* 0x3dc6b27fff287424 */ /* 0x000fe200078e00ff */
[----:B------:R-:W-:-:S02]  /*d8e0*/  F2FP.SATFINITE.E4M3.F32.PACK_AB_MERGE_C R146, R147, R146, RZ ;  /* 0x000000929392723e */ /* 0x000fc400048070ff */
[----:B------:R-:W-:Y:S01]  /*d8f0*/  PRMT R43, R42, 0x5410, R43 ;  /* 0x000054102a2b7816 */ /* 0x000fe2000000002b */
[-C--:B------:R-:W-:Y:S01]  /*d900*/  FFMA.FTZ R38, R7, R40.reuse, -0.16845393180847167969 ;  /* 0xbe2c7f3007267423 */ /* 0x080fe20000010028 */
[----:B------:R-:W-:Y:S01]  /*d910*/  LOP3.LUT R42, R8, 0xffff, RZ, 0xc0, !PT ;  /* 0x0000ffff082a7812 */ /* 0x000fe200078ec0ff */
[----:B------:R-:W-:Y:S01]  /*d920*/  FFMA.FTZ R40, R21, R40, -0.16845393180847167969 ;  /* 0xbe2c7f3015287423 */ /* 0x000fe20000010028 */
[----:B------:R-:W-:Y:S01]  /*d930*/  LOP3.LUT R39, R39, 0xffff, RZ, 0xc0, !PT ;  /* 0x0000ffff27277812 */ /* 0x000fe200078ec0ff */
[----:B------:R-:W-:Y:S01]  /*d940*/  FFMA.FTZ R38, R7, R38, 0.1716887056827545166 ;  /* 0x3e2fcf2a07267423 */ /* 0x000fe20000010026 */
[----:B------:R-:W-:Y:S01]  /*d950*/  LOP3.LUT R97, R146, 0xffff, RZ, 0xc0, !PT ;  /* 0x0000ffff92617812 */ /* 0x000fe200078ec0ff */
[----:B------:R-:W-:Y:S01]  /*d960*/  FFMA.FTZ R40, R21, R40, 0.1716887056827545166 ;  /* 0x3e2fcf2a15287423 */ /* 0x000fe20000010028 */
[--C-:B------:R-:W-:Y:S01]  /*d970*/  PRMT R8, R11, 0x4210, R42.reuse ;  /* 0x000042100b087816 */ /* 0x100fe2000000002a */
[----:B------:R-:W-:Y:S01]  /*d980*/  FFMA.FTZ R38, R7, R38, -0.17900948226451873779 ;  /* 0xbe374e4307267423 */ /* 0x000fe20000010026 */
[----:B------:R-:W-:Y:S01]  /*d990*/  PRMT R9, R33, 0x5210, R42 ;  /* 0x0000521021097816 */ /* 0x000fe2000000002a */
[----:B------:R-:W-:Y:S01]  /*d9a0*/  FFMA.FTZ R40, R21, R40, -0.17900948226451873779 ;  /* 0xbe374e4315287423 */ /* 0x000fe20000010028 */
[--C-:B------:R-:W-:Y:S01]  /*d9b0*/  PRMT R10, R10, 0x4210, R39.reuse ;  /* 0x000042100a0a7816 */ /* 0x100fe20000000027 */
[----:B------:R-:W-:Y:S01]  /*d9c0*/  FFMA.FTZ R38, R7, R38, 0.20512372255325317383 ;  /* 0x3e520bf407267423 */ /* 0x000fe20000010026 */
[----:B------:R-:W-:Y:S01]  /*d9d0*/  PRMT R11, R44, 0x5210, R39 ;  /* 0x000052102c0b7816 */ /* 0x000fe20000000027 */
[----:B------:R-:W-:Y:S01]  /*d9e0*/  FFMA.FTZ R40, R21, R40, 0.20512372255325317383 ;  /* 0x3e520bf415287423 */ /* 0x000fe20000010028 */
[----:B------:R-:W-:Y:S01]  /*d9f0*/  PRMT R31, R97, 0x3340, R0 ;  /* 0x00003340611f7816 */ /* 0x000fe20000000000 */
[----:B------:R-:W-:Y:S01]  /*da00*/  FFMA.FTZ R38, R7, R38, -0.24046532809734344482 ;  /* 0xbe763c8b07267423 */ /* 0x000fe20000010026 */
[----:B------:R-:W-:Y:S01]  /*da10*/  PRMT R74, R138, 0x3340, R95 ;  /* 0x000033408a4a7816 */ /* 0x000fe2000000005f */
[----:B------:R0:W-:Y:S01]  /*da20*/  STSM.16.M88.4 [R20], R8 ;  /* 0x0000000814007844 */ /* 0x0001e20000000200 */
[----:B------:R-:W-:Y:S01]  /*da30*/  FFMA.FTZ R40, R21, R40, -0.24046532809734344482 ;  /* 0xbe763c8b15287423 */ /* 0x000fe20000010028 */
[----:B------:R-:W-:Y:S01]  /*da40*/  FFMA.FTZ R38, R7, R38, 0.28857114911079406738 ;  /* 0x3e93bf9907267423 */ /* 0x000fe20000010026 */
[----:B------:R-:W-:-:S02]  /*da50*/  PRMT R74, R74, 0x5410, R31 ;  /* 0x000054104a4a7816 */ /* 0x000fc4000000001f */
[----:B------:R-:W-:Y:S01]  /*da60*/  SHF.R.U32.HI R31, RZ, 0x8, R81 ;  /* 0x00000008ff1f7819 */ /* 0x000fe20000011651 */
[----:B------:R-:W-:Y:S01]  /*da70*/  FFMA.FTZ R38, R7, R38, -0.36067417263984680176 ;  /* 0xbeb8aa4907267423 */ /* 0x000fe20000010026 */
[----:B------:R-:W-:Y:S01]  /*da80*/  SHF.R.U32.HI R27, RZ, 0x8, R91 ;  /* 0x00000008ff1b7819 */ /* 0x000fe2000001165b */
[----:B------:R-:W-:Y:S01]  /*da90*/  FFMA.FTZ R40, R21, R40, 0.28857114911079406738 ;  /* 0x3e93bf9915287423 */ /* 0x000fe20000010028 */
[----:B------:R-:W-:Y:S01]  /*daa0*/  LOP3.LUT R31, R31, 0xffff, RZ, 0xc0, !PT ;  /* 0x0000ffff1f1f7812 */ /* 0x000fe200078ec0ff */
[----:B------:R-:W-:Y:S01]  /*dab0*/  FFMA.FTZ R38, R7, R38, 0.48089820146560668945 ;  /* 0x3ef6384a07267423 */ /* 0x000fe20000010026 */
[----:B------:R-:W-:Y:S01]  /*dac0*/  LOP3.LUT R27, R27, 0xffff, RZ, 0xc0, !PT ;  /* 0x0000ffff1b1b7812 */ /* 0x000fe200078ec0ff */
[----:B------:R-:W-:Y:S01]  /*dad0*/  FFMA.FTZ R40, R21, R40, -0.36067417263984680176 ;  /* 0xbeb8aa4915287423 */ /* 0x000fe20000010028 */
[--C-:B------:R-:W-:Y:S01]  /*dae0*/  PRMT R62, R31, 0x3340, R0.reuse ;  /* 0x000033401f3e7816 */ /* 0x100fe20000000000 */
[----:B------:R-:W-:Y:S01]  /*daf0*/  FFMA.FTZ R38, R7, R38, -0.72134751081466674805 ;  /* 0xbf38aa3b07267423 */ /* 0x000fe20000010026 */
[----:B------:R-:W-:Y:S01]  /*db00*/  SHF.R.U32.HI R31, RZ, 0x8, R93 ;  /* 0x00000008ff1f7819 */ /* 0x000fe2000001165d */
[----:B------:R-:W-:Y:S01]  /*db10*/  FFMA.FTZ R40, R21, R40, 0.48089820146560668945 ;  /* 0x3ef6384a15287423 */ /* 0x000fe20000010028 */
[----:B------:R-:W-:Y:S01]  /*db20*/  LOP3.LUT R25, R25, 0xffff, RZ, 0xc0, !PT ;  /* 0x0000ffff19197812 */ /* 0x000fe200078ec0ff */
[----:B------:R-:W-:Y:S01]  /*db30*/  FMUL R38, R7, R38 ;  /* 0x0000002607267220 */ /* 0x000fe20000400000 */
[----:B------:R-:W-:Y:S01]  /*db40*/  LOP3.LUT R31, R31, 0xffff, RZ, 0xc0, !PT ;  /* 0x0000ffff1f1f7812 */ /* 0x000fe200078ec0ff */
[----:B------:R-:W-:Y:S01]  /*db50*/  FFMA.FTZ R40, R21, R40, -0.72134751081466674805 ;  /* 0xbf38aa3b15287423 */ /* 0x000fe20000010028 */
[----:B------:R-:W-:Y:S01]  /*db60*/  LOP3.LUT R168, R3, 0x7f, RZ, 0xc0, !PT ;  /* 0x0000007f03a87812 */ /* 0x000fe200078ec0ff */
[----:B------:R-:W-:Y:S01]  /*db70*/  FMUL R38, R7, R38 ;  /* 0x0000002607267220 */ /* 0x000fe20000400000 */
[----:B------:R-:W-:Y:S01]  /*db80*/  F2FP.SATFINITE.E4M3.F32.PACK_AB_MERGE_C R13, R13, R68, RZ ;  /* 0x000000440d0d723e */ /* 0x000fe200048070ff */
[----:B------:R-:W-:Y:S01]  /*db90*/  FMUL R40, R21, R40 ;  /* 0x0000002815287220 */ /* 0x000fe20000400000 */
[----:B------:R-:W-:Y:S01]  /*dba0*/  PRMT R68, R27, 0x3340, R0 ;  /* 0x000033401b447816 */ /* 0x000fe20000000000 */
[----:B------:R-:W-:Y:S01]  /*dbb0*/  FFMA.FTZ R7, R7, 1.4426950216293334961, R38 ;  /* 0x3fb8aa3b07077823 */ /* 0x000fe20000010026 */
[----:B------:R-:W-:Y:S01]  /*dbc0*/  PRMT R70, R70, 0x3340, R31 ;  /* 0x0000334046467816 */ /* 0x000fe2000000001f */
[----:B------:R-:W-:Y:S01]  /*dbd0*/  FMUL R40, R21, R40 ;  /* 0x0000002815287220 */ /* 0x000fe20000400000 */
[----:B------:R-:W-:Y:S01]  /*dbe0*/  PRMT R25, R25, 0x3340, R0 ;  /* 0x0000334019197816 */ /* 0x000fe20000000000 */
[----:B------:R-:W-:Y:S01]  /*dbf0*/  FADD R166, R166, R7 ;  /* 0x00000007a6a67221 */ /* 0x000fe20000000000 */
[----:B------:R-:W-:Y:S01]  /*dc00*/  LEA R168, R168, UR45, 0x4 ;  /* 0x0000002da8a87c11 */ /* 0x000fe2000f8e20ff */
[----:B------:R-:W-:Y:S01]  /*dc10*/  BAR.SYNC.DEFER_BLOCKING 0x0 ;  /* 0x0000000000007b1d */ /* 0x000fe20000010000 */
[----:B------:R-:W-:Y:S01]  /*dc20*/  ISETP.GE.U32.AND P1, PT, R6, 0x7f800000, PT ;  /* 0x7f8000000600780c */ /* 0x000fe20003f26070 */
[----:B------:R-:W-:Y:S01]  /*dc30*/  FFMA.FTZ R40, R21, 1.4426950216293334961, R40 ;  /* 0x3fb8aa3b15287823 */ /* 0x000fe20000010028 */
[----:B------:R-:W-:-:S02]  /*dc40*/  PRMT R65, R64, 0x5410, R63 ;  /* 0x0000541040417816 */ /* 0x000fc4000000003f */
[----:B------:R-:W-:Y:S01]  /*dc50*/  PRMT R64, R29, 0x5410, R68 ;  /* 0x000054101d407816 */ /* 0x000fe20000000044 */
[----:B------:R-:W-:Y:S01]  /*dc60*/  FADD R165, R165, R40 ;  /* 0x00000028a5a57221 */ /* 0x000fe20000000000 */
[----:B------:R-:W-:Y:S02]  /*dc70*/  PRMT R80, R70, 0x5410, R25 ;  /* 0x0000541046507816 */ /* 0x000fe40000000019 */
[----:B------:R-:W-:Y:S02]  /*dc80*/  ISETP.GE.U32.AND P2, PT, R4, 0x7f800000, PT ;  /* 0x7f8000000400780c */ /* 0x000fe40003f46070 */
[----:B------:R-:W-:Y:S02]  /*dc90*/  FSETP.NEU.AND P0, PT, R6, RZ, PT ;  /* 0x000000ff0600720b */ /* 0x000fe40003f0d000 */
[----:B------:R-:W-:Y:S01]  /*dca0*/  PRMT R41, R45, 0x5410, R46 ;  /* 0x000054102d297816 */ /* 0x000fe2000000002e */
[----:B------:R-:W-:Y:S01]  /*dcb0*/  @P1 IMAD.MOV.U32 R7, RZ, RZ, 0x7f800000 ;  /* 0x7f800000ff071424 */ /* 0x000fe200078e00ff */
[----:B------:R-:W-:-:S02]  /*dcc0*/  LOP3.LUT R54, R54, 0xffff, RZ, 0xc0, !PT ;  /* 0x0000ffff36367812 */ /* 0x000fc400078ec0ff */
[----:B------:R-:W-:Y:S01]  /*dcd0*/  PRMT R51, R47, 0x5410, R48 ;  /* 0x000054102f337816 */ /* 0x000fe20000000030 */
[----:B------:R-:W-:Y:S01]  /*dce0*/  @P1 FFMA.FTZ R166, R6, R7, +INF ;  /* 0x7f80000006a61423 */ /* 0x000fe20000010007 */
[----:B------:R-:W-:Y:S02]  /*dcf0*/  LOP3.LUT R6, R5, 0xffff, RZ, 0xc0, !PT ;  /* 0x0000ffff05067812 */ /* 0x000fe400078ec0ff */
[C---:B------:R-:W-:Y:S01]  /*dd00*/  FSETP.NEU.AND P1, PT, R4.reuse, RZ, PT ;  /* 0x000000ff0400720b */ /* 0x040fe20003f2d000 */
[----:B------:R-:W-:Y:S01]  /*dd10*/  @P2 IMAD.MOV.U32 R29, RZ, RZ, 0x7f800000 ;  /* 0x7f800000ff1d2424 */ /* 0x000fe200078e00ff */
[----:B------:R-:W-:Y:S01]  /*dd20*/  PRMT R5, R43, 0x5210, R6 ;  /* 0x000052102b057816 */ /* 0x000fe20000000006 */
[----:B------:R-:W-:Y:S01]  /*dd30*/  LDS.128 R68, [R168] ;  /* 0x00000000a8447984 */ /* 0x000fe20000000c00 */
[----:B------:R-:W-:Y:S01]  /*dd40*/  PRMT R7, R41, 0x5210, R54 ;  /* 0x0000521029077816 */ /* 0x000fe20000000036 */
[----:B------:R-:W-:Y:S01]  /*dd50*/  @P2 FFMA.FTZ R165, R4, R29, +INF ;  /* 0x7f80000004a52423 */ /* 0x000fe2000001001d */
[----:B------:R-:W-:-:S02]  /*dd60*/  PRMT R4, R17, 0x4210, R6 ;  /* 0x0000421011047816 */ /* 0x000fc40000000006 */
[----:B------:R-:W-:Y:S01]  /*dd70*/  PRMT R6, R37, 0x4210, R54 ;  /* 0x0000421025067816 */ /* 0x000fe20000000036 */
[----:B------:R-:W-:Y:S01]  /*dd80*/  BAR.SYNC.DEFER_BLOCKING 0x0 ;  /* 0x0000000000007b1d */ /* 0x000fe20000010000 */
[----:B------:R-:W-:Y:S02]  /*dd90*/  PRMT R46, R59, 0x5410, R60 ;  /* 0x000054103b2e7816 */ /* 0x000fe4000000003c */
[----:B------:R-:W-:Y:S02]  /*dda0*/  PRMT R48, R61, 0x5410, R62 ;  /* 0x000054103d307816 */ /* 0x000fe4000000003e */
[----:B0-----:R-:W-:Y:S02]  /*ddb0*/  LOP3.LUT R10, R13, 0xffff, RZ, 0xc0, !PT ;  /* 0x0000ffff0d0a7812 */ /* 0x001fe400078ec0ff */
[----:B------:R-:W-:Y:S02]  /*ddc0*/  LOP3.LUT R11, R12, 0xffff, RZ, 0xc0, !PT ;  /* 0x0000ffff0c0b7812 */ /* 0x000fe400078ec0ff */
[----:B------:R-:W-:-:S02]  /*ddd0*/  PRMT R50, R49, 0x5410, R50 ;  /* 0x0000541031327816 */ /* 0x000fc40000000032 */
[--C-:B------:R-:W-:Y:S02]  /*dde0*/  PRMT R8, R19, 0x4210, R10.reuse ;  /* 0x0000421013087816 */ /* 0x100fe4000000000a */
[----:B------:R-:W-:Y:S02]  /*ddf0*/  PRMT R9, R51, 0x5210, R10 ;  /* 0x0000521033097816 */ /* 0x000fe4000000000a */
[--C-:B------:R-:W-:Y:S02]  /*de00*/  PRMT R10, R18, 0x4210, R11.reuse ;  /* 0x00004210120a7816 */ /* 0x100fe4000000000b */
[----:B------:R-:W-:Y:S02]  /*de10*/  PRMT R11, R50, 0x5210, R11 ;  /* 0x00005210320b7816 */ /* 0x000fe4000000000b */
[----:B------:R-:W-:Y:S02]  /*de20*/  LOP3.LUT R13, R14, 0xffff, RZ, 0xc0, !PT ;  /* 0x0000ffff0e0d7812 */ /* 0x000fe400078ec0ff */
[----:B------:R-:W-:-:S02]  /*de30*/  PRMT R52, R52, 0x5410, R53 ;  /* 0x0000541034347816 */ /* 0x000fc40000000035 */
[----:B------:R-:W-:Y:S01]  /*de40*/  PRMT R56, R55, 0x5410, R56 ;  /* 0x0000541037387816 */ /* 0x000fe20000000038 */
[----:B------:R0:W-:Y:S01]  /*de50*/  STSM.16.M88.4 [R20], R4 ;  /* 0x0000000414007844 */ /* 0x0001e20000000200 */
[----:B------:R-:W-:Y:S02]  /*de60*/  SHF.R.U32.HI R99, RZ, 0x6, R3 ;  /* 0x00000006ff637819 */ /* 0x000fe40000011603 */
[----:B------:R-:W-:Y:S01]  /*de70*/  F2FP.SATFINITE.E4M3.F32.PACK_AB_MERGE_C R15, R15, R100, RZ ;  /* 0x000000640f0f723e */ /* 0x000fe200048070ff */
[----:B------:R-:W-:Y:S01]  /*de80*/  BAR.SYNC.DEFER_BLOCKING 0x0 ;  /* 0x0000000000007b1d */ /* 0x000fe20000010000 */
[----:B------:R-:W-:Y:S02]  /*de90*/  SGXT.U32 R99, R99, 0x1 ;  /* 0x000000016363781a */ /* 0x000fe40000000000 */
[----:B------:R-:W-:Y:S02]  /*dea0*/  LOP3.LUT R15, R15, 0xffff, RZ, 0xc0, !PT ;  /* 0x0000ffff0f0f7812 */ /* 0x000fe400078ec0ff */
[----:B------:R-:W-:Y:S01]  /*deb0*/  PRMT R58, R57, 0x5410, R58 ;  /* 0x00005410393a7816 */ /* 0x000fe2000000003a */
[----:B-1----:R-:W-:Y:S01]  /*dec0*/  IMAD R99, R99, R212, RZ ;  /* 0x000000d463637224 */ /* 0x002fe200078e02ff */
[----:B------:R-:W-:-:S02]  /*ded0*/  F2FP.SATFINITE.E4M3.F32.PACK_AB_MERGE_C R102, R103, R102, RZ ;  /* 0x000000666766723e */ /* 0x000fc400048070ff */
[----:B------:R-:W-:Y:S01]  /*dee0*/  F2FP.SATFINITE.E4M3.F32.PACK_AB_MERGE_C R150, R151, R150, RZ ;  /* 0x000000969796723e */ /* 0x000fe200048070ff */
[----:B------:R-:W-:Y:S01]  /*def0*/  IMAD R101, R212, 0x2, R99 ;  /* 0x00000002d4657824 */ /* 0x000fe200078e0263 */
[----:B------:R-:W-:Y:S02]  /*df00*/  F2FP.SATFINITE.E4M3.F32.PACK_AB_MERGE_C R148, R149, R148, RZ ;  /* 0x000000949594723e */ /* 0x000fe400048070ff */
[----:B0-----:R-:W-:Y:S01]  /*df10*/  PRMT R4, R16, 0x4210, R13 ;  /* 0x0000421010047816 */ /* 0x001fe2000000000d */
[----:B------:R-:W-:Y:S01]  /*df20*/  IMAD R24, R212, 0x2, R101 ;  /* 0x00000002d4187824 */ /* 0x000fe200078e0265 */
[----:B------:R-:W-:Y:S02]  /*df30*/  LOP3.LUT R7, R86, 0xffff, RZ, 0xc0, !PT ;  /* 0x0000ffff56077812 */ /* 0x000fe400078ec0ff */
[----:B------:R-:W-:Y:S01]  /*df40*/  PRMT R5, R52, 0x5210, R13 ;  /* 0x0000521034057816 */ /* 0x000fe2000000000d */
[----:B------:R-:W-:Y:S01]  /*df50*/  IMAD R26, R212, 0x2, R24 ;  /* 0x00000002d41a7824 */ /* 0x000fe200078e0218 */
[----:B------:R-:W-:-:S02]  /*df60*/  PRMT R6, R36, 0x4210, R7 ;  /* 0x0000421024067816 */ /* 0x000fc40000000007 */
[----:B------:R-:W-:Y:S01]  /*df70*/  PRMT R7, R56, 0x5210, R7 ;  /* 0x0000521038077816 */ /* 0x000fe20000000007 */
[C---:B------:R-:W-:Y:S01]  /*df80*/  IMAD R22, R212.reuse, 0x2, R26 ;  /* 0x00000002d4167824 */ /* 0x040fe200078e021a */
[----:B------:R-:W-:Y:S01]  /*df90*/  F2FP.SATFINITE.E4M3.F32.PACK_AB_MERGE_C R134, R135, R134, RZ ;  /* 0x000000868786723e */ /* 0x000fe200048070ff */
[----:B------:R-:W0:Y:S01]  /*dfa0*/  LDS.128 R60, [R168] ;  /* 0x00000000a83c7984 */ /* 0x000e220000000c00 */
[----:B------:R-:W-:Y:S01]  /*dfb0*/  F2FP.SATFINITE.E4M3.F32.PACK_AB_MERGE_C R28, R117, R116, RZ ;  /* 0x00000074751c723e */ /* 0x000fe200048070ff */
[----:B------:R-:W-:Y:S01]  /*dfc0*/  IMAD R163, R212, 0x2, R22 ;  /* 0x00000002d4a37824 */ /* 0x000fe200078e0216 */
[----:B------:R-:W-:Y:S01]  /*dfd0*/  F2FP.SATFINITE.E4M3.F32.PACK_AB_MERGE_C R118, R119, R118, RZ ;  /* 0x000000767776723e */ /* 0x000fe200048070ff */
[----:B------:R-:W-:Y:S01]  /*dfe0*/  BAR.SYNC.DEFER_BLOCKING 0x0 ;  /* 0x0000000000007b1d */ /* 0x000fe20000010000 */
[----:B------:R-:W-:Y:S01]  /*dff0*/  LOP3.LUT R43, R28, 0xffff, RZ, 0xc0, !PT ;  /* 0x0000ffff1c2b7812 */ /* 0x000fe200078ec0ff */
[----:B------:R-:W-:Y:S01]  /*e000*/  IMAD R161, R212, 0x2, R163 ;  /* 0x00000002d4a17824 */ /* 0x000fe200078e02a3 */
[----:B------:R-:W-:-:S02]  /*e010*/  LOP3.LUT R118, R118, 0xffff, RZ, 0xc0, !PT ;  /* 0x0000ffff76767812 */ /* 0x000fc400078ec0ff */
[----:B------:R-:W-:Y:S01]  /*e020*/  SHF.R.U32.HI R27, RZ, 0x8, R97 ;  /* 0x00000008ff1b7819 */ /* 0x000fe20000011661 */
[C---:B------:R-:W-:Y:S01]  /*e030*/  IMAD R157, R212.reuse, 0x4, R161 ;  /* 0x00000004d49d7824 */ /* 0x040fe200078e02a1 */
[----:B------:R-:W-:Y:S02]  /*e040*/  F2FP.SATFINITE.E4M3.F32.PACK_AB_MERGE_C R132, R133, R132, RZ ;  /* 0x000000848584723e */ /* 0x000fe400048070ff */
[----:B------:R-:W-:Y:S01]  /*e050*/  LOP3.LUT R27, R27, 0xffff, RZ, 0xc0, !PT ;  /* 0x0000ffff1b1b7812 */ /* 0x000fe200078ec0ff */
[----:B------:R-:W-:Y:S01]  /*e060*/  IMAD R155, R212, 0x2, R157 ;  /* 0x00000002d49b7824 */ /* 0x000fe200078e029d */
[----:B------:R-:W-:Y:S02]  /*e070*/  LOP3.LUT R77, R132, 0xffff, RZ, 0xc0, !PT ;  /* 0x0000ffff844d7812 */ /* 0x000fe400078ec0ff */
[----:B------:R-:W-:Y:S01]  /*e080*/  PRMT R82, R27, 0x3340, R0 ;  /* 0x000033401b527816 */ /* 0x000fe20000000000 */
[----:B------:R-:W-:Y:S01]  /*e090*/  IMAD R153, R212, 0x2, R155 ;  /* 0x00000002d4997824 */ /* 0x000fe200078e029b */
[----:B------:R-:W-:-:S02]  /*e0a0*/  LOP3.LUT R79, R134, 0xffff, RZ, 0xc0, !PT ;  /* 0x0000ffff864f7812 */ /* 0x000fc400078ec0ff */
[----:B------:R-:W-:Y:S01]  /*e0b0*/  PRMT R82, R23, 0x5410, R82 ;  /* 0x0000541017527816 */ /* 0x000fe20000000052 */
[----:B------:R-:W-:Y:S01]  /*e0c0*/  IMAD R151, R212, 0x2, R153 ;  /* 0x00000002d4977824 */ /* 0x000fe200078e0299 */
[----:B------:R-:W-:Y:S02]  /*e0d0*/  PRMT R66, R66, 0x5410, R67 ;  /* 0x0000541042427816 */ /* 0x000fe40000000043 */
[----:B------:R-:W-:Y:S01]  /*e0e0*/  PRMT R76, R76, 0x4210, R77 ;  /* 0x000042104c4c7816 */ /* 0x000fe2000000004d */
[----:B------:R-:W-:Y:S01]  /*e0f0*/  IMAD R149, R212, 0x2, R151 ;  /* 0x00000002d4957824 */ /* 0x000fe200078e0297 */
[----:B------:R-:W-:Y:S01]  /*e100*/  PRMT R78, R78, 0x4210, R79 ;  /* 0x000042104e4e7816 */ /* 0x000fe2000000004f */
[----:B------:R1:W-:Y:S01]  /*e110*/  STSM.16.M88.4 [R20], R8 ;  /* 0x0000000814007844 */ /* 0x0003e20000000200 */
[----:B------:R-:W-:Y:S01]  /*e120*/  PRMT R77, R66, 0x5210, R77 ;  /* 0x00005210424d7816 */ /* 0x000fe2000000004d */
[----:B------:R-:W-:Y:S01]  /*e130*/  IMAD R147, R212, 0x2, R149 ;  /* 0x00000002d4937824 */ /* 0x000fe200078e0295 */
[----:B------:R-:W-:Y:S01]  /*e140*/  PRMT R79, R64, 0x5210, R79 ;  /* 0x00005210404f7816 */ /* 0x000fe2000000004f */
[----:B------:R-:W-:Y:S01]  /*e150*/  BAR.SYNC.DEFER_BLOCKING 0x0 ;  /* 0x0000000000007b1d */ /* 0x000fe20000010000 */
[----:B------:R-:W-:Y:S01]  /*e160*/  LOP3.LUT R73, R148, 0xffff, RZ, 0xc0, !PT ;  /* 0x0000ffff94497812 */ /* 0x000fe200078ec0ff */
[----:B------:R-:W-:Y:S01]  /*e170*/  IMAD R145, R212, 0x2, R147 ;  /* 0x00000002d4917824 */ /* 0x000fe200078e0293 */
[----:B------:R-:W-:-:S02]  /*e180*/  LOP3.LUT R75, R150, 0xffff, RZ, 0xc0, !PT ;  /* 0x0000ffff964b7812 */ /* 0x000fc400078ec0ff */
[----:B------:R-:W-:Y:S01]  /*e190*/  PRMT R72, R72, 0x4210, R73 ;  /* 0x0000421048487816 */ /* 0x000fe20000000049 */
[----:B------:R-:W-:Y:S01]  /*e1a0*/  IMAD R143, R212, 0x4, R145 ;  /* 0x00000004d48f7824 */ /* 0x000fe200078e0291 */
[----:B------:R-:W-:Y:S02]  /*e1b0*/  PRMT R74, R74, 0x4210, R75 ;  /* 0x000042104a4a7816 */ /* 0x000fe4000000004b */
[----:B------:R-:W-:Y:S01]  /*e1c0*/  PRMT R73, R80, 0x5210, R73 ;  /* 0x0000521050497816 */ /* 0x000fe20000000049 */
[----:B------:R-:W-:Y:S01]  /*e1d0*/  IMAD R141, R212, 0x2, R143 ;  /* 0x00000002d48d7824 */ /* 0x000fe200078e028f */
[----:B------:R-:W-:Y:S02]  /*e1e0*/  PRMT R75, R82, 0x5210, R75 ;  /* 0x00005210524b7816 */ /* 0x000fe4000000004b */
[----:B-1----:R-:W-:Y:S01]  /*e1f0*/  PRMT R8, R34, 0x4210, R15 ;  /* 0x0000421022087816 */ /* 0x002fe2000000000f */
[----:B------:R-:W-:Y:S01]  /*e200*/  IMAD R135, R212, 0x2, R141 ;  /* 0x00000002d4877824 */ /* 0x000fe200078e028d */
[----:B------:R-:W-:-:S02]  /*e210*/  PRMT R9, R58, 0x5210, R15 ;  /* 0x000052103a097816 */ /* 0x000fc4000000000f */
[----:B------:R-:W-:Y:S01]  /*e220*/  LOP3.LUT R11, R102, 0xffff, RZ, 0xc0, !PT ;  /* 0x0000ffff660b7812 */ /* 0x000fe200078ec0ff */
[----:B------:R-:W-:Y:S01]  /*e230*/  IMAD R137, R212, 0x2, R135 ;  /* 0x00000002d4897824 */ /* 0x000fe200078e0287 */
[----:B--2---:R-:W-:Y:S02]  /*e240*/  LOP3.LUT R214, R214, 0x3f, R216, 0xf8, !PT ;  /* 0x0000003fd6d67812 */ /* 0x004fe400078ef8d8 */
[----:B------:R-:W-:Y:S01]  /*e250*/  PRMT R10, R32, 0x4210, R11 ;  /* 0x00004210200a7816 */ /* 0x000fe2000000000b */
[----:B------:R-:W-:Y:S01]  /*e260*/  IMAD R131, R212, 0x2, R137 ;  /* 0x00000002d4837824 */ /* 0x000fe200078e0289 */
[----:B------:R-:W-:Y:S01]  /*e270*/  PRMT R11, R46, 0x5210, R11 ;  /* 0x000052102e0b7816 */ /* 0x000fe2000000000b */
[----:B------:R-:W1:Y:S01]  /*e280*/  LDS.128 R16, [R168] ;  /* 0x00000000a8107984 */ /* 0x000e620000000c00 */
[C---:B0-----:R-:W-:Y:S01]  /*e290*/  PRMT R113, R61.reuse, 0x7773, RZ ;  /* 0x000077733d717816 */ /* 0x041fe200000000ff */
[C---:B------:R-:W-:Y:S01]  /*e2a0*/  IMAD R49, R212.reuse, 0x2, R131 ;  /* 0x00000002d4317824 */ /* 0x040fe200078e0283 */
[C---:B------:R-:W-:Y:S01]  /*e2b0*/  PRMT R125, R61.reuse, 0x7772, RZ ;  /* 0x000077723d7d7816 */ /* 0x040fe200000000ff */
[----:B------:R-:W-:Y:S01]  /*e2c0*/  BAR.SYNC.DEFER_BLOCKING 0x0 ;  /* 0x0000000000007b1d */ /* 0x000fe20000010000 */
[----:B------:R-:W-:Y:S01]  /*e2d0*/  PRMT R159, R61, 0x7771, RZ ;  /* 0x000077713d9f7816 */ /* 0x000fe200000000ff */
[----:B------:R-:W-:Y:S01]  /*e2e0*/  IMAD R31, R212, 0x2, R49 ;  /* 0x00000002d41f7824 */ /* 0x000fe200078e0231 */
[----:B------:R-:W-:-:S02]  /*e2f0*/  PRMT R82, R68, 0x7773, RZ ;  /* 0x0000777344527816 */ /* 0x000fc400000000ff */
[----:B------:R-:W-:Y:S01]  /*e300*/  PRMT R36, R68, 0x7772, RZ ;  /* 0x0000777244247816 */ /* 0x000fe200000000ff */
[----:B------:R-:W-:Y:S01]  /*e310*/  IMAD R123, R212, 0x4, R31 ;  /* 0x00000004d47b7824 */ /* 0x000fe200078e021f */
[C---:B------:R-:W-:Y:S02]  /*e320*/  PRMT R50, R68.reuse, 0x7771, RZ ;  /* 0x0000777144327816 */ /* 0x040fe400000000ff */
[----:B------:R-:W-:Y:S01]  /*e330*/  PRMT R64, R68, 0x7770, RZ ;  /* 0x0000777044407816 */ /* 0x000fe200000000ff */
[----:B------:R-:W-:Y:S01]  /*e340*/  IMAD R45, R212, 0x2, R123 ;  /* 0x00000002d42d7824 */ /* 0x000fe200078e027b */
[C---:B------:R-:W-:Y:S02]  /*e350*/  PRMT R32, R70.reuse, 0x7772, RZ ;  /* 0x0000777246207816 */ /* 0x040fe400000000ff */
        /* <DEDUP_REMOVED lines=8> */
[C---:B------:R-:W-:Y:S01]  /*e3e0*/  PRMT R139, R62.reuse, 0x7771, RZ ;  /* 0x000077713e8b7816 */ /* 0x040fe200000000ff */
[----:B------:R0:W-:Y:S01]  /*e3f0*/  STSM.16.M88.4 [R20], R4 ;  /* 0x0000000414007844 */ /* 0x0001e20000000200 */
[----:B------:R-:W-:Y:S01]  /*e400*/  PRMT R58, R62, 0x7770, RZ ;  /* 0x000077703e3a7816 */ /* 0x000fe200000000ff */
[C---:B------:R-:W-:Y:S01]  /*e410*/  IMAD R23, R212.reuse, 0x2, R117 ;  /* 0x00000002d4177824 */ /* 0x040fe200078e0275 */
[----:B------:R-:W-:Y:S01]  /*e420*/  PRMT R52, R71, 0x7770, RZ ;  /* 0x0000777047347816 */ /* 0x000fe200000000ff */
[----:B------:R-:W-:Y:S01]  /*e430*/  BAR.SYNC.DEFER_BLOCKING 0x0 ;  /* 0x0000000000007b1d */ /* 0x000fe20000010000 */
[----:B------:R-:W-:Y:S01]  /*e440*/  PRMT R42, R69, 0x7771, RZ ;  /* 0x00007771452a7816 */ /* 0x000fe200000000ff */
[----:B------:R-:W-:Y:S01]  /*e450*/  IMAD R21, R212, 0x2, R23 ;  /* 0x00000002d4157824 */ /* 0x000fe200078e0217 */
[----:B------:R-:W-:-:S02]  /*e460*/  PRMT R38, R71, 0x7771, RZ ;  /* 0x0000777147267816 */ /* 0x000fc400000000ff */
[----:B------:R-:W-:Y:S01]  /*e470*/  PRMT R34, R69, 0x7772, RZ ;  /* 0x0000777245227816 */ /* 0x000fe200000000ff */
[C---:B------:R-:W-:Y:S01]  /*e480*/  IMAD R25, R212.reuse, 0x4, R21 ;  /* 0x00000004d4197824 */ /* 0x040fe200078e0215 */
[----:B------:R-:W-:Y:S02]  /*e490*/  PRMT R28, R71, 0x7772, RZ ;  /* 0x00007772471c7816 */ /* 0x000fe400000000ff */
[C---:B-1----:R-:W-:Y:S01]  /*e4a0*/  PRMT R89, R17.reuse, 0x7772, RZ ;  /* 0x0000777211597816 */ /* 0x042fe200000000ff */
[----:B------:R-:W-:Y:S01]  /*e4b0*/  IMAD R27, R212, 0x2, R25 ;  /* 0x00000002d41b7824 */ /* 0x000fe200078e0219 */
[----:B------:R-:W-:Y:S02]  /*e4c0*/  PRMT R105, R17, 0x7770, RZ ;  /* 0x0000777011697816 */ /* 0x000fe400000000ff */
[----:B0-----:R-:W-:Y:S01]  /*e4d0*/  PRMT R4, R30, 0x4210, R43 ;  /* 0x000042101e047816 */ /* 0x001fe2000000002b */
[----:B------:R-:W-:Y:S01]  /*e4e0*/  IMAD R29, R212, 0x2, R27 ;  /* 0x00000002d41d7824 */ /* 0x000fe200078e021b */
[----:B------:R-:W-:-:S02]  /*e4f0*/  PRMT R5, R48, 0x5210, R43 ;  /* 0x0000521030057816 */ /* 0x000fc4000000002b */
[--C-:B------:R-:W-:Y:S01]  /*e500*/  PRMT R6, R35, 0x4210, R118.reuse ;  /* 0x0000421023067816 */ /* 0x100fe20000000076 */
[C---:B------:R-:W-:Y:S01]  /*e510*/  IMAD R33, R212.reuse, 0x2, R29 ;  /* 0x00000002d4217824 */ /* 0x040fe200078e021d */
[----:B------:R-:W-:Y:S02]  /*e520*/  PRMT R7, R65, 0x5210, R118 ;  /* 0x0000521041077816 */ /* 0x000fe40000000076 */
[----:B------:R-:W-:Y:S01]  /*e530*/  PRMT R30, R61, 0x7770, RZ ;  /* 0x000077703d1e7816 */ /* 0x000fe200000000ff */
[----:B------:R-:W-:Y:S01]  /*e540*/  IMAD R37, R212, 0x2, R33 ;  /* 0x00000002d4257824 */ /* 0x000fe200078e0221 */
[----:B------:R-:W-:Y:S01]  /*e550*/  PRMT R61, R17, 0x7771, RZ ;  /* 0x00007771113d7816 */ /* 0x000fe200000000ff */
[----:B------:R-:W0:Y:S01]  /*e560*/  LDS.128 R12, [R168] ;  /* 0x00000000a80c7984 */ /* 0x000e220000000c00 */
[----:B------:R-:W-:Y:S01]  /*e570*/  PRMT R48, R70, 0x7773, RZ ;  /* 0x0000777346307816 */ /* 0x000fe200000000ff */
[----:B------:R-:W-:Y:S01]  /*e580*/  IMAD R39, R212, 0x2, R37 ;  /* 0x00000002d4277824 */ /* 0x000fe200078e0225 */
[----:B------:R-:W-:Y:S01]  /*e590*/  PRMT R80, R69, 0x7773, RZ ;  /* 0x0000777345507816 */ /* 0x000fe200000000ff */
[----:B------:R-:W-:Y:S01]  /*e5a0*/  BAR.SYNC.DEFER_BLOCKING 0x0 ;  /* 0x0000000000007b1d */ /* 0x000fe20000010000 */
[----:B------:R-:W-:Y:S01]  /*e5b0*/  PRMT R115, R60, 0x7773, RZ ;  /* 0x000077733c737816 */ /* 0x000fe200000000ff */
[----:B------:R-:W-:Y:S01]  /*e5c0*/  IMAD R41, R212, 0x2, R39 ;  /* 0x00000002d4297824 */ /* 0x000fe200078e0227 */
[----:B------:R-:W-:-:S02]  /*e5d0*/  PRMT R129, R60, 0x7772, RZ ;  /* 0x000077723c817816 */ /* 0x000fc400000000ff */
[----:B------:R-:W-:Y:S01]  /*e5e0*/  PRMT R46, R60, 0x7771, RZ ;  /* 0x000077713c2e7816 */ /* 0x000fe200000000ff */
[----:B------:R-:W-:Y:S01]  /*e5f0*/  IMAD R59, R212, 0x4, R41 ;  /* 0x00000004d43b7824 */ /* 0x000fe200078e0229 */
[----:B------:R-:W-:Y:S02]  /*e600*/  PRMT R60, R60, 0x7770, RZ ;  /* 0x000077703c3c7816 */ /* 0x000fe400000000ff */
[----:B------:R-:W-:Y:S01]  /*e610*/  PRMT R95, R18, 0x7771, RZ ;  /* 0x00007771125f7816 */ /* 0x000fe200000000ff */
[----:B------:R-:W-:Y:S01]  /*e620*/  IMAD R55, R212, 0x2, R59 ;  /* 0x00000002d4377824 */ /* 0x000fe200078e023b */
[----:B------:R-:W-:Y:S02]  /*e630*/  PRMT R107, R18, 0x7770, RZ ;  /* 0x00007770126b7816 */ /* 0x000fe400000000ff */
[----:B------:R-:W-:Y:S01]  /*e640*/  PRMT R44, R63, 0x7770, RZ ;  /* 0x000077703f2c7816 */ /* 0x000fe200000000ff */
[----:B------:R-:W-:Y:S01]  /*e650*/  IMAD R51, R212, 0x2, R55 ;  /* 0x00000002d4337824 */ /* 0x000fe200078e0237 */
[----:B------:R-:W-:-:S02]  /*e660*/  PRMT R69, R16, 0x7773, RZ ;  /* 0x0000777310457816 */ /* 0x000fc400000000ff */
[----:B------:R-:W-:Y:S01]  /*e670*/  PRMT R91, R16, 0x7772, RZ ;  /* 0x00007772105b7816 */ /* 0x000fe200000000ff */
[----:B------:R-:W-:Y:S01]  /*e680*/  IMAD R53, R212, 0x2, R51 ;  /* 0x00000002d4357824 */ /* 0x000fe200078e0233 */
[C---:B------:R-:W-:Y:S02]  /*e690*/  PRMT R103, R16.reuse, 0x7771, RZ ;  /* 0x0000777110677816 */ /* 0x040fe400000000ff */
[----:B------:R-:W-:Y:S01]  /*e6a0*/  PRMT R35, R16, 0x7770, RZ ;  /* 0x0000777010237816 */ /* 0x000fe200000000ff */
[C---:B------:R-:W-:Y:S01]  /*e6b0*/  IMAD R57, R212.reuse, 0x2, R53 ;  /* 0x00000002d4397824 */ /* 0x040fe200078e0235 */
[C---:B------:R-:W-:Y:S01]  /*e6c0*/  PRMT R133, R63.reuse, 0x7771, RZ ;  /* 0x000077713f857816 */ /* 0x040fe200000000ff */
[----:B------:R-:W-:Y:S01]  /*e6d0*/  STSM.16.M88.4 [R20], R8 ;  /* 0x0000000814007844 */ /* 0x000fe20000000200 */
[C---:B------:R-:W-:Y:S01]  /*e6e0*/  PRMT R121, R63.reuse, 0x7772, RZ ;  /* 0x000077723f797816 */ /* 0x040fe200000000ff */
[C---:B------:R-:W-:Y:S01]  /*e6f0*/  IMAD R65, R212.reuse, 0x2, R57 ;  /* 0x00000002d4417824 */ /* 0x040fe200078e0239 */
[----:B------:R-:W-:Y:S01]  /*e700*/  PRMT R109, R63, 0x7773, RZ ;  /* 0x000077733f6d7816 */ /* 0x000fe200000000ff */
[----:B------:R-:W-:Y:S01]  /*e710*/  BAR.SYNC.DEFER_BLOCKING 0x0 ;  /* 0x0000000000007b1d */ /* 0x000fe20000010000 */
[C---:B------:R-:W-:Y:S01]  /*e720*/  PRMT R63, R19.reuse, 0x7773, RZ ;  /* 0x00007773133f7816 */ /* 0x040fe200000000ff */
[----:B------:R-:W-:Y:S01]  /*e730*/  IMAD R67, R212, 0x2, R65 ;  /* 0x00000002d4437824 */ /* 0x000fe200078e0241 */
[----:B------:R-:W-:-:S02]  /*e740*/  PRMT R93, R19, 0x7771, RZ ;  /* 0x00007771135d7816 */ /* 0x000fc400000000ff */
[----:B------:R-:W-:Y:S01]  /*e750*/  PRMT R43, R19, 0x7770, RZ ;  /* 0x00007770132b7816 */ /* 0x000fe200000000ff */
[----:B------:R-:W-:Y:S01]  /*e760*/  IMAD R86, R212, 0x4, R67 ;  /* 0x00000004d4567824 */ /* 0x000fe200078e0243 */
[----:B------:R-:W-:Y:S02]  /*e770*/  FSEL R165, R165, -INF , P1 ;  /* 0xff800000a5a57808 */ /* 0x000fe40000800000 */
[----:B0-----:R-:W-:Y:S01]  /*e780*/  PRMT R198, R12, 0x7773, RZ ;  /* 0x000077730cc67816 */ /* 0x001fe200000000ff */
        /* <DEDUP_REMOVED lines=10> */
[----:B------:R-:W-:Y:S01]  /*e830*/  PRMT R215, R14, 0x7770, RZ ;  /* 0x000077700ed77816 */ /* 0x000fe200000000ff */
[----:B------:R-:W0:Y:S01]  /*e840*/  LDS.128 R184, [R168] ;  /* 0x00000000a8b87984 */ /* 0x000e220000000c00 */
[C---:B------:R-:W-:Y:S01]  /*e850*/  PRMT R192, R15.reuse, 0x7773, RZ ;  /* 0x000077730fc07816 */ /* 0x040fe200000000ff */
[----:B------:R-:W-:Y:S01]  /*e860*/  IMAD R87, R212, 0x2, R85 ;  /* 0x00000002d4577824 */ /* 0x000fe200078e0255 */
[C---:B------:R-:W-:Y:S01]  /*e870*/  PRMT R200, R15.reuse, 0x7772, RZ ;  /* 0x000077720fc87816 */ /* 0x040fe200000000ff */
[----:B------:R-:W-:Y:S01]  /*e880*/  BAR.SYNC.DEFER_BLOCKING 0x0 ;  /* 0x0000000000007b1d */ /* 0x000fe20000010000 */
[----:B------:R-:W-:-:S02]  /*e890*/  PRMT R210, R15, 0x7771, RZ ;  /* 0x000077710fd27816 */ /* 0x000fc400000000ff */
[----:B------:R-:W-:Y:S02]  /*e8a0*/  PRMT R209, R15, 0x7770, RZ ;  /* 0x000077700fd17816 */ /* 0x000fe400000000ff */
[C---:B------:R-:W-:Y:S02]  /*e8b0*/  PRMT R196, R13.reuse, 0x7773, RZ ;  /* 0x000077730dc47816 */ /* 0x040fe400000000ff */
[C---:B------:R-:W-:Y:S02]  /*e8c0*/  PRMT R206, R13.reuse, 0x7772, RZ ;  /* 0x000077720dce7816 */ /* 0x040fe400000000ff */
[C---:B------:R-:W-:Y:S02]  /*e8d0*/  PRMT R211, R13.reuse, 0x7771, RZ ;  /* 0x000077710dd37816 */ /* 0x040fe400000000ff */
[----:B------:R-:W-:Y:S01]  /*e8e0*/  PRMT R207, R13, 0x7770, RZ ;  /* 0x000077700dcf7816 */ /* 0x000fe200000000ff */
[----:B------:R-:W-:Y:S01]  /*e8f0*/  STSM.16.M88.4 [R20], R4 ;  /* 0x0000000414007844 */ /* 0x000fe20000000200 */
[----:B------:R-:W-:Y:S01]  /*e900*/  BAR.SYNC.DEFER_BLOCKING 0x0 ;  /* 0x0000000000007b1d */ /* 0x000fe20000010000 */
[----:B0-----:R-:W-:-:S02]  /*e910*/  PRMT R247, R184, 0x7773, RZ ;  /* 0x00007773b8f77816 */ /* 0x001fc400000000ff */
[C---:B------:R-:W-:Y:S02]  /*e920*/  PRMT R174, R184.reuse, 0x7772, RZ ;  /* 0x00007772b8ae7816 */ /* 0x040fe400000000ff */
[C---:B------:R-:W-:Y:S02]  /*e930*/  PRMT R182, R184.reuse, 0x7771, RZ ;  /* 0x00007771b8b67816 */ /* 0x040fe400000000ff */
[----:B------:R-:W-:Y:S02]  /*e940*/  PRMT R190, R184, 0x7770, RZ ;  /* 0x00007770b8be7816 */ /* 0x000fe400000000ff */
[C---:B------:R-:W-:Y:S02]  /*e950*/  PRMT R241, R187.reuse, 0x7773, RZ ;  /* 0x00007773bbf17816 */ /* 0x040fe400000000ff */
[C---:B------:R-:W-:Y:S02]  /*e960*/  PRMT R249, R187.reuse, 0x7772, RZ ;  /* 0x00007772bbf97816 */ /* 0x040fe400000000ff */
[----:B------:R-:W-:-:S02]  /*e970*/  PRMT R176, R187, 0x7771, RZ ;  /* 0x00007771bbb07816 */ /* 0x000fc400000000ff */
[----:B------:R-:W-:Y:S01]  /*e980*/  PRMT R184, R187, 0x7770, RZ ;  /* 0x00007770bbb87816 */ /* 0x000fe200000000ff */
[----:B------:R-:W0:Y:S01]  /*e990*/  LDS.128 R8, [R168] ;  /* 0x00000000a8087984 */ /* 0x000e220000000c00 */
[C---:B------:R-:W-:Y:S02]  /*e9a0*/  PRMT R245, R185.reuse, 0x7773, RZ ;  /* 0x00007773b9f57816 */ /* 0x040fe400000000ff */
[C---:B------:R-:W-:Y:S01]  /*e9b0*/  PRMT R172, R185.reuse, 0x7772, RZ ;  /* 0x00007772b9ac7816 */ /* 0x040fe200000000ff */
[----:B------:R-:W-:Y:S01]  /*e9c0*/  BAR.SYNC.DEFER_BLOCKING 0x0 ;  /* 0x0000000000007b1d */ /* 0x000fe20000010000 */
[C---:B------:R-:W-:Y:S02]  /*e9d0*/  PRMT R180, R185.reuse, 0x7771, RZ ;  /* 0x00007771b9b47816 */ /* 0x040fe400000000ff */
[----:B------:R-:W-:Y:S02]  /*e9e0*/  PRMT R188, R185, 0x7770, RZ ;  /* 0x00007770b9bc7816 */ /* 0x000fe400000000ff */
[----:B------:R-:W-:-:S02]  /*e9f0*/  PRMT R243, R186, 0x7773, RZ ;  /* 0x00007773baf37816 */ /* 0x000fc400000000ff */
[C---:B------:R-:W-:Y:S02]  /*ea00*/  PRMT R170, R186.reuse, 0x7772, RZ ;  /* 0x00007772baaa7816 */ /* 0x040fe400000000ff */
[C---:B------:R-:W-:Y:S02]  /*ea10*/  PRMT R178, R186.reuse, 0x7771, RZ ;  /* 0x00007771bab27816 */ /* 0x040fe400000000ff */
[----:B------:R-:W-:Y:S01]  /*ea20*/  PRMT R186, R186, 0x7770, RZ ;  /* 0x00007770baba7816 */ /* 0x000fe200000000ff */
[----:B------:R1:W-:Y:S01]  /*ea30*/  STSM.16.M88.4 [R20], R76 ;  /* 0x0000004c14007844 */ /* 0x0003e20000000200 */
[----:B------:R-:W-:Y:S01]  /*ea40*/  BAR.SYNC.DEFER_BLOCKING 0x0 ;  /* 0x0000000000007b1d */ /* 0x000fe20000010000 */
[C---:B0-----:R-:W-:Y:S02]  /*ea50*/  PRMT R167, R8.reuse, 0x7773, RZ ;  /* 0x0000777308a77816 */ /* 0x041fe400000000ff */
[----:B------:R-:W-:-:S05]  /*ea60*/  PRMT R223, R8, 0x7772, RZ ;  /* 0x0000777208df7816 */ /* 0x000fca00000000ff */
[----:B-1----:R-:W0:Y:S01]  /*ea70*/  LDC.64 R78, c[0x0][0x228] ;  /* 0x00008a00ff4e7b82 */ /* 0x002e220000000a00 */
[----:B------:R-:W-:Y:S01]  /*ea80*/  IMAD R76, R212, 0x2, R87 ;  /* 0x00000002d44c7824 */ /* 0x000fe200078e0257 */
[C---:B------:R-:W-:Y:S02]  /*ea90*/  PRMT R231, R8.reuse, 0x7771, RZ ;  /* 0x0000777108e77816 */ /* 0x040fe400000000ff */
[----:B------:R-:W-:Y:S01]  /*eaa0*/  PRMT R239, R8, 0x7770, RZ ;  /* 0x0000777008ef7816 */ /* 0x000fe200000000ff */
[----:B------:R-:W-:Y:S01]  /*eab0*/  IMAD R68, R212, 0x4, R76 ;  /* 0x00000004d4447824 */ /* 0x000fe200078e024c */
[C---:B------:R-:W-:Y:S02]  /*eac0*/  PRMT R169, R9.reuse, 0x7773, RZ ;  /* 0x0000777309a97816 */ /* 0x040fe400000000ff */
[C---:B------:R-:W-:Y:S02]  /*ead0*/  PRMT R221, R9.reuse, 0x7772, RZ ;  /* 0x0000777209dd7816 */ /* 0x040fe400000000ff */
[C---:B------:R-:W-:Y:S01]  /*eae0*/  PRMT R229, R9.reuse, 0x7771, RZ ;  /* 0x0000777109e57816 */ /* 0x040fe200000000ff */
[----:B------:R-:W1:Y:S01]  /*eaf0*/  LDS.128 R4, [R168] ;  /* 0x00000000a8047984 */ /* 0x000e620000000c00 */
[----:B------:R-:W-:-:S02]  /*eb00*/  PRMT R237, R9, 0x7770, RZ ;  /* 0x0000777009ed7816 */ /* 0x000fc400000000ff */
[C---:B------:R-:W-:Y:S01]  /*eb10*/  PRMT R179, R10.reuse, 0x7773, RZ ;  /* 0x000077730ab37816 */ /* 0x040fe200000000ff */
[----:B------:R-:W-:Y:S01]  /*eb20*/  BAR.SYNC.DEFER_BLOCKING 0x0 ;  /* 0x0000000000007b1d */ /* 0x000fe20000010000 */
[C---:B------:R-:W-:Y:S02]  /*eb30*/  PRMT R219, R10.reuse, 0x7772, RZ ;  /* 0x000077720adb7816 */ /* 0x040fe400000000ff */
[C---:B------:R-:W-:Y:S02]  /*eb40*/  PRMT R227, R10.reuse, 0x7771, RZ ;  /* 0x000077710ae37816 */ /* 0x040fe400000000ff */
[----:B------:R-:W-:Y:S02]  /*eb50*/  PRMT R235, R10, 0x7770, RZ ;  /* 0x000077700aeb7816 */ /* 0x000fe400000000ff */
[C---:B------:R-:W-:Y:S02]  /*eb60*/  PRMT R177, R11.reuse, 0x7773, RZ ;  /* 0x000077730bb17816 */ /* 0x040fe400000000ff */
[----:B------:R-:W-:-:S02]  /*eb70*/  PRMT R217, R11, 0x7772, RZ ;  /* 0x000077720bd97816 */ /* 0x000fc400000000ff */
[C---:B------:R-:W-:Y:S02]  /*eb80*/  PRMT R225, R11.reuse, 0x7771, RZ ;  /* 0x000077710be17816 */ /* 0x040fe400000000ff */
[----:B------:R-:W-:Y:S02]  /*eb90*/  PRMT R233, R11, 0x7770, RZ ;  /* 0x000077700be97816 */ /* 0x000fe400000000ff */
[----:B------:R-:W-:Y:S01]  /*eba0*/  PRMT R77, R18, 0x7772, RZ ;  /* 0x00007772124d7816 */ /* 0x000fe200000000ff */
[----:B------:R2:W-:Y:S01]  /*ebb0*/  STSM.16.M88.4 [R20], R72 ;  /* 0x0000004814007844 */ /* 0x0005e20000000200 */
[C---:B-1----:R-:W-:Y:S02]  /*ebc0*/  PRMT R171, R4.reuse, 0x7773, RZ ;  /* 0x0000777304ab7816 */ /* 0x042fe400000000ff */
[----:B------:R-:W-:Y:S02]  /*ebd0*/  PRMT R173, R4, 0x7772, RZ ;  /* 0x0000777204ad7816 */ /* 0x000fe400000000ff */
[----:B--2---:R-:W-:Y:S01]  /*ebe0*/  PRMT R73, R17, 0x7773, RZ ;  /* 0x0000777311497816 */ /* 0x004fe200000000ff */
[----:B------:R-:W-:Y:S01]  /*ebf0*/  IMAD R17, R214, UR5, RZ ;  /* 0x00000005d6117c24 */ /* 0x000fe2000f8e02ff */
[----:B------:R-:W-:Y:S01]  /*ec00*/  USHF.R.S32.HI UR5, URZ, 0x1f, UR4 ;  /* 0x0000001f3f057899 */ /* 0x000fe20008011404 */
[----:B------:R-:W-:Y:S01]  /*ec10*/  IMAD R72, R212, 0x2, R68 ;  /* 0x00000002d4487824 */ /* 0x000fe200078e0244 */
[----:B------:R-:W-:-:S02]  /*ec20*/  PRMT R175, R4, 0x7771, RZ ;  /* 0x0000777104af7816 */ /* 0x000fc400000000ff */
[----:B0-----:R-:W-:Y:S01]  /*ec30*/  IADD3 R78, P2, P3, R17, UR4, R78 ;  /* 0x00000004114e7c10 */ /* 0x001fe2000fb5e04e */
[----:B------:R-:W-:Y:S01]  /*ec40*/  IMAD R97, R212, 0x2, R72 ;  /* 0x00000002d4617824 */ /* 0x000fe200078e0248 */
[----:B------:R-:W-:Y:S01]  /*ec50*/  SHF.R.S32.HI R12, RZ, 0x1f, R17 ;  /* 0x0000001fff0c7819 */ /* 0x000fe20000011411 */
[----:B------:R-:W-:Y:S01]  /*ec60*/  ULDC UR4, c[0x0][0x27c] ;  /* 0x00009f0000047ab9 */ /* 0x000fe20000000800 */
[----:B------:R-:W-:Y:S01]  /*ec70*/  PRMT R187, R4, 0x7770, RZ ;  /* 0x0000777004bb7816 */ /* 0x000fe200000000ff */
[----:B------:R-:W-:Y:S01]  /*ec80*/  UIMAD UR4, UR44, UR4, URZ ;  /* 0x000000042c0472a4 */ /* 0x000fe2000f8e023f */
[----:B------:R-:W-:Y:S02]  /*ec90*/  IADD3.X R79, R12, UR5, R79, P2, P3 ;  /* 0x000000050c4f7c10 */ /* 0x000fe400097e644f */
[-C--:B------:R-:W-:Y:S01]  /*eca0*/  IADD3 R14, P2, R99, R78.reuse, RZ ;  /* 0x0000004e630e7210 */ /* 0x080fe20007f5e0ff */
[----:B------:R-:W-:Y:S01]  /*ecb0*/  USHF.L.U32 UR6, UR4, 0x2, URZ ;  /* 0x0000000204067899 */ /* 0x000fe2000800063f */
[----:B------:R-:W-:Y:S01]  /*ecc0*/  IADD3 R8, P3, R101, R78, RZ ;  /* 0x0000004e65087210 */ /* 0x000fe20007f7e0ff */
[----:B------:R-:W-:Y:S01]  /*ecd0*/  UIMAD.WIDE UR4, UR4, 0x4, URZ ;  /* 0x00000004040478a5 */ /* 0x000fe2000f8e023f */
[-C--:B------:R-:W-:Y:S01]  /*ece0*/  LEA.HI.X.SX32 R15, R99, R79.reuse, 0x1, P2 ;  /* 0x0000004f630f7211 */ /* 0x080fe200010f0eff */
[----:B------:R-:W-:Y:S01]  /*ecf0*/  BAR.SYNC.DEFER_BLOCKING 0x0 ;  /* 0x0000000000007b1d */ /* 0x000fe20000010000 */
[----:B------:R-:W-:Y:S01]  /*ed00*/  IMAD R99, R212, 0x2, R97 ;  /* 0x00000002d4637824 */ /* 0x000fe200078e0261 */
[----:B------:R-:W-:-:S02]  /*ed10*/  LEA.HI.X.SX32 R9, R101, R79, 0x1, P3 ;  /* 0x0000004f65097211 */ /* 0x000fc400018f0eff */
[-C--:B------:R-:W-:Y:S01]  /*ed20*/  IADD3 R10, P2, R24, R78.reuse, RZ ;  /* 0x0000004e180a7210 */ /* 0x080fe20007f5e0ff */
[----:B------:R-:W-:Y:S01]  /*ed30*/  IMAD R101, R212, 0x2, R99 ;  /* 0x00000002d4657824 */ /* 0x000fe200078e0263 */
[----:B------:R-:W-:Y:S02]  /*ed40*/  IADD3 R4, P3, R26, R78, RZ ;  /* 0x0000004e1a047210 */ /* 0x000fe40007f7e0ff */
[----:B------:R-:W-:Y:S01]  /*ed50*/  LEA.HI.X.SX32 R11, R24, R79, 0x1, P2 ;  /* 0x0000004f180b7211 */ /* 0x000fe200010f0eff */
[C---:B------:R-:W-:Y:S01]  /*ed60*/  IMAD R74, R212.reuse, 0x2, R101 ;  /* 0x00000002d44a7824 */ /* 0x040fe200078e0265 */
[C---:B------:R-:W-:Y:S02]  /*ed70*/  PRMT R181, R5.reuse, 0x7773, RZ ;  /* 0x0000777305b57816 */ /* 0x040fe400000000ff */
[C---:B------:R-:W-:Y:S01]  /*ed80*/  PRMT R183, R5.reuse, 0x7772, RZ ;  /* 0x0000777205b77816 */ /* 0x040fe200000000ff */
[----:B------:R-:W-:Y:S01]  /*ed90*/  IMAD R70, R212, 0x2, R74 ;  /* 0x00000002d4467824 */ /* 0x000fe200078e024a */
[----:B------:R-:W-:-:S02]  /*eda0*/  PRMT R185, R5, 0x7771, RZ ;  /* 0x0000777105b97816 */ /* 0x000fc400000000ff */
[----:B------:R-:W-:Y:S01]  /*edb0*/  PRMT R195, R5, 0x7770, RZ ;  /* 0x0000777005c37816 */ /* 0x000fe200000000ff */
[----:B------:R-:W-:Y:S01]  /*edc0*/  IMAD R66, R212, 0x4, R70 ;  /* 0x00000004d4427824 */ /* 0x000fe200078e0246 */
[----:B------:R-:W-:Y:S02]  /*edd0*/  LEA.HI.X.SX32 R5, R26, R79, 0x1, P3 ;  /* 0x0000004f1a057211 */ /* 0x000fe400018f0eff */
[----:B------:R-:W-:Y:S02]  /*ede0*/  IADD3 R12, P2, R22, R78, RZ ;  /* 0x0000004e160c7210 */ /* 0x000fe40007f5e0ff */
[C---:B------:R-:W-:Y:S01]  /*edf0*/  PRMT R197, R7.reuse, 0x7773, RZ ;  /* 0x0000777307c57816 */ /* 0x040fe200000000ff */
[----:B------:R0:W-:Y:S01]  /*ee00*/  STG.E.U8 desc[UR40][R14.64], R64 ;  /* 0x000000400e007986 */ /* 0x0001e2000c101128 */
[C---:B------:R-:W-:Y:S02]  /*ee10*/  PRMT R199, R7.reuse, 0x7772, RZ ;  /* 0x0000777207c77816 */ /* 0x040fe400000000ff */
[C---:B------:R-:W-:Y:S01]  /*ee20*/  PRMT R201, R7.reuse, 0x7771, RZ ;  /* 0x0000777107c97816 */ /* 0x040fe200000000ff */
[----:B------:R1:W-:Y:S01]  /*ee30*/  STG.E.U8 desc[UR40][R8.64], R56 ;  /* 0x0000003808007986 */ /* 0x0003e2000c101128 */
[----:B------:R-:W-:-:S02]  /*ee40*/  PRMT R213, R7, 0x7770, RZ ;  /* 0x0000777007d57816 */ /* 0x000fc400000000ff */
[----:B------:R-:W-:Y:S01]  /*ee50*/  LEA.HI R7, R3, 0xe, RZ, 0x1a ;  /* 0x0000000e03077811 */ /* 0x000fe200078fd0ff */
[----:B------:R2:W-:Y:S01]  /*ee60*/  STG.E.U8 desc[UR40][R10.64], R54 ;  /* 0x000000360a007986 */ /* 0x0005e2000c101128 */
[C---:B------:R-:W-:Y:S02]  /*ee70*/  PRMT R189, R6.reuse, 0x7773, RZ ;  /* 0x0000777306bd7816 */ /* 0x040fe400000000ff */
[----:B------:R-:W-:Y:S01]  /*ee80*/  PRMT R191, R6, 0x7772, RZ ;  /* 0x0000777206bf7816 */ /* 0x000fe200000000ff */
[----:B0-----:R-:W-:Y:S01]  /*ee90*/  IMAD R64, R212, 0x2, R66 ;  /* 0x00000002d4407824 */ /* 0x001fe200078e0242 */
[C---:B------:R-:W-:Y:S01]  /*eea0*/  PRMT R193, R6.reuse, 0x7771, RZ ;  /* 0x0000777106c17816 */ /* 0x040fe200000000ff */
[----:B------:R0:W-:Y:S01]  /*eeb0*/  STG.E.U8 desc[UR40][R4.64], R52 ;  /* 0x0000003404007986 */ /* 0x0001e2000c101128 */
[----:B------:R-:W-:Y:S01]  /*eec0*/  PRMT R203, R6, 0x7770, RZ ;  /* 0x0000777006cb7816 */ /* 0x000fe200000000ff */
[----:B------:R-:W-:Y:S01]  /*eed0*/  IMAD R62, R212, 0x2, R64 ;  /* 0x00000002d43e7824 */ /* 0x000fe200078e0240 */
[----:B------:R-:W-:Y:S01]  /*eee0*/  IADD3 R6, P3, R163, R78, RZ ;  /* 0x0000004ea3067210 */ /* 0x000fe20007f7e0ff */
[----:B-1----:R-:W-:Y:S01]  /*eef0*/  IMAD R8, R7, R212, RZ ;  /* 0x000000d407087224 */ /* 0x002fe200078e02ff */
[----:B------:R-:W-:Y:S01]  /*ef00*/  LEA.HI.X.SX32 R13, R22, R79, 0x1, P2 ;  /* 0x0000004f160d7211 */ /* 0x000fe200010f0eff */
[----:B------:R-:W-:Y:S01]  /*ef10*/  IMAD R56, R212, 0x2, R62 ;  /* 0x00000002d4387824 */ /* 0x000fe200078e023e */
[----:B------:R-:W-:-:S02]  /*ef20*/  IADD3 R14, P2, R161, R78, RZ ;  /* 0x0000004ea10e7210 */ /* 0x000fc40007f5e0ff */
[-C--:B------:R-:W-:Y:S01]  /*ef30*/  LEA.HI.X.SX32 R7, R163, R79.reuse, 0x1, P3 ;  /* 0x0000004fa3077211 */ /* 0x080fe200018f0eff */
[----:B--2---:R-:W-:Y:S01]  /*ef40*/  IMAD R54, R212, 0x2, R56 ;  /* 0x00000002d4367824 */ /* 0x004fe200078e0238 */
[----:B------:R1:W-:Y:S01]  /*ef50*/  STG.E.U8 desc[UR40][R12.64], R50 ;  /* 0x000000320c007986 */ /* 0x0003e2000c101128 */
[-C--:B------:R-:W-:Y:S02]  /*ef60*/  IADD3 R10, P3, R8, R78.reuse, RZ ;  /* 0x0000004e080a7210 */ /* 0x080fe40007f7e0ff */
[----:B0-----:R-:W-:Y:S01]  /*ef70*/  IMAD R52, R212, 0x2, R54 ;  /* 0x00000002d4347824 */ /* 0x001fe200078e0236 */
[-C--:B------:R-:W-:Y:S01]  /*ef80*/  LEA.HI.X.SX32 R15, R161, R79.reuse, 0x1, P2 ;  /* 0x0000004fa10f7211 */ /* 0x080fe200010f0eff */
[----:B------:R0:W-:Y:S01]  /*ef90*/  STG.E.U8 desc[UR40][R6.64], R42 ;  /* 0x0000002a06007986 */ /* 0x0001e2000c101128 */
[-C--:B------:R-:W-:Y:S02]  /*efa0*/  IADD3 R4, P2, R157, R78.reuse, RZ ;  /* 0x0000004e9d047210 */ /* 0x080fe40007f5e0ff */
[-C--:B------:R-:W-:Y:S01]  /*efb0*/  LEA.HI.X.SX32 R11, R8, R79.reuse, 0x1, P3 ;  /* 0x0000004f080b7211 */ /* 0x080fe200018f0eff */
[----:B------:R2:W-:Y:S01]  /*efc0*/  STG.E.U8 desc[UR40][R14.64], R40 ;  /* 0x000000280e007986 */ /* 0x0005e2000c101128 */
[-C--:B------:R-:W-:Y:S01]  /*efd0*/  IADD3 R8, P3, R155, R78.reuse, RZ ;  /* 0x0000004e9b087210 */ /* 0x080fe20007f7e0ff */
[C---:B-1----:R-:W-:Y:S01]  /*efe0*/  IMAD R50, R212.reuse, 0x2, R52 ;  /* 0x00000002d4327824 */ /* 0x042fe200078e0234 */
[-C--:B------:R-:W-:Y:S01]  /*eff0*/  LEA.HI.X.SX32 R5, R157, R79.reuse, 0x1, P2 ;  /* 0x0000004f9d057211 */ /* 0x080fe200010f0eff */
[----:B------:R1:W-:Y:S01]  /*f000*/  STG.E.U8 desc[UR40][R10.64], R38 ;  /* 0x000000260a007986 */ /* 0x0003e2000c101128 */
[-C--:B------:R-:W-:Y:S01]  /*f010*/  IADD3 R12, P2, R153, R78.reuse, RZ ;  /* 0x0000004e990c7210 */ /* 0x080fe20007f5e0ff */
[C---:B0-----:R-:W-:Y:S01]  /*f020*/  IMAD R42, R212.reuse, 0x4, R50 ;  /* 0x00000004d42a7824 */ /* 0x041fe200078e0232 */
[-C--:B------:R-:W-:Y:S01]  /*f030*/  LEA.HI.X.SX32 R9, R155, R79.reuse, 0x1, P3 ;  /* 0x0000004f9b097211 */ /* 0x080fe200018f0eff */
[----:B------:R0:W-:Y:S01]  /*f040*/  STG.E.U8 desc[UR40][R4.64], R36 ;  /* 0x0000002404007986 */ /* 0x0001e2000c101128 */
[-C--:B------:R-:W-:Y:S01]  /*f050*/  IADD3 R6, P3, R151, R78.reuse, RZ ;  /* 0x0000004e97067210 */ /* 0x080fe20007f7e0ff */
[C---:B--2---:R-:W-:Y:S01]  /*f060*/  IMAD R40, R212.reuse, 0x2, R42 ;  /* 0x00000002d4287824 */ /* 0x044fe200078e022a */
[-C--:B------:R-:W-:Y:S01]  /*f070*/  LEA.HI.X.SX32 R13, R153, R79.reuse, 0x1, P2 ;  /* 0x0000004f990d7211 */ /* 0x080fe200010f0eff */
[----:B------:R2:W-:Y:S01]  /*f080*/  STG.E.U8 desc[UR40][R8.64], R34 ;  /* 0x0000002208007986 */ /* 0x0005e2000c101128 */
[----:B------:R-:W-:Y:S01]  /*f090*/  LEA.HI R15, R3, 0x1e, RZ, 0x1a ;  /* 0x0000001e030f7811 */ /* 0x000fe200078fd0ff */
[C---:B-1----:R-:W-:Y:S01]  /*f0a0*/  IMAD R38, R212.reuse, 0x2, R40 ;  /* 0x00000002d4267824 */ /* 0x042fe200078e0228 */
[-C--:B------:R-:W-:Y:S01]  /*f0b0*/  LEA.HI.X.SX32 R7, R151, R79.reuse, 0x1, P3 ;  /* 0x0000004f97077211 */ /* 0x080fe200018f0eff */
[----:B------:R1:W-:Y:S01]  /*f0c0*/  STG.E.U8 desc[UR40][R12.64], R32 ;  /* 0x000000200c007986 */ /* 0x0003e2000c101128 */
[-C--:B------:R-:W-:Y:S01]  /*f0d0*/  IADD3 R10, P2, R149, R78.reuse, RZ ;  /* 0x0000004e950a7210 */ /* 0x080fe20007f5e0ff */
[C---:B0-----:R-:W-:Y:S01]  /*f0e0*/  IMAD R36, R212.reuse, 0x2, R38 ;  /* 0x00000002d4247824 */ /* 0x041fe200078e0226 */
[-C--:B------:R-:W-:Y:S01]  /*f0f0*/  IADD3 R4, P3, R147, R78.reuse, RZ ;  /* 0x0000004e93047210 */ /* 0x080fe20007f7e0ff */
[----:B------:R0:W-:Y:S01]  /*f100*/  STG.E.U8 desc[UR40][R6.64], R28 ;  /* 0x0000001c06007986 */ /* 0x0001e2000c101128 */
[-C--:B------:R-:W-:Y:S01]  /*f110*/  LEA.HI.X.SX32 R11, R149, R79.reuse, 0x1, P2 ;  /* 0x0000004f950b7211 */ /* 0x080fe200010f0eff */
[C---:B--2---:R-:W-:Y:S01]  /*f120*/  IMAD R34, R212.reuse, 0x2, R36 ;  /* 0x00000002d4227824 */ /* 0x044fe200078e0224 */
[----:B------:R-:W-:Y:S01]  /*f130*/  IADD3 R14, P2, R145, R78, RZ ;  /* 0x0000004e910e7210 */ /* 0x000fe20007f5e0ff */
[----:B------:R-:W-:Y:S01]  /*f140*/  IMAD R8, R15, R212, RZ ;  /* 0x000000d40f087224 */ /* 0x000fe200078e02ff */
[-C--:B------:R-:W-:Y:S01]  /*f150*/  LEA.HI.X.SX32 R5, R147, R79.reuse, 0x1, P3 ;  /* 0x0000004f93057211 */ /* 0x080fe200018f0eff */
[----:B------:R2:W-:Y:S01]  /*f160*/  STG.E.U8 desc[UR40][R10.64], R82 ;  /* 0x000000520a007986 */ /* 0x0005e2000c101128 */
[----:B-1----:R-:W-:Y:S01]  /*f170*/  IMAD R32, R212, 0x2, R34 ;  /* 0x00000002d4207824 */ /* 0x002fe200078e0222 */
[----:B------:R-:W-:-:S02]  /*f180*/  LEA.HI.X.SX32 R15, R145, R79, 0x1, P2 ;  /* 0x0000004f910f7211 */ /* 0x000fc400010f0eff */
[-C--:B------:R-:W-:Y:S01]  /*f190*/  IADD3 R12, P3, R8, R78.reuse, RZ ;  /* 0x0000004e080c7210 */ /* 0x080fe20007f7e0ff */
[----:B------:R1:W-:Y:S01]  /*f1a0*/  STG.E.U8 desc[UR40][R4.64], R80 ;  /* 0x0000005004007986 */ /* 0x0003e2000c101128 */
[C---:B0-----:R-:W-:Y:S01]  /*f1b0*/  IMAD R28, R212.reuse, 0x2, R32 ;  /* 0x00000002d41c7824 */ /* 0x041fe200078e0220 */
[----:B------:R-:W-:Y:S02]  /*f1c0*/  PRMT R20, R71, 0x7773, RZ ;  /* 0x0000777347147816 */ /* 0x000fe400000000ff */
[-C--:B------:R-:W-:Y:S01]  /*f1d0*/  IADD3 R6, P2, R143, R78.reuse, RZ ;  /* 0x0000004e8f067210 */ /* 0x080fe20007f5e0ff */
[----:B------:R-:W-:Y:S01]  /*f1e0*/  IMAD R26, R212, 0x4, R28 ;  /* 0x00000004d41a7824 */ /* 0x000fe200078e021c */
[-C--:B------:R-:W-:Y:S01]  /*f1f0*/  LEA.HI.X.SX32 R13, R8, R79.reuse, 0x1, P3 ;  /* 0x0000004f080d7211 */ /* 0x080fe200018f0eff */
[----:B------:R0:W-:Y:S01]  /*f200*/  STG.E.U8 desc[UR40][R14.64], R48 ;  /* 0x000000300e007986 */ /* 0x0001e2000c101128 */
[-C--:B------:R-:W-:Y:S01]  /*f210*/  IADD3 R8, P3, R141, R78.reuse, RZ ;  /* 0x0000004e8d087210 */ /* 0x080fe20007f7e0ff */
[C---:B------:R-:W-:Y:S01]  /*f220*/  IMAD R24, R212.reuse, 0x2, R26 ;  /* 0x00000002d4187824 */ /* 0x040fe200078e021a */
[-C--:B------:R-:W-:Y:S01]  /*f230*/  LEA.HI.X.SX32 R7, R143, R79.reuse, 0x1, P2 ;  /* 0x0000004f8f077211 */ /* 0x080fe200010f0eff */
[----:B------:R3:W-:Y:S01]  /*f240*/  STG.E.U8 desc[UR40][R12.64], R20 ;  /* 0x000000140c007986 */ /* 0x0007e2000c101128 */
[-C--:B--2---:R-:W-:Y:S01]  /*f250*/  IADD3 R10, P2, R135, R78.reuse, RZ ;  /* 0x0000004e870a7210 */ /* 0x084fe20007f5e0ff */
[----:B------:R-:W-:Y:S01]  /*f260*/  IMAD R22, R212, 0x2, R24 ;  /* 0x00000002d4167824 */ /* 0x000fe200078e0218 */
[----:B------:R-:W-:Y:S01]  /*f270*/  LEA.HI.X.SX32 R9, R141, R79, 0x1, P3 ;  /* 0x0000004f8d097211 */ /* 0x000fe200018f0eff */
[----:B------:R2:W-:Y:S01]  /*f280*/  STG.E.U8 desc[UR40][R6.64], R60 ;  /* 0x0000003c06007986 */ /* 0x0005e2000c101128 */
[----:B-1----:R-:W-:-:S02]  /*f290*/  IADD3 R4, P3, R137, R78, RZ ;  /* 0x0000004e89047210 */ /* 0x002fc40007f7e0ff */
[-C--:B------:R-:W-:Y:S01]  /*f2a0*/  LEA.HI.X.SX32 R11, R135, R79.reuse, 0x1, P2 ;  /* 0x0000004f870b7211 */ /* 0x080fe200010f0eff */
[----:B------:R1:W-:Y:S01]  /*f2b0*/  STG.E.U8 desc[UR40][R8.64], R30 ;  /* 0x0000001e08007986 */ /* 0x0003e2000c101128 */
[-C--:B------:R-:W-:Y:S02]  /*f2c0*/  LEA.HI.X.SX32 R5, R137, R79.reuse, 0x1, P3 ;  /* 0x0000004f89057211 */ /* 0x080fe400018f0eff */
[-C--:B0-----:R-:W-:Y:S01]  /*f2d0*/  IADD3 R14, P2, R131, R78.reuse, RZ ;  /* 0x0000004e830e7210 */ /* 0x081fe20007f5e0ff */
[----:B---3--:R-:W-:Y:S01]  /*f2e0*/  IMAD R20, R212, 0x2, R22 ;  /* 0x00000002d4147824 */ /* 0x008fe200078e0216 */
[----:B------:R-:W-:Y:S01]  /*f2f0*/  LEA.HI R13, R3, 0x2e, RZ, 0x1a ;  /* 0x0000002e030d7811 */ /* 0x000fe200078fd0ff */
[----:B------:R0:W-:Y:S01]  /*f300*/  STG.E.U8 desc[UR40][R10.64], R58 ;  /* 0x0000003a0a007986 */ /* 0x0001e2000c101128 */
[----:B------:R-:W-:Y:S01]  /*f310*/  PRMT R71, R18, 0x7773, RZ ;  /* 0x0000777312477816 */ /* 0x000fe200000000ff */
[C---:B------:R-:W-:Y:S01]  /*f320*/  IMAD R18, R212.reuse, 0x2, R20 ;  /* 0x00000002d4127824 */ /* 0x040fe200078e0214 */
[----:B--2---:R-:W-:Y:S01]  /*f330*/  IADD3 R6, P3, R49, R78, RZ ;  /* 0x0000004e31067210 */ /* 0x004fe20007f7e0ff */
[----:B------:R2:W-:Y:S01]  /*f340*/  STG.E.U8 desc[UR40][R4.64], R44 ;  /* 0x0000002c04007986 */ /* 0x0005e2000c101128 */
[-C--:B------:R-:W-:Y:S01]  /*f350*/  LEA.HI.X.SX32 R15, R131, R79.reuse, 0x1, P2 ;  /* 0x0000004f830f7211 */ /* 0x080fe200010f0eff */
[----:B-1----:R-:W-:Y:S01]  /*f360*/  IMAD R9, R13, R212, RZ ;  /* 0x000000d40d097224 */ /* 0x002fe200078e02ff */
[-C--:B------:R-:W-:Y:S01]  /*f370*/  IADD3 R48, P2, R31, R78.reuse, RZ ;  /* 0x0000004e1f307210 */ /* 0x080fe20007f5e0ff */
[C---:B------:R-:W-:Y:S01]  /*f380*/  IMAD R16, R212.reuse, 0x2, R18 ;  /* 0x00000002d4107824 */ /* 0x040fe200078e0212 */
[-C--:B------:R-:W-:Y:S01]  /*f390*/  LEA.HI.X.SX32 R7, R49, R79.reuse, 0x1, P3 ;  /* 0x0000004f31077211 */ /* 0x080fe200018f0eff */
[----:B------:R1:W-:Y:S01]  /*f3a0*/  STG.E.U8 desc[UR40][R14.64], R46 ;  /* 0x0000002e0e007986 */ /* 0x0003e2000c101128 */
[-C--:B------:R-:W-:Y:S01]  /*f3b0*/  IADD3 R30, P3, R9, R78.reuse, RZ ;  /* 0x0000004e091e7210 */ /* 0x080fe20007f7e0ff */
[C---:B------:R-:W-:Y:S01]  /*f3c0*/  IMAD R8, R212.reuse, 0x2, R16 ;  /* 0x00000002d4087824 */ /* 0x040fe200078e0210 */
[-C--:B------:R-:W-:Y:S01]  /*f3d0*/  LEA.HI.X.SX32 R49, R31, R79.reuse, 0x1, P2 ;  /* 0x0000004f1f317211 */ /* 0x080fe200010f0eff */
[----:B------:R3:W-:Y:S01]  /*f3e0*/  STG.E.U8 desc[UR40][R6.64], R159 ;  /* 0x0000009f06007986 */ /* 0x0007e2000c101128 */
[-C--:B------:R-:W-:Y:S01]  /*f3f0*/  LEA.HI.X.SX32 R31, R9, R79.reuse, 0x1, P3 ;  /* 0x0000004f091f7211 */ /* 0x080fe200018f0eff */
[C---:B0-----:R-:W-:Y:S01]  /*f400*/  IMAD R10, R212.reuse, 0x4, R8 ;  /* 0x00000004d40a7824 */ /* 0x041fe200078e0208 */
[-C--:B--2---:R-:W-:Y:S01]  /*f410*/  IADD3 R4, P2, R123, R78.reuse, RZ ;  /* 0x0000004e7b047210 */ /* 0x084fe20007f5e0ff */
[----:B------:R-:W-:Y:S01]  /*f420*/  STG.E.U8 desc[UR40][R48.64], R139 ;  /* 0x0000008b30007986 */ /* 0x000fe2000c101128 */
[-C--:B------:R-:W-:Y:S01]  /*f430*/  IADD3 R44, P3, R45, R78.reuse, RZ ;  /* 0x0000004e2d2c7210 */ /* 0x080fe20007f7e0ff */
[C---:B------:R-:W-:Y:S01]  /*f440*/  IMAD R12, R212.reuse, 0x2, R10 ;  /* 0x00000002d40c7824 */ /* 0x040fe200078e020a */
[-C--:B------:R-:W-:Y:S01]  /*f450*/  LEA.HI.X.SX32 R5, R123, R79.reuse, 0x1, P2 ;  /* 0x0000004f7b057211 */ /* 0x080fe200010f0eff */
[----:B------:R0:W-:Y:S01]  /*f460*/  STG.E.U8 desc[UR40][R30.64], R133 ;  /* 0x000000851e007986 */ /* 0x0001e2000c101128 */
[-C--:B-1----:R-:W-:Y:S01]  /*f470*/  IADD3 R46, P2, R47, R78.reuse, RZ ;  /* 0x0000004e2f2e7210 */ /* 0x082fe20007f5e0ff */
[C---:B------:R-:W-:Y:S01]  /*f480*/  IMAD R14, R212.reuse, 0x2, R12 ;  /* 0x00000002d40e7824 */ /* 0x040fe200078e020c */
[-C--:B------:R-:W-:Y:S01]  /*f490*/  LEA.HI.X.SX32 R45, R45, R79.reuse, 0x1, P3 ;  /* 0x0000004f2d2d7211 */ /* 0x080fe200018f0eff */
[----:B------:R1:W-:Y:S01]  /*f4a0*/  STG.E.U8 desc[UR40][R4.64], R129 ;  /* 0x0000008104007986 */ /* 0x0003e2000c101128 */
[----:B---3--:R-:W-:Y:S01]  /*f4b0*/  IADD3 R6, P3, R119, R78, RZ ;  /* 0x0000004e77067210 */ /* 0x008fe20007f7e0ff */
[C---:B------:R-:W-:Y:S01]  /*f4c0*/  IMAD R15, R212.reuse, 0x2, R14 ;  /* 0x00000002d40f7824 */ /* 0x040fe200078e020e */
[----:B------:R-:W-:Y:S01]  /*f4d0*/  LEA.HI R17, R3, 0x3e, RZ, 0x1a ;  /* 0x0000003e03117811 */ /* 0x000fe200078fd0ff */
[----:B------:R2:W-:Y:S01]  /*f4e0*/  STG.E.U8 desc[UR40][R44.64], R125 ;  /* 0x0000007d2c007986 */ /* 0x0005e2000c101128 */
[-C--:B------:R-:W-:Y:S01]  /*f4f0*/  LEA.HI.X.SX32 R47, R47, R79.reuse, 0x1, P2 ;  /* 0x0000004f2f2f7211 */ /* 0x080fe200010f0eff */
[----:B------:R-:W-:Y:S01]  /*f500*/  IMAD R9, R212, 0x2, R15 ;  /* 0x00000002d4097824 */ /* 0x000fe200078e020f */
[----:B------:R-:W-:-:S02]  /*f510*/  LEA.HI.X.SX32 R7, R119, R79, 0x1, P3 ;  /* 0x0000004f77077211 */ /* 0x000fc400018f0eff */
[-C--:B0-----:R-:W-:Y:S01]  /*f520*/  IADD3 R30, P2, R117, R78.reuse, RZ ;  /* 0x0000004e751e7210 */ /* 0x081fe20007f5e0ff */
[----:B------:R0:W-:Y:S01]  /*f530*/  STG.E.U8 desc[UR40][R46.64], R127 ;  /* 0x0000007f2e007986 */ /* 0x0001e2000c101128 */
[C---:B------:R-:W-:Y:S01]  /*f540*/  IMAD R11, R212.reuse, 0x2, R9 ;  /* 0x00000002d40b7824 */ /* 0x040fe200078e0209 */
[----:B-1----:R-:W-:Y:S02]  /*f550*/  IADD3 R4, P3, R23, R78, RZ ;  /* 0x0000004e17047210 */ /* 0x002fe40007f7e0ff */
[-C--:B------:R-:W-:Y:S01]  /*f560*/  LEA.HI.X.SX32 R31, R117, R79.reuse, 0x1, P2 ;  /* 0x0000004f751f7211 */ /* 0x080fe200010f0eff */
[----:B------:R1:W-:Y:S01]  /*f570*/  STG.E.U8 desc[UR40][R6.64], R121 ;  /* 0x0000007906007986 */ /* 0x0003e2000c101128 */
[----:B--2---:R-:W-:Y:S01]  /*f580*/  IMAD R45, R17, R212, RZ ;  /* 0x000000d4112d7224 */ /* 0x004fe200078e02ff */
[-C--:B------:R-:W-:Y:S01]  /*f590*/  IADD3 R48, P2, R21, R78.reuse, RZ ;  /* 0x0000004e15307210 */ /* 0x080fe20007f5e0ff */
[C---:B------:R-:W-:Y:S01]  /*f5a0*/  IMAD R13, R212.reuse, 0x2, R11 ;  /* 0x00000002d40d7824 */ /* 0x040fe200078e020b */
[-C--:B------:R-:W-:Y:S01]  /*f5b0*/  LEA.HI.X.SX32 R5, R23, R79.reuse, 0x1, P3 ;  /* 0x0000004f17057211 */ /* 0x080fe200018f0eff */
[----:B------:R2:W-:Y:S01]  /*f5c0*/  STG.E.U8 desc[UR40][R30.64], R115 ;  /* 0x000000731e007986 */ /* 0x0005e2000c101128 */
[-C--:B------:R-:W-:Y:S01]  /*f5d0*/  IADD3 R44, P3, R45, R78.reuse, RZ ;  /* 0x0000004e2d2c7210 */ /* 0x080fe20007f7e0ff */
[----:B------:R-:W-:Y:S01]  /*f5e0*/  IMAD R17, R212, 0x4, R13 ;  /* 0x00000004d4117824 */ /* 0x000fe200078e020d */
[----:B------:R-:W-:Y:S01]  /*f5f0*/  LEA.HI.X.SX32 R49, R21, R79, 0x1, P2 ;  /* 0x0000004f15317211 */ /* 0x000fe200010f0eff */
[----:B------:R3:W-:Y:S01]  /*f600*/  STG.E.U8 desc[UR40][R4.64], R113 ;  /* 0x0000007104007986 */ /* 0x0007e2000c101128 */
[----:B0-----:R-:W-:-:S02]  /*f610*/  IADD3 R46, P2, R25, R78, RZ ;  /* 0x0000004e192e7210 */ /* 0x001fc40007f5e0ff */
[-C--:B------:R-:W-:Y:S01]  /*f620*/  LEA.HI.X.SX32 R45, R45, R79.reuse, 0x1, P3 ;  /* 0x0000004f2d2d7211 */ /* 0x080fe200018f0eff */
[----:B------:R0:W-:Y:S01]  /*f630*/  STG.E.U8 desc[UR40][R48.64], R111 ;  /* 0x0000006f30007986 */ /* 0x0001e2000c101128 */
[-C--:B-1----:R-:W-:Y:S02]  /*f640*/  IADD3 R6, P3, R27, R78.reuse, RZ ;  /* 0x0000004e1b067210 */ /* 0x082fe40007f7e0ff */
[-C--:B------:R-:W-:Y:S01]  /*f650*/  LEA.HI.X.SX32 R47, R25, R79.reuse, 0x1, P2 ;  /* 0x0000004f192f7211 */ /* 0x080fe200010f0eff */
[----:B------:R1:W-:Y:S01]  /*f660*/  STG.E.U8 desc[UR40][R44.64], R109 ;  /* 0x0000006d2c007986 */ /* 0x0003e2000c101128 */
[-C--:B--2---:R-:W-:Y:S02]  /*f670*/  IADD3 R30, P2, R29, R78.reuse, RZ ;  /* 0x0000004e1d1e7210 */ /* 0x084fe40007f5e0ff */
[----:B------:R-:W-:Y:S01]  /*f680*/  LEA.HI.X.SX32 R7, R27, R79, 0x1, P3 ;  /* 0x0000004f1b077211 */ /* 0x000fe200018f0eff */
[----:B------:R2:W-:Y:S01]  /*f690*/  STG.E.U8 desc[UR40][R46.64], R35 ;  /* 0x000000232e007986 */ /* 0x0005e2000c101128 */
[----:B---3--:R-:W-:-:S02]  /*f6a0*/  IADD3 R4, P3, R33, R78, RZ ;  /* 0x0000004e21047210 */ /* 0x008fc40007f7e0ff */
[-C--:B------:R-:W-:Y:S01]  /*f6b0*/  LEA.HI.X.SX32 R31, R29, R79.reuse, 0x1, P2 ;  /* 0x0000004f1d1f7211 */ /* 0x080fe200010f0eff */
[----:B------:R3:W-:Y:S01]  /*f6c0*/  STG.E.U8 desc[UR40][R6.64], R105 ;  /* 0x0000006906007986 */ /* 0x0007e2000c101128 */
[----:B0-----:R-:W-:Y:S02]  /*f6d0*/  LEA.HI R49, R3, 0x4e, RZ, 0x1a ;  /* 0x0000004e03317811 */ /* 0x001fe400078fd0ff */
[-C--:B------:R-:W-:Y:S01]  /*f6e0*/  LEA.HI.X.SX32 R5, R33, R79.reuse, 0x1, P3 ;  /* 0x0000004f21057211 */ /* 0x080fe200018f0eff */
[----:B------:R0:W-:Y:S01]  /*f6f0*/  STG.E.U8 desc[UR40][R30.64], R107 ;  /* 0x0000006b1e007986 */ /* 0x0001e2000c101128 */
[-C--:B-1----:R-:W-:Y:S02]  /*f700*/  IADD3 R44, P2, R37, R78.reuse, RZ ;  /* 0x0000004e252c7210 */ /* 0x082fe40007f5e0ff */
[----:B------:R-:W-:Y:S01]  /*f710*/  IADD3 R48, P3, R39, R78, RZ ;  /* 0x0000004e27307210 */ /* 0x000fe20007f7e0ff */
[----:B------:R1:W-:Y:S01]  /*f720*/  STG.E.U8 desc[UR40][R4.64], R43 ;  /* 0x0000002b04007986 */ /* 0x0003e2000c101128 */
[----:B------:R-:W-:-:S02]  /*f730*/  LEA.HI.X.SX32 R45, R37, R79, 0x1, P2 ;  /* 0x0000004f252d7211 */ /* 0x000fc400010f0eff */
[----:B--2---:R-:W-:Y:S01]  /*f740*/  IADD3 R46, P2, R41, R78, RZ ;  /* 0x0000004e292e7210 */ /* 0x004fe20007f5e0ff */
[----:B---3--:R-:W-:Y:S01]  /*f750*/  IMAD R7, R49, R212, RZ ;  /* 0x000000d431077224 */ /* 0x008fe200078e02ff */
[-C--:B------:R-:W-:Y:S01]  /*f760*/  LEA.HI.X.SX32 R49, R39, R79.reuse, 0x1, P3 ;  /* 0x0000004f27317211 */ /* 0x080fe200018f0eff */
[----:B------:R-:W-:Y:S01]  /*f770*/  STG.E.U8 desc[UR40][R44.64], R103 ;  /* 0x000000672c007986 */ /* 0x000fe2000c101128 */
[----:B------:R-:W-:Y:S01]  /*f780*/  PRMT R75, R19, 0x7772, RZ ;  /* 0x00007772134b7816 */ /* 0x000fe200000000ff */
[C---:B------:R-:W-:Y:S01]  /*f790*/  IMAD R19, R212.reuse, 0x2, R17 ;  /* 0x00000002d4137824 */ /* 0x040fe200078e0211 */
[-C--:B0-----:R-:W-:Y:S01]  /*f7a0*/  IADD3 R30, P3, R7, R78.reuse, RZ ;  /* 0x0000004e071e7210 */ /* 0x081fe20007f7e0ff */
[----:B------:R-:W-:Y:S01]  /*f7b0*/  STG.E.U8 desc[UR40][R48.64], R61 ;  /* 0x0000003d30007986 */ /* 0x000fe2000c101128 */
[----:B------:R-:W-:Y:S01]  /*f7c0*/  LEA.HI.X.SX32 R47, R41, R79, 0x1, P2 ;  /* 0x0000004f292f7211 */ /* 0x000fe200010f0eff */
[----:B------:R-:W-:Y:S01]  /*f7d0*/  IMAD R21, R212, 0x2, R19 ;  /* 0x00000002d4157824 */ /* 0x000fe200078e0213 */
[----:B------:R-:W-:-:S02]  /*f7e0*/  IADD3 R6, P2, R59, R78, RZ ;  /* 0x0000004e3b067210 */ /* 0x000fc40007f5e0ff */
[-C--:B------:R-:W-:Y:S01]  /*f7f0*/  LEA.HI.X.SX32 R31, R7, R79.reuse, 0x1, P3 ;  /* 0x0000004f071f7211 */ /* 0x080fe200018f0eff */
[----:B------:R0:W-:Y:S01]  /*f800*/  STG.E.U8 desc[UR40][R46.64], R95 ;  /* 0x0000005f2e007986 */ /* 0x0001e2000c101128 */
[-C--:B-1----:R-:W-:Y:S01]  /*f810*/  IADD3 R4, P3, R55, R78.reuse, RZ ;  /* 0x0000004e37047210 */ /* 0x082fe20007f7e0ff */
[C---:B------:R-:W-:Y:S01]  /*f820*/  IMAD R23, R212.reuse, 0x2, R21 ;  /* 0x00000002d4177824 */ /* 0x040fe200078e0215 */
[-C--:B------:R-:W-:Y:S01]  /*f830*/  LEA.HI.X.SX32 R7, R59, R79.reuse, 0x1, P2 ;  /* 0x0000004f3b077211 */ /* 0x080fe200010f0eff */
[----:B------:R1:W-:Y:S01]  /*f840*/  STG.E.U8 desc[UR40][R30.64], R93 ;  /* 0x0000005d1e007986 */ /* 0x0003e2000c101128 */
        /* <DEDUP_REMOVED lines=8> */
[-C--:B0-----:R-:W-:Y:S01]  /*f8d0*/  IADD3 R46, P2, R57, R78.reuse, RZ ;  /* 0x0000004e392e7210 */ /* 0x081fe20007f5e0ff */
[C---:B------:R-:W-:Y:S01]  /*f8e0*/  IMAD R29, R212.reuse, 0x2, R27 ;  /* 0x00000002d41d7824 */ /* 0x040fe200078e021b */
[-C--:B------:R-:W-:Y:S01]  /*f8f0*/  LEA.HI.X.SX32 R61, R53, R79.reuse, 0x1, P3 ;  /* 0x0000004f353d7211 */ /* 0x080fe200018f0eff */
[----:B------:R-:W-:Y:S01]  /*f900*/  STG.E.U8 desc[UR40][R58.64], R77 ;  /* 0x0000004d3a007986 */ /* 0x000fe2000c101128 */
[----:B-1----:R-:W-:Y:S01]  /*f910*/  LEA.HI R31, R3, 0x5e, RZ, 0x1a ;  /* 0x0000005e031f7811 */ /* 0x002fe200078fd0ff */
[C---:B------:R-:W-:Y:S01]  /*f920*/  IMAD R33, R212.reuse, 0x4, R29 ;  /* 0x00000004d4217824 */ /* 0x040fe200078e021d */
[-C--:B------:R-:W-:Y:S01]  /*f930*/  LEA.HI.X.SX32 R47, R57, R79.reuse, 0x1, P2 ;  /* 0x0000004f392f7211 */ /* 0x080fe200010f0eff */
[----:B------:R0:W-:Y:S01]  /*f940*/  STG.E.U8 desc[UR40][R60.64], R75 ;  /* 0x0000004b3c007986 */ /* 0x0001e2000c101128 */
[----:B--2---:R-:W-:Y:S01]  /*f950*/  IADD3 R6, P3, R65, R78, RZ ;  /* 0x0000004e41067210 */ /* 0x004fe20007f7e0ff */
[----:B------:R-:W-:Y:S01]  /*f960*/  IMAD R44, R31, R212, RZ ;  /* 0x000000d41f2c7224 */ /* 0x000fe200078e02ff */
[-C--:B------:R-:W-:Y:S01]  /*f970*/  IADD3 R30, P2, R67, R78.reuse, RZ ;  /* 0x0000004e431e7210 */ /* 0x080fe20007f5e0ff */
[----:B------:R1:W-:Y:S01]  /*f980*/  STG.E.U8 desc[UR40][R46.64], R69 ;  /* 0x000000452e007986 */ /* 0x0003e2000c101128 */
[----:B------:R-:W-:Y:S01]  /*f990*/  LEA.HI.X.SX32 R7, R65, R79, 0x1, P3 ;  /* 0x0000004f41077211 */ /* 0x000fe200018f0eff */
[----:B------:R-:W-:Y:S01]  /*f9a0*/  IMAD R35, R212, 0x2, R33 ;  /* 0x00000002d4237824 */ /* 0x000fe200078e0221 */
[----:B---3--:R-:W-:-:S02]  /*f9b0*/  IADD3 R4, P4, R44, R78, RZ ;  /* 0x0000004e2c047210 */ /* 0x008fc40007f9e0ff */
[-C--:B------:R-:W-:Y:S01]  /*f9c0*/  LEA.HI.X.SX32 R31, R67, R79.reuse, 0x1, P2 ;  /* 0x0000004f431f7211 */ /* 0x080fe200010f0eff */
[----:B------:R2:W-:Y:S01]  /*f9d0*/  STG.E.U8 desc[UR40][R6.64], R73 ;  /* 0x0000004906007986 */ /* 0x0005e2000c101128 */
[----:B------:R-:W-:Y:S01]  /*f9e0*/  LEA.HI.X.SX32 R5, R44, R79, 0x1, P4 ;  /* 0x0000004f2c057211 */ /* 0x000fe200020f0eff */
[C---:B------:R-:W-:Y:S01]  /*f9f0*/  IMAD R37, R212.reuse, 0x2, R35 ;  /* 0x00000002d4257824 */ /* 0x040fe200078e0223 */
[C---:B0-----:R-:W-:Y:S01]  /*fa00*/  LEA.HI R75, R3.reuse, 0x6e, RZ, 0x1a ;  /* 0x0000006e034b7811 */ /* 0x041fe200078fd0ff */
[----:B------:R0:W-:Y:S01]  /*fa10*/  STG.E.U8 desc[UR40][R30.64], R71 ;  /* 0x000000471e007986 */ /* 0x0001e2000c101128 */
[----:B------:R-:W-:Y:S01]  /*fa20*/  LEA.HI R77, R3, 0x7e, RZ, 0x1a ;  /* 0x0000007e034d7811 */ /* 0x000fe200078fd0ff */
[C---:B------:R-:W-:Y:S01]  /*fa30*/  IMAD R39, R212.reuse, 0x2, R37 ;  /* 0x00000002d4277824 */ /* 0x040fe200078e0225 */
[----:B------:R-:W-:Y:S01]  /*fa40*/  IADD3 R80, P6, R81, R78, RZ ;  /* 0x0000004e51507210 */ /* 0x000fe20007fde0ff */
[----:B------:R3:W-:Y:S01]  /*fa50*/  STG.E.U8 desc[UR40][R4.64], R63 ;  /* 0x0000003f04007986 */ /* 0x0007e2000c101128 */
[----:B------:R-:W-:Y:S01]  /*fa60*/  IMAD R44, R75, R212, RZ ;  /* 0x000000d44b2c7224 */ /* 0x000fe200078e02ff */
[----:B------:R-:W-:Y:S01]  /*fa70*/  IADD3 R82, P5, R83, R78, RZ ;  /* 0x0000004e53527210 */ /* 0x000fe20007fbe0ff */
[----:B-1----:R-:W-:Y:S01]  /*fa80*/  IMAD R46, R77, R212, RZ ;  /* 0x000000d44d2e7224 */ /* 0x002fe200078e02ff */
[----:B--2---:R-:W-:Y:S01]  /*fa90*/  LEA.HI R7, R3, 0xbe, RZ, 0x1a ;  /* 0x000000be03077811 */ /* 0x004fe200078fd0ff */
[----:B------:R-:W-:Y:S01]  /*faa0*/  IMAD R41, R212, 0x2, R39 ;  /* 0x00000002d4297824 */ /* 0x000fe200078e0227 */
[----:B------:R-:W-:-:S02]  /*fab0*/  IADD3 R6, P3, R88, R78, RZ ;  /* 0x0000004e58067210 */ /* 0x000fc40007f7e0ff */
[----:B------:R-:W-:Y:S01]  /*fac0*/  IADD3 R84, P2, R85, R78, RZ ;  /* 0x0000004e55547210 */ /* 0x000fe20007f5e0ff */
[----:B0-----:R-:W-:Y:S01]  /*fad0*/  IMAD R30, R7, R212, RZ ;  /* 0x000000d4071e7224 */ /* 0x001fe200078e02ff */
[C---:B------:R-:W-:Y:S01]  /*fae0*/  LEA.HI R47, R3.reuse, 0x8e, RZ, 0x1a ;  /* 0x0000008e032f7811 */ /* 0x040fe200078fd0ff */
[----:B------:R-:W-:Y:S01]  /*faf0*/  IMAD R43, R212, 0x2, R41 ;  /* 0x00000002d42b7824 */ /* 0x000fe200078e0229 */
[----:B---3--:R-:W-:Y:S02]  /*fb00*/  LEA.HI R5, R3, 0xfe, RZ, 0x1a ;  /* 0x000000fe03057811 */ /* 0x008fe400078fd0ff */
[C---:B------:R-:W-:Y:S01]  /*fb10*/  IADD3 R4, P4, R86.reuse, R78, RZ ;  /* 0x0000004e56047210 */ /* 0x040fe20007f9e0ff */
[-C--:B------:R-:W-:Y:S01]  /*fb20*/  IMAD R48, R47, R212.reuse, RZ ;  /* 0x000000d42f307224 */ /* 0x080fe200078e02ff */
[----:B------:R-:W-:Y:S01]  /*fb30*/  LEA.HI R89, R3, 0x9e, RZ, 0x1a ;  /* 0x0000009e03597811 */ /* 0x000fe200078fd0ff */
[-C--:B------:R-:W-:Y:S01]  /*fb40*/  IMAD R77, R5, R212.reuse, RZ ;  /* 0x000000d4054d7224 */ /* 0x080fe200078e02ff */
[-C--:B------:R-:W-:Y:S01]  /*fb50*/  LEA.HI.X.SX32 R5, R86, R79.reuse, 0x1, P4 ;  /* 0x0000004f56057211 */ /* 0x080fe200020f0eff */
[----:B------:R-:W-:Y:S01]  /*fb60*/  IMAD R45, R212, 0x2, R43 ;  /* 0x00000002d42d7824 */ /* 0x000fe200078e022b */
[----:B------:R-:W-:Y:S01]  /*fb70*/  LEA.HI R93, R3, 0xae, RZ, 0x1a ;  /* 0x000000ae035d7811 */ /* 0x000fe200078fd0ff */
[----:B------:R-:W-:Y:S01]  /*fb80*/  IMAD R58, R89, R212, RZ ;  /* 0x000000d4593a7224 */ /* 0x000fe200078e02ff */
[----:B------:R-:W-:Y:S01]  /*fb90*/  LEA.HI R91, R3, 0xde, RZ, 0x1a ;  /* 0x000000de035b7811 */ /* 0x000fe200078fd0ff */
[----:B------:R-:W-:Y:S01]  /*fba0*/  STG.E.U8 desc[UR40][R4.64], R202 ;  /* 0x000000ca04007986 */ /* 0x000fe2000c101128 */
[----:B------:R-:W-:Y:S01]  /*fbb0*/  IADD3 R86, P4, R87, R78, RZ ;  /* 0x0000004e57567210 */ /* 0x000fe20007f9e0ff */
[-C--:B------:R-:W-:Y:S01]  /*fbc0*/  IMAD R60, R93, R212.reuse, RZ ;  /* 0x000000d45d3c7224 */ /* 0x080fe200078e02ff */
[-C--:B------:R-:W-:Y:S01]  /*fbd0*/  LEA.HI.X.SX32 R7, R88, R79.reuse, 0x1, P3 ;  /* 0x0000004f58077211 */ /* 0x080fe200018f0eff */
[----:B------:R-:W-:Y:S01]  /*fbe0*/  IMAD R47, R91, R212, RZ ;  /* 0x000000d45b2f7224 */ /* 0x000fe200078e02ff */
[-C--:B------:R-:W-:Y:S01]  /*fbf0*/  IADD3 R88, P3, R76, R78.reuse, RZ ;  /* 0x0000004e4c587210 */ /* 0x080fe20007f7e0ff */
[C---:B------:R-:W-:Y:S01]  /*fc00*/  IMAD R49, R212.reuse, 0x4, R45 ;  /* 0x00000004d4317824 */ /* 0x040fe200078e022d */
[-C--:B------:R-:W-:Y:S01]  /*fc10*/  LEA.HI.X.SX32 R81, R81, R79.reuse, 0x1, P6 ;  /* 0x0000004f51517211 */ /* 0x080fe200030f0eff */
[----:B------:R-:W-:Y:S01]  /*fc20*/  STG.E.U8 desc[UR40][R6.64], R207 ;  /* 0x000000cf06007986 */ /* 0x000fe2000c101128 */
[-C--:B------:R-:W-:Y:S01]  /*fc30*/  LEA.HI.X.SX32 R83, R83, R79.reuse, 0x1, P5 ;  /* 0x0000004f53537211 */ /* 0x080fe200028f0eff */
[----:B------:R-:W-:Y:S01]  /*fc40*/  IMAD R51, R212, 0x2, R49 ;  /* 0x00000002d4337824 */ /* 0x000fe200078e0231 */
[-C--:B------:R-:W-:Y:S01]  /*fc50*/  IADD3 R90, P6, R44, R78.reuse, RZ ;  /* 0x0000004e2c5a7210 */ /* 0x080fe20007fde0ff */
[----:B------:R-:W-:Y:S01]  /*fc60*/  STG.E.U8 desc[UR40][R80.64], R215 ;  /* 0x000000d750007986 */ /* 0x000fe2000c101128 */
[-C--:B------:R-:W-:Y:S01]  /*fc70*/  IADD3 R92, P5, R68, R78.reuse, RZ ;  /* 0x0000004e445c7210 */ /* 0x080fe20007fbe0ff */
[----:B------:R-:W-:Y:S01]  /*fc80*/  IMAD R53, R212, 0x2, R51 ;  /* 0x00000002d4357824 */ /* 0x000fe200078e0233 */
[-C--:B------:R-:W-:Y:S01]  /*fc90*/  LEA.HI.X.SX32 R85, R85, R79.reuse, 0x1, P2 ;  /* 0x0000004f55557211 */ /* 0x080fe200010f0eff */
[----:B------:R-:W-:Y:S01]  /*fca0*/  STG.E.U8 desc[UR40][R82.64], R209 ;  /* 0x000000d152007986 */ /* 0x000fe2000c101128 */
[-C--:B------:R-:W-:Y:S01]  /*fcb0*/  IADD3 R94, P2, R72, R78.reuse, RZ ;  /* 0x0000004e485e7210 */ /* 0x080fe20007f5e0ff */
[C---:B------:R-:W-:Y:S01]  /*fcc0*/  IMAD R55, R212.reuse, 0x2, R53 ;  /* 0x00000002d4377824 */ /* 0x040fe200078e0235 */
[-C--:B------:R-:W-:Y:S01]  /*fcd0*/  LEA.HI.X.SX32 R87, R87, R79.reuse, 0x1, P4 ;  /* 0x0000004f57577211 */ /* 0x080fe200020f0eff */
[----:B------:R-:W-:Y:S01]  /*fce0*/  STG.E.U8 desc[UR40][R84.64], R251 ;  /* 0x000000fb54007986 */ /* 0x000fe2000c101128 */
[-C--:B------:R-:W-:Y:S01]  /*fcf0*/  IADD3 R96, P4, R97, R78.reuse, RZ ;  /* 0x0000004e61607210 */ /* 0x080fe20007f9e0ff */
[----:B------:R-:W-:Y:S01]  /*fd00*/  IMAD R57, R212, 0x2, R55 ;  /* 0x00000002d4397824 */ /* 0x000fe200078e0237 */
[-C--:B------:R-:W-:Y:S01]  /*fd10*/  LEA.HI.X.SX32 R89, R76, R79.reuse, 0x1, P3 ;  /* 0x0000004f4c597211 */ /* 0x080fe200018f0eff */
[----:B------:R-:W-:Y:S01]  /*fd20*/  STG.E.U8 desc[UR40][R86.64], R211 ;  /* 0x000000d356007986 */ /* 0x000fe2000c101128 */
[-C--:B------:R-:W-:Y:S01]  /*fd30*/  IADD3 R98, P3, R99, R78.reuse, RZ ;  /* 0x0000004e63627210 */ /* 0x080fe20007f7e0ff */
[----:B------:R-:W-:Y:S01]  /*fd40*/  IMAD R59, R212, 0x2, R57 ;  /* 0x00000002d43b7824 */ /* 0x000fe200078e0239 */
        /* <DEDUP_REMOVED lines=28> */
[----:B------:R-:W-:Y:S01]  /*ff10*/  LEA.HI.X.SX32 R105, R70, R79, 0x1, P2 ;  /* 0x0000004f46697211 */ /* 0x000fe200010f0eff */
[----:B------:R-:W-:Y:S01]  /*ff20*/  STG.E.U8 desc[UR40][R102.64], R196 ;  /* 0x000000c466007986 */ /* 0x000fe2000c101128 */
[----:B------:R-:W-:-:S02]  /*ff30*/  IADD3 R114, P2, R56, R78, RZ ;  /* 0x0000004e38727210 */ /* 0x000fc40007f5e0ff */
[-C--:B------:R-:W-:Y:S01]  /*ff40*/  LEA.HI.X.SX32 R107, R46, R79.reuse, 0x1, P4 ;  /* 0x0000004f2e6b7211 */ /* 0x080fe200020f0eff */
[----:B------:R-:W-:Y:S01]  /*ff50*/  STG.E.U8 desc[UR40][R104.64], R194 ;  /* 0x000000c268007986 */ /* 0x000fe2000c101128 */
[-C--:B------:R-:W-:Y:S02]  /*ff60*/  IADD3 R116, P4, R54, R78.reuse, RZ ;  /* 0x0000004e36747210 */ /* 0x080fe40007f9e0ff */
[-C--:B------:R-:W-:Y:S01]  /*ff70*/  LEA.HI.X.SX32 R109, R66, R79.reuse, 0x1, P3 ;  /* 0x0000004f426d7211 */ /* 0x080fe200018f0eff */
[----:B------:R-:W-:Y:S01]  /*ff80*/  STG.E.U8 desc[UR40][R106.64], R192 ;  /* 0x000000c06a007986 */ /* 0x000fe2000c101128 */
[----:B------:R-:W-:Y:S02]  /*ff90*/  IADD3 R118, P3, R52, R78, RZ ;  /* 0x0000004e34767210 */ /* 0x000fe40007f7e0ff */
[-C--:B------:R-:W-:Y:S01]  /*ffa0*/  LEA.HI.X.SX32 R111, R64, R79.reuse, 0x1, P6 ;  /* 0x0000004f406f7211 */ /* 0x080fe200030f0eff */
[----:B------:R-:W-:Y:S01]  /*ffb0*/  STG.E.U8 desc[UR40][R108.64], R190 ;  /* 0x000000be6c007986 */ /* 0x000fe2000c101128 */
[----:B------:R-:W-:-:S02]  /*ffc0*/  LEA.HI.X.SX32 R113, R62, R79, 0x1, P5 ;  /* 0x0000004f3e717211 */ /* 0x000fc400028f0eff */
[-C--:B------:R-:W-:Y:S01]  /*ffd0*/  IADD3 R120, P6, R50, R78.reuse, RZ ;  /* 0x0000004e32787210 */ /* 0x080fe20007fde0ff */
[----:B------:R-:W-:Y:S01]  /*ffe0*/  STG.E.U8 desc[UR40][R110.64], R188 ;  /* 0x000000bc6e007986 */ /* 0x000fe2000c101128 */
[-C--:B------:R-:W-:Y:S02]  /*fff0*/  IADD3 R122, P5, R48, R78.reuse, RZ ;  /* 0x0000004e307a7210 */ /* 0x080fe40007fbe0ff */
[-C--:B------:R-:W-:Y:S01]  /*10000*/  LEA.HI.X.SX32 R115, R56, R79.reuse, 0x1, P2 ;  /* 0x0000004f38737211 */ /* 0x080fe200010f0eff */
[----:B------:R-:W-:Y:S01]  /*10010*/  STG.E.U8 desc[UR40][R112.64], R186 ;  /* 0x000000ba70007986 */ /* 0x000fe2000c101128 */
[-C--:B------:R-:W-:Y:S02]  /*10020*/  IADD3 R124, P2, R42, R78.reuse, RZ ;  /* 0x0000004e2a7c7210 */ /* 0x080fe40007f5e0ff */
[----:B------:R-:W-:Y:S01]  /*10030*/  LEA.HI.X.SX32 R117, R54, R79, 0x1, P4 ;  /* 0x0000004f36757211 */ /* 0x000fe200020f0eff */
[----:B------:R-:W-:Y:S01]  /*10040*/  STG.E.U8 desc[UR40][R114.64], R184 ;  /* 0x000000b872007986 */ /* 0x000fe2000c101128 */
[----:B------:R-:W-:-:S02]  /*10050*/  IADD3 R126, P4, R40, R78, RZ ;  /* 0x0000004e287e7210 */ /* 0x000fc40007f9e0ff */
[-C--:B------:R-:W-:Y:S01]  /*10060*/  LEA.HI.X.SX32 R119, R52, R79.reuse, 0x1, P3 ;  /* 0x0000004f34777211 */ /* 0x080fe200018f0eff */
[----:B------:R-:W0:Y:S01]  /*10070*/  LDS.128 R4, [R168] ;  /* 0x00000000a8047984 */ /* 0x000e220000000c00 */
[-C--:B------:R-:W-:Y:S02]  /*10080*/  IADD3 R128, P3, R38, R78.reuse, RZ ;  /* 0x0000004e26807210 */ /* 0x080fe40007f7e0ff */
[-C--:B------:R-:W-:Y:S01]  /*10090*/  LEA.HI.X.SX32 R121, R50, R79.reuse, 0x1, P6 ;  /* 0x0000004f32797211 */ /* 0x080fe200030f0eff */
[----:B------:R-:W-:Y:S01]  /*100a0*/  STG.E.U8 desc[UR40][R116.64], R182 ;  /* 0x000000b674007986 */ /* 0x000fe2000c101128 */
[----:B------:R-:W-:Y:S02]  /*100b0*/  LEA.HI.X.SX32 R123, R48, R79, 0x1, P5 ;  /* 0x0000004f307b7211 */ /* 0x000fe400028f0eff */
[-C--:B------:R-:W-:Y:S01]  /*100c0*/  IADD3 R130, P6, R36, R78.reuse, RZ ;  /* 0x0000004e24827210 */ /* 0x080fe20007fde0ff */
[----:B------:R-:W-:Y:S01]  /*100d0*/  STG.E.U8 desc[UR40][R118.64], R180 ;  /* 0x000000b476007986 */ /* 0x000fe2000c101128 */
[----:B------:R-:W-:-:S02]  /*100e0*/  IADD3 R132, P5, R34, R78, RZ ;  /* 0x0000004e22847210 */ /* 0x000fc40007fbe0ff */
[-C--:B------:R-:W-:Y:S01]  /*100f0*/  LEA.HI.X.SX32 R125, R42, R79.reuse, 0x1, P2 ;  /* 0x0000004f2a7d7211 */ /* 0x080fe200010f0eff */
        /* <DEDUP_REMOVED lines=9> */
[----:B------:R-:W-:Y:S01]  /*10190*/  STG.E.U8 desc[UR40][R126.64], R172 ;  /* 0x000000ac7e007986 */ /* 0x000fe2000c101128 */
[-C--:B------:R-:W-:Y:S02]  /*101a0*/  LEA.HI.X.SX32 R133, R34, R79.reuse, 0x1, P5 ;  /* 0x0000004f22857211 */ /* 0x080fe400028f0eff */
[-C--:B------:R-:W-:Y:S01]  /*101b0*/  IADD3 R140, P6, R26, R78.reuse, RZ ;  /* 0x0000004e1a8c7210 */ /* 0x080fe20007fde0ff */
[----:B------:R-:W-:Y:S01]  /*101c0*/  STG.E.U8 desc[UR40][R128.64], R170 ;  /* 0x000000aa80007986 */ /* 0x000fe2000c101128 */
[-C--:B------:R-:W-:Y:S02]  /*101d0*/  IADD3 R142, P5, R24, R78.reuse, RZ ;  /* 0x0000004e188e7210 */ /* 0x080fe40007fbe0ff */
        /* <DEDUP_REMOVED lines=35> */
[----:B------:R-:W-:Y:S02]  /*10410*/  LEA.HI R31, R3, 0xce, RZ, 0x1a ;  /* 0x000000ce031f7811 */ /* 0x000fe400078fd0ff */
[----:B------:R-:W-:Y:S01]  /*10420*/  IADD3 R10, P4, R11, R78, RZ ;  /* 0x0000004e0b0a7210 */ /* 0x000fe20007f9e0ff */
[----:B------:R-:W-:Y:S01]  /*10430*/  STG.E.U8 desc[UR40][R154.64], R225 ;  /* 0x000000e19a007986 */ /* 0x000fe2000c101128 */
[-C--:B------:R-:W-:Y:S01]  /*10440*/  LEA.HI.X.SX32 R159, R12, R79.reuse, 0x1, P3 ;  /* 0x0000004f0c9f7211 */ /* 0x080fe200018f0eff */
[----:B------:R-:W-:Y:S01]  /*10450*/  IMAD R31, R31, R212, RZ ;  /* 0x000000d41f1f7224 */ /* 0x000fe200078e02ff */
[----:B------:R-:W-:Y:S01]  /*10460*/  IADD3 R12, P3, R13, R78, RZ ;  /* 0x0000004e0d0c7210 */ /* 0x000fe20007f7e0ff */
[----:B------:R-:W-:Y:S01]  /*10470*/  STG.E.U8 desc[UR40][R156.64], R223 ;  /* 0x000000df9c007986 */ /* 0x000fe2000c101128 */
[----:B------:R-:W-:-:S02]  /*10480*/  LEA.HI.X.SX32 R161, R14, R79, 0x1, P6 ;  /* 0x0000004f0ea17211 */ /* 0x000fc400030f0eff */
[-C--:B------:R-:W-:Y:S01]  /*10490*/  LEA.HI.X.SX32 R163, R15, R79.reuse, 0x1, P5 ;  /* 0x0000004f0fa37211 */ /* 0x080fe200028f0eff */
[----:B------:R-:W-:Y:S01]  /*104a0*/  STG.E.U8 desc[UR40][R158.64], R221 ;  /* 0x000000dd9e007986 */ /* 0x000fe2000c101128 */
[-C--:B------:R-:W-:Y:S02]  /*104b0*/  IADD3 R14, P6, R30, R78.reuse, RZ ;  /* 0x0000004e1e0e7210 */ /* 0x080fe40007fde0ff */
[-C--:B------:R-:W-:Y:S01]  /*104c0*/  IADD3 R16, P5, R17, R78.reuse, RZ ;  /* 0x0000004e11107210 */ /* 0x080fe20007fbe0ff */
[----:B------:R-:W-:Y:S01]  /*104d0*/  STG.E.U8 desc[UR40][R160.64], R219 ;  /* 0x000000dba0007986 */ /* 0x000fe2000c101128 */
[-C--:B------:R-:W-:Y:S02]  /*104e0*/  LEA.HI.X.SX32 R9, R9, R79.reuse, 0x1, P2 ;  /* 0x0000004f09097211 */ /* 0x080fe400010f0eff */
[----:B------:R-:W-:Y:S01]  /*104f0*/  IADD3 R18, P2, R19, R78, RZ ;  /* 0x0000004e13127210 */ /* 0x000fe20007f5e0ff */
[----:B------:R-:W-:Y:S01]  /*10500*/  STG.E.U8 desc[UR40][R162.64], R217 ;  /* 0x000000d9a2007986 */ /* 0x000fe2000c101128 */
[----:B------:R-:W-:-:S02]  /*10510*/  LEA.HI.X.SX32 R11, R11, R79, 0x1, P4 ;  /* 0x0000004f0b0b7211 */ /* 0x000fc400020f0eff */
[-C--:B------:R-:W-:Y:S01]  /*10520*/  IADD3 R20, P4, R21, R78.reuse, RZ ;  /* 0x0000004e15147210 */ /* 0x080fe20007f9e0ff */
[----:B------:R-:W-:Y:S01]  /*10530*/  STG.E.U8 desc[UR40][R8.64], R167 ;  /* 0x000000a708007986 */ /* 0x000fe2000c101128 */
[-C--:B------:R-:W-:Y:S02]  /*10540*/  LEA.HI.X.SX32 R13, R13, R79.reuse, 0x1, P3 ;  /* 0x0000004f0d0d7211 */ /* 0x080fe400018f0eff */
[-C--:B------:R-:W-:Y:S01]  /*10550*/  IADD3 R22, P3, R23, R78.reuse, RZ ;  /* 0x0000004e17167210 */ /* 0x080fe20007f7e0ff */
[----:B------:R-:W-:Y:S01]  /*10560*/  STG.E.U8 desc[UR40][R10.64], R169 ;  /* 0x000000a90a007986 */ /* 0x000fe2000c101128 */
[-C--:B------:R-:W-:Y:S02]  /*10570*/  LEA.HI.X.SX32 R15, R30, R79.reuse, 0x1, P6 ;  /* 0x0000004f1e0f7211 */ /* 0x080fe400030f0eff */
[----:B------:R-:W-:Y:S01]  /*10580*/  LEA.HI.X.SX32 R17, R17, R79, 0x1, P5 ;  /* 0x0000004f11117211 */ /* 0x000fe200028f0eff */
[----:B------:R-:W-:Y:S01]  /*10590*/  STG.E.U8 desc[UR40][R12.64], R179 ;  /* 0x000000b30c007986 */ /* 0x000fe2000c101128 */
[----:B------:R-:W-:-:S02]  /*105a0*/  IADD3 R24, P6, R25, R78, RZ ;  /* 0x0000004e19187210 */ /* 0x000fc40007fde0ff */
[-C--:B------:R-:W-:Y:S01]  /*105b0*/  IADD3 R26, P5, R27, R78.reuse, RZ ;  /* 0x0000004e1b1a7210 */ /* 0x080fe20007fbe0ff */
[----:B------:R-:W-:Y:S01]  /*105c0*/  STG.E.U8 desc[UR40][R14.64], R177 ;  /* 0x000000b10e007986 */ /* 0x000fe2000c101128 */
[-C--:B------:R-:W-:Y:S02]  /*105d0*/  LEA.HI.X.SX32 R19, R19, R79.reuse, 0x1, P2 ;  /* 0x0000004f13137211 */ /* 0x080fe400010f0eff */
        /* <DEDUP_REMOVED lines=9> */
[-C--:B------:R-:W-:Y:S01]  /*10670*/  LEA.HI.X.SX32 R27, R27, R79.reuse, 0x1, P5 ;  /* 0x0000004f1b1b7211 */ /* 0x080fe200028f0eff */
[----:B------:R-:W-:Y:S01]  /*10680*/  STG.E.U8 desc[UR40][R22.64], R213 ;  /* 0x000000d516007986 */ /* 0x000fe2000c101128 */
[-C--:B------:R-:W-:Y:S02]  /*10690*/  IADD3 R34, P6, R35, R78.reuse, RZ ;  /* 0x0000004e23227210 */ /* 0x080fe40007fde0ff */
        /* <DEDUP_REMOVED lines=8> */
[----:B------:R-:W-:Y:S02]  /*10720*/  LEA.HI.X.SX32 R33, R33, R79, 0x1, P3 ;  /* 0x0000004f21217211 */ /* 0x000fe400018f0eff */
[----:B------:R-:W-:Y:S01]  /*10730*/  LEA.HI R63, R3, 0xee, RZ, 0x1a ;  /* 0x000000ee033f7811 */ /* 0x000fe200078fd0ff */
[----:B------:R-:W-:Y:S01]  /*10740*/  STG.E.U8 desc[UR40][R30.64], R201 ;  /* 0x000000c91e007986 */ /* 0x000fe2000c101128 */
[----:B------:R-:W-:-:S02]  /*10750*/  IADD3 R42, P3, R43, R78, RZ ;  /* 0x0000004e2b2a7210 */ /* 0x000fc40007f7e0ff */
[-C--:B------:R-:W-:Y:S01]  /*10760*/  LEA.HI.X.SX32 R35, R35, R79.reuse, 0x1, P6 ;  /* 0x0000004f23237211 */ /* 0x080fe200030f0eff */
[----:B------:R-:W-:Y:S01]  /*10770*/  STG.E.U8 desc[UR40][R32.64], R173 ;  /* 0x000000ad20007986 */ /* 0x000fe2000c101128 */
[-C--:B------:R-:W-:Y:S01]  /*10780*/  LEA.HI.X.SX32 R37, R37, R79.reuse, 0x1, P5 ;  /* 0x0000004f25257211 */ /* 0x080fe200028f0eff */
[----:B------:R-:W-:Y:S01]  /*10790*/  IMAD R63, R63, R212, RZ ;  /* 0x000000d43f3f7224 */ /* 0x000fe200078e02ff */
[-C--:B------:R-:W-:Y:S01]  /*107a0*/  IADD3 R44, P6, R45, R78.reuse, RZ ;  /* 0x0000004e2d2c7210 */ /* 0x080fe20007fde0ff */
[----:B------:R1:W-:Y:S01]  /*107b0*/  STG.E.U8 desc[UR40][R34.64], R183 ;  /* 0x000000b722007986 */ /* 0x0003e2000c101128 */
        /* <DEDUP_REMOVED lines=10> */
[----:B------:R-:W-:Y:S01]  /*10860*/  IADD3 R52, P3, R53, R78, RZ ;  /* 0x0000004e35347210 */ /* 0x000fe20007f7e0ff */
[----:B-1----:R-:W1:Y:S01]  /*10870*/  LDC.64 R34, c[0x0][0x230] ;  /* 0x00008c00ff227b82 */ /* 0x002e620000000a00 */
        /* <DEDUP_REMOVED lines=8> */
[----:B------:R-:W-:Y:S02]  /*10900*/  IADD3 R58, P2, R59, R78, RZ ;  /* 0x0000004e3b3a7210 */ /* 0x000fe40007f5e0ff */
[----:B0-----:R-:W-:Y:S02]  /*10910*/  PRMT R81, R4, 0x7770, RZ ;  /* 0x0000777004517816 */ /* 0x001fe400000000ff */
[----:B------:R-:W-:-:S02]  /*10920*/  LEA.HI.X.SX32 R51, R51, R79, 0x1, P4 ;  /* 0x0000004f33337211 */ /* 0x000fc400020f0eff */
[----:B------:R-:W-:Y:S01]  /*10930*/  PRMT R33, R5, 0x7770, RZ ;  /* 0x0000777005217816 */ /* 0x000fe200000000ff */
[----:B------:R-:W-:Y:S01]  /*10940*/  STG.E.U8 desc[UR40][R48.64], R81 ;  /* 0x0000005130007986 */ /* 0x000fe2000c101128 */
[----:B------:R-:W-:Y:S02]  /*10950*/  IADD3 R60, P4, R61, R78, RZ ;  /* 0x0000004e3d3c7210 */ /* 0x000fe40007f9e0ff */
[----:B------:R-:W-:Y:S01]  /*10960*/  LEA.HI.X.SX32 R53, R53, R79, 0x1, P3 ;  /* 0x0000004f35357211 */ /* 0x000fe200018f0eff */
[----:B------:R-:W-:Y:S01]  /*10970*/  STG.E.U8 desc[UR40][R50.64], R33 ;  /* 0x0000002132007986 */ /* 0x000fe2000c101128 */
[----:B------:R-:W-:Y:S02]  /*10980*/  PRMT R31, R6, 0x7770, RZ ;  /* 0x00007770061f7816 */ /* 0x000fe400000000ff */
[C---:B------:R-:W-:Y:S02]  /*10990*/  PRMT R9, R7.reuse, 0x7773, RZ ;  /* 0x0000777307097816 */ /* 0x040fe400000000ff */
[C---:B------:R-:W-:Y:S01]  /*109a0*/  PRMT R17, R7.reuse, 0x7772, RZ ;  /* 0x0000777207117816 */ /* 0x040fe200000000ff */
[----:B------:R-:W-:Y:S01]  /*109b0*/  STG.E.U8 desc[UR40][R52.64], R31 ;  /* 0x0000001f34007986 */ /* 0x000fe2000c101128 */
[----:B------:R-:W-:-:S02]  /*109c0*/  PRMT R25, R7, 0x7771, RZ ;  /* 0x0000777107197816 */ /* 0x000fc400000000ff */
[-C--:B------:R-:W-:Y:S02]  /*109d0*/  IADD3 R62, P3, R63, R78.reuse, RZ ;  /* 0x0000004e3f3e7210 */ /* 0x080fe40007f7e0ff */
[-C--:B------:R-:W-:Y:S02]  /*109e0*/  LEA.HI.X.SX32 R55, R55, R79.reuse, 0x1, P6 ;  /* 0x0000004f37377211 */ /* 0x080fe400030f0eff */
[-C--:B------:R-:W-:Y:S02]  /*109f0*/  LEA.HI.X.SX32 R57, R57, R79.reuse, 0x1, P5 ;  /* 0x0000004f39397211 */ /* 0x080fe400028f0eff */
[----:B------:R-:W-:Y:S02]  /*10a00*/  PRMT R7, R7, 0x7770, RZ ;  /* 0x0000777007077816 */ /* 0x000fe400000000ff */
[-C--:B------:R-:W-:Y:S02]  /*10a10*/  IADD3 R64, P6, R65, R78.reuse, RZ ;  /* 0x0000004e41407210 */ /* 0x080fe40007fde0ff */
[----:B------:R-:W-:Y:S01]  /*10a20*/  IADD3 R66, P5, R67, R78, RZ ;  /* 0x0000004e43427210 */ /* 0x000fe20007fbe0ff */
[----:B------:R-:W-:Y:S01]  /*10a30*/  STG.E.U8 desc[UR40][R54.64], R7 ;  /* 0x0000000736007986 */ /* 0x000fe2000c101128 */
[----:B------:R-:W-:-:S02]  /*10a40*/  LEA.HI.X.SX32 R59, R59, R79, 0x1, P2 ;  /* 0x0000004f3b3b7211 */ /* 0x000fc400010f0eff */
[----:B------:R-:W-:Y:S02]  /*10a50*/  PRMT R29, R4, 0x7771, RZ ;  /* 0x00007771041d7816 */ /* 0x000fe400000000ff */
[----:B------:R-:W-:Y:S02]  /*10a60*/  IADD3 R68, P2, R69, R78, RZ ;  /* 0x0000004e45447210 */ /* 0x000fe40007f5e0ff */
[C---:B------:R-:W-:Y:S01]  /*10a70*/  PRMT R13, R5.reuse, 0x7773, RZ ;  /* 0x00007773050d7816 */ /* 0x040fe200000000ff */
[----:B------:R-:W-:Y:S01]  /*10a80*/  STG.E.U8 desc[UR40][R56.64], R29 ;  /* 0x0000001d38007986 */ /* 0x000fe2000c101128 */
[C---:B------:R-:W-:Y:S02]  /*10a90*/  PRMT R21, R5.reuse, 0x7772, RZ ;  /* 0x0000777205157816 */ /* 0x040fe400000000ff */
[----:B------:R-:W-:Y:S02]  /*10aa0*/  PRMT R27, R5, 0x7771, RZ ;  /* 0x00007771051b7816 */ /* 0x000fe400000000ff */
[----:B------:R-:W-:-:S02]  /*10ab0*/  LEA.HI.X.SX32 R61, R61, R79, 0x1, P4 ;  /* 0x0000004f3d3d7211 */ /* 0x000fc400020f0eff */
[----:B------:R-:W-:Y:S01]  /*10ac0*/  PRMT R5, R6, 0x7771, RZ ;  /* 0x0000777106057816 */ /* 0x000fe200000000ff */
[----:B------:R-:W-:Y:S01]  /*10ad0*/  STG.E.U8 desc[UR40][R58.64], R27 ;  /* 0x0000001b3a007986 */ /* 0x000fe2000c101128 */
[-C--:B------:R-:W-:Y:S02]  /*10ae0*/  IADD3 R70, P4, R71, R78.reuse, RZ ;  /* 0x0000004e47467210 */ /* 0x080fe40007f9e0ff */
[-C--:B------:R-:W-:Y:S01]  /*10af0*/  LEA.HI.X.SX32 R63, R63, R79.reuse, 0x1, P3 ;  /* 0x0000004f3f3f7211 */ /* 0x080fe200018f0eff */
[----:B------:R0:W-:Y:S01]  /*10b00*/  STG.E.U8 desc[UR40][R60.64], R5 ;  /* 0x000000053c007986 */ /* 0x0001e2000c101128 */
[----:B------:R-:W-:Y:S02]  /*10b10*/  IADD3 R72, P3, R73, R78, RZ ;  /* 0x0000004e49487210 */ /* 0x000fe40007f7e0ff */
[-C--:B------:R-:W-:Y:S01]  /*10b20*/  LEA.HI.X.SX32 R65, R65, R79.reuse, 0x1, P6 ;  /* 0x0000004f41417211 */ /* 0x080fe200030f0eff */
[----:B------:R2:W-:Y:S01]  /*10b30*/  STG.E.U8 desc[UR40][R62.64], R25 ;  /* 0x000000193e007986 */ /* 0x0005e2000c101128 */
[----:B------:R-:W-:-:S02]  /*10b40*/  LEA.HI.X.SX32 R67, R67, R79, 0x1, P5 ;  /* 0x0000004f43437211 */ /* 0x000fc400028f0eff */
[----:B------:R-:W-:Y:S02]  /*10b50*/  PRMT R23, R4, 0x7772, RZ ;  /* 0x0000777204177816 */ /* 0x000fe400000000ff */
[-C--:B------:R-:W-:Y:S02]  /*10b60*/  IADD3 R74, P6, R75, R78.reuse, RZ ;  /* 0x0000004e4b4a7210 */ /* 0x080fe40007fde0ff */
[-C--:B------:R-:W-:Y:S01]  /*10b70*/  IADD3 R76, P5, R77, R78.reuse, RZ ;  /* 0x0000004e4d4c7210 */ /* 0x080fe20007fbe0ff */
[----:B------:R2:W-:Y:S01]  /*10b80*/  STG.E.U8 desc[UR40][R64.64], R23 ;  /* 0x0000001740007986 */ /* 0x0005e2000c101128 */
[----:B------:R-:W-:Y:S02]  /*10b90*/  LEA.HI.X.SX32 R69, R69, R79, 0x1, P2 ;  /* 0x0000004f45457211 */ /* 0x000fe400010f0eff */
[----:B------:R-:W-:Y:S01]  /*10ba0*/  IADD3 R78, P2, R212, R78, RZ ;  /* 0x0000004ed44e7210 */ /* 0x000fe20007f5e0ff */
[----:B------:R2:W-:Y:S01]  /*10bb0*/  STG.E.U8 desc[UR40][R66.64], R21 ;  /* 0x0000001542007986 */ /* 0x0005e2000c101128 */
[----:B------:R-:W-:-:S02]  /*10bc0*/  PRMT R19, R6, 0x7772, RZ ;  /* 0x0000777206137816 */ /* 0x000fc400000000ff */
[-C--:B------:R-:W-:Y:S02]  /*10bd0*/  LEA.HI.X.SX32 R71, R71, R79.reuse, 0x1, P4 ;  /* 0x0000004f47477211 */ /* 0x080fe400020f0eff */
[-C--:B------:R-:W-:Y:S01]  /*10be0*/  LEA.HI.X.SX32 R73, R73, R79.reuse, 0x1, P3 ;  /* 0x0000004f49497211 */ /* 0x080fe200018f0eff */
[----:B------:R2:W-:Y:S01]  /*10bf0*/  STG.E.U8 desc[UR40][R68.64], R19 ;  /* 0x0000001344007986 */ /* 0x0005e2000c101128 */
[----:B------:R-:W-:Y:S02]  /*10c00*/  PRMT R15, R4, 0x7773, RZ ;  /* 0x00007773040f7816 */ /* 0x000fe400000000ff */
[-C--:B------:R-:W-:Y:S01]  /*10c10*/  LEA.HI.X.SX32 R75, R75, R79.reuse, 0x1, P6 ;  /* 0x0000004f4b4b7211 */ /* 0x080fe200030f0eff */
[----:B------:R2:W-:Y:S01]  /*10c20*/  STG.E.U8 desc[UR40][R70.64], R17 ;  /* 0x0000001146007986 */ /* 0x0005e2000c101128 */
[-C--:B------:R-:W-:Y:S02]  /*10c30*/  LEA.HI.X.SX32 R77, R77, R79.reuse, 0x1, P5 ;  /* 0x0000004f4d4d7211 */ /* 0x080fe400028f0eff */
[----:B------:R-:W-:Y:S01]  /*10c40*/  LEA.HI.X.SX32 R79, R212, R79, 0x1, P2 ;  /* 0x0000004fd44f7211 */ /* 0x000fe200010f0eff */
[----:B------:R2:W-:Y:S01]  /*10c50*/  STG.E.U8 desc[UR40][R72.64], R15 ;  /* 0x0000000f48007986 */ /* 0x0005e2000c101128 */
[----:B------:R-:W-:Y:S01]  /*10c60*/  PRMT R11, R6, 0x7773, RZ ;  /* 0x00007773060b7816 */ /* 0x000fe200000000ff */
[C---:B------:R-:W-:Y:S01]  /*10c70*/  IMAD.SHL.U32 R6, R3.reuse, 0x2, RZ ;  /* 0x0000000203067824 */ /* 0x040fe200078e00ff */
[----:B0-----:R-:W-:Y:S01]  /*10c80*/  FSEL R5, R166, -INF , P0 ;  /* 0xff800000a6057808 */ /* 0x001fe20000000000 */
[----:B------:R2:W-:Y:S01]  /*10c90*/  STG.E.U8 desc[UR40][R74.64], R13 ;  /* 0x0000000d4a007986 */ /* 0x0005e2000c101128 */
[----:B------:R-:W-:Y:S01]  /*10ca0*/  LOP3.LUT P2, RZ, R3, 0x40, RZ, 0xc0, !PT ;  /* 0x0000004003ff7812 */ /* 0x000fe2000784c0ff */
[----:B------:R-:W-:Y:S01]  /*10cb0*/  IMAD.SHL.U32 R3, R214, 0x4, RZ ;  /* 0x00000004d6037824 */ /* 0x000fe200078e00ff */
[----:B------:R-:W-:Y:S01]  /*10cc0*/  LOP3.LUT R6, R6, 0xf8, RZ, 0xc0, !PT ;  /* 0x000000f806067812 */ /* 0x000fe200078ec0ff */
[----:B------:R2:W-:Y:S01]  /*10cd0*/  STG.E.U8 desc[UR40][R78.64], R11 ;  /* 0x0000000b4e007986 */ /* 0x0005e2000c101128 */
[----:B------:R-:W-:Y:S01]  /*10ce0*/  FFMA R4, R5, 0.69314718246459960938, R2 ;  /* 0x3f31721805047823 */ /* 0x000fe20000000002 */
[----:B------:R-:W-:Y:S01]  /*10cf0*/  FFMA R5, R165, 0.69314718246459960938, R0 ;  /* 0x3f317218a5057823 */ /* 0x000fe20000000000 */
[----:B------:R-:W-:Y:S01]  /*10d00*/  IMAD.HI R0, R214, 0x4, RZ ;  /* 0x00000004d6007827 */ /* 0x000fe200078e02ff */
[----:B------:R2:W-:Y:S01]  /*10d10*/  STG.E.U8 desc[UR40][R76.64], R9 ;  /* 0x000000094c007986 */ /* 0x0005e2000c101128 */
[----:B------:R-:W-:Y:S01]  /*10d20*/  BAR.SYNC.DEFER_BLOCKING 0x0 ;  /* 0x0000000000007b1d */ /* 0x000fe20000010000 */
[----:B-1----:R-:W-:-:S04]  /*10d30*/  IADD3 R2, P0, P1, R3, UR6, R34 ;  /* 0x0000000603027c10 */ /* 0x002fc8000f91e022 */
[----:B------:R-:W-:Y:S01]  /*10d40*/  IADD3.X R3, R0, UR5, R35, P0, P1 ;  /* 0x0000000500037c10 */ /* 0x000fe200087e2423 */
[----:B------:R2:W-:Y:S02]  /*10d50*/  STS.64 [R6+UR45], R4 ;  /* 0x0000000406007988 */ /* 0x0005e40008000a2d */
[----:B------:R-:W-:Y:S06]  /*10d60*/  BAR.SYNC.DEFER_BLOCKING 0x0 ;  /* 0x0000000000007b1d */ /* 0x000fec0000010000 */
[----:B------:R-:W-:Y:S05]  /*10d70*/  @P2 EXIT ;  /* 0x000000000000294d */ /* 0x000fea0003800000 */
[----:B--2---:R-:W0:Y:S04]  /*10d80*/  LDS R5, [R164] ;  /* 0x00000000a4057984 */ /* 0x004e280000000800 */
[----:B0-----:R-:W-:Y:S01]  /*10d90*/  STG.E desc[UR40][R2.64], R5 ;  /* 0x0000000502007986 */ /* 0x001fe2000c101928 */
[----:B------:R-:W-:Y:S05]  /*10da0*/  EXIT ;  /* 0x000000000000794d */ /* 0x000fea0003800000 */
.L_x_2:
[----:B------:R-:W-:-:S00]  /*10db0*/  BRA `(.L_x_2) ;  /* 0xfffffffc00fc7947 */ /* 0x000fc0000383ffff */
[----:B------:R-:W-:-:S00]  /*10dc0*/  NOP ;  /* 0x0000000000007918 */ /* 0x000fc00000000000 */
        /* <DEDUP_REMOVED lines=11> */
.L_x_3:


//--------------------- .nv.global.init           --------------------------
	.section	.nv.global.init,"aw",@progbits
.nv.global.init:
	.type		_$_str,@object
	.size		_$_str,(.L_0 - _$_str)
_$_str:
        /*0000*/ 	.byte	0x5f, 0x5f, 0x43, 0x55, 0x44, 0x41, 0x5f, 0x46, 0x54, 0x5a, 0x00
.L_0:


//--------------------- .nv.shared.attn_fwd       --------------------------
	.section	.nv.shared.attn_fwd,"aw",@nobits
	.sectionflags	@""
	.align	16
	.zero		1024


//--------------------- .nv.shared.reserved.0     --------------------------
	.section	.nv.shared.reserved.0,"aw",@nobits
	.weak		__nv_reservedSMEM_offset_0_alias
	.size		__nv_reservedSMEM_offset_0_alias, 0, 0
	.other		__nv_reservedSMEM_offset_0_alias,@"STO_CUDA_RESERVED_SHARED STV_DEFAULT"
__nv_reservedSMEM_offset_0_alias:
	.zero		0


//--------------------- .nv.constant0.attn_fwd    --------------------------
	.section	.nv.constant0.attn_fwd,"a",@progbits
	.sectionflags	@""
	.align	4
.nv.constant0.attn_fwd:
	.zero		664


//--------------------- SYMBOLS --------------------------

	.type		.nv.reservedSmem.offset0,@object
	.size		.nv.reservedSmem.offset0,0x4
